	.target	sm_100a

	.elftype	@"ET_EXEC"


//--------------------- .note.nv.tkinfo           --------------------------
	.section	.note.nv.tkinfo,"",@"SHT_NOTE"
	.sectionflags	@"SHF_NOTE_NV_TKINFO"
	.tkinfo
        /*0018*/ 	.word	0x00000002
        /*0030*/ 	.string	""
        /*0030*/ 	.string	"ptxas"
        /*0030*/ 	.string	"Cuda compilation tools, release 13.0, V13.0.88"
        /*0030*/ 	.string	"Build cuda_13.0.r13.0/compiler.36424714_0"
        /*0030*/ 	.string	"-arch sm_100a -m 64 "



//--------------------- .note.nv.cuinfo           --------------------------
	.section	.note.nv.cuinfo,"",@"SHT_NOTE"
	.sectionflags	@"SHF_NOTE_NV_CUINFO"
        /*0018*/ 	.short	0x0002
        /*001a*/ 	.short	0x0064
        /*001c*/ 	.short	0x0082
	.zero		2


//--------------------- .nv.info                  --------------------------
	.section	.nv.info,"",@"SHT_CUDA_INFO"
	.align	4


	//----- nvinfo : EIATTR_REGCOUNT
	.align		4
        /*0000*/ 	.byte	0x04, 0x2f
        /*0002*/ 	.short	(.L_19 - .L_18)
	.align		4
.L_18:
        /*0004*/ 	.word	index@(_ZN7cutlass13device_kernelINS_4conv6kernel13ConvUniversalINS1_16ConvProblemShapeILNS1_8OperatorE0ELi3EEENS1_10collective14CollectiveConvINS1_47MainloopSm100TmaUmmaWarpSpecializedImplicitGemmILS5_0ELi32ELi3ELi1ELi2EN4cute5tupleIJNSA_1CILi2EEENSC_ILi1EEESE_EEEEENSB_IJNSC_ILi256EEENSC_ILi128EEENSB_IJNSC_ILi32EEEEEEEEENS_12float_e4m3_tESM_NSA_8TiledMMAINSA_8MMA_AtomIJNSA_10MMA_TraitsINSA_25SM100_MMA_F8F6F4_2x1SM_SSEJSM_SM_fSH_SI_NSA_17integral_constantINSA_4UMMA5MajorELST_0EEESU_NSR_INSS_7ScaleInELSV_0EEESW_EEEEEENSA_6LayoutINSB_IJSE_SE_SE_EEENSB_IJNSC_ILi0EEES11_S11_EEEEENSB_IJNSA_10UnderscoreES14_S14_EEEEENS7_6detail27Sm100ImplicitGemmTileTraitsINSA_25SM100_TMA_2SM_LOAD_IM2COLENSA_14ComposedLayoutINSA_7SwizzleILi1ELi4ELi3EEENSA_18smem_ptr_flag_bitsILi8EEENSZ_INSB_IJNSC_ILi8EEESJ_EEENSB_IJSJ_SE_EEEEEEEvEENS18_INSA_18SM100_TMA_2SM_LOADES1J_vEEEENS_8epilogue10collective18CollectiveEpilogueINS1O_23Sm100TmaWarpSpecializedILi2ELi2ELi64ELb0ELb0EEEJNSB_IJSI_SI_SK_EEENSB_IJNSZ_ISI_SE_EENSZ_INSC_ILi64EEESE_EEEEESM_NSB_IJNSB_IJllllEEESE_S11_EEESM_S1Z_NS1O_6fusion15FusionCallbacksIS1S_NS20_17LinearCombinationISM_fSM_fLNS_15FloatRoundStyleE2EEES1T_S1X_JEEENSA_5SM1004TMEM4LOAD26SM100_TMEM_LOAD_32dp32b64xENSA_20SM90_TMA_LOAD_IM2COLENS1A_INS1B_ILi2ELi4ELi3EEES1E_NSZ_INSB_IJS1F_S1V_EEENSB_IJS1V_SE_EEEEEEENSA_39AutoVectorizingCopyWithAssumedAlignmentILi128EEENSA_21SM90_TMA_STORE_IM2COLES2F_S2H_S2H_EEEvvEEEEvNT_6ParamsE)
        /*0008*/ 	.word	0x000000d1


	//----- nvinfo : EIATTR_FRAME_SIZE
	.align		4
.L_19:
        /*000c*/ 	.byte	0x04, 0x11
        /*000e*/ 	.short	(.L_21 - .L_20)
	.align		4
.L_20:
        /*0010*/ 	.word	index@($__internal_2_$__cuda_sm10x_tcgen05_guardrail_trap_unallocated_columns_being_dealloced)
        /*0014*/ 	.word	0x00000008


	//----- nvinfo : EIATTR_FRAME_SIZE
	.align		4
.L_21:
        /*0018*/ 	.byte	0x04, 0x11
        /*001a*/ 	.short	(.L_23 - .L_22)
	.align		4
.L_22:
        /*001c*/ 	.word	index@($__internal_1_$__cuda_sm10x_tcgen05_guardrail_trap_phase_invalid_during_alloc)
        /*0020*/ 	.word	0x00000008


	//----- nvinfo : EIATTR_FRAME_SIZE
	.align		4
.L_23:
        /*0024*/ 	.byte	0x04, 0x11
        /*0026*/ 	.short	(.L_25 - .L_24)
	.align		4
.L_24:
        /*0028*/ 	.word	index@($__internal_0_$__cuda_sm10x_tcgen05_guardrail_trap_col_being_dealloced_not_returned_by_alloc)
        /*002c*/ 	.word	0x00000008


	//----- nvinfo : EIATTR_FRAME_SIZE
	.align		4
.L_25:
        /*0030*/ 	.byte	0x04, 0x11
        /*0032*/ 	.short	(.L_27 - .L_26)
	.align		4
.L_26:
        /*0034*/ 	.word	index@(_ZN7cutlass13device_kernelINS_4conv6kernel13ConvUniversalINS1_16ConvProblemShapeILNS1_8OperatorE0ELi3EEENS1_10collective14CollectiveConvINS1_47MainloopSm100TmaUmmaWarpSpecializedImplicitGemmILS5_0ELi32ELi3ELi1ELi2EN4cute5tupleIJNSA_1CILi2EEENSC_ILi1EEESE_EEEEENSB_IJNSC_ILi256EEENSC_ILi128EEENSB_IJNSC_ILi32EEEEEEEEENS_12float_e4m3_tESM_NSA_8TiledMMAINSA_8MMA_AtomIJNSA_10MMA_TraitsINSA_25SM100_MMA_F8F6F4_2x1SM_SSEJSM_SM_fSH_SI_NSA_17integral_constantINSA_4UMMA5MajorELST_0EEESU_NSR_INSS_7ScaleInELSV_0EEESW_EEEEEENSA_6LayoutINSB_IJSE_SE_SE_EEENSB_IJNSC_ILi0EEES11_S11_EEEEENSB_IJNSA_10UnderscoreES14_S14_EEEEENS7_6detail27Sm100ImplicitGemmTileTraitsINSA_25SM100_TMA_2SM_LOAD_IM2COLENSA_14ComposedLayoutINSA_7SwizzleILi1ELi4ELi3EEENSA_18smem_ptr_flag_bitsILi8EEENSZ_INSB_IJNSC_ILi8EEESJ_EEENSB_IJSJ_SE_EEEEEEEvEENS18_INSA_18SM100_TMA_2SM_LOADES1J_vEEEENS_8epilogue10collective18CollectiveEpilogueINS1O_23Sm100TmaWarpSpecializedILi2ELi2ELi64ELb0ELb0EEEJNSB_IJSI_SI_SK_EEENSB_IJNSZ_ISI_SE_EENSZ_INSC_ILi64EEESE_EEEEESM_NSB_IJNSB_IJllllEEESE_S11_EEESM_S1Z_NS1O_6fusion15FusionCallbacksIS1S_NS20_17LinearCombinationISM_fSM_fLNS_15FloatRoundStyleE2EEES1T_S1X_JEEENSA_5SM1004TMEM4LOAD26SM100_TMEM_LOAD_32dp32b64xENSA_20SM90_TMA_LOAD_IM2COLENS1A_INS1B_ILi2ELi4ELi3EEES1E_NSZ_INSB_IJS1F_S1V_EEENSB_IJS1V_SE_EEEEEEENSA_39AutoVectorizingCopyWithAssumedAlignmentILi128EEENSA_21SM90_TMA_STORE_IM2COLES2F_S2H_S2H_EEEvvEEEEvNT_6ParamsE)
        /*0038*/ 	.word	0x00000008


	//----- nvinfo : EIATTR_MIN_STACK_SIZE
	.align		4
.L_27:
        /*003c*/ 	.byte	0x04, 0x12
        /*003e*/ 	.short	(.L_29 - .L_28)
	.align		4
.L_28:
        /*0040*/ 	.word	index@(_ZN7cutlass13device_kernelINS_4conv6kernel13ConvUniversalINS1_16ConvProblemShapeILNS1_8OperatorE0ELi3EEENS1_10collective14CollectiveConvINS1_47MainloopSm100TmaUmmaWarpSpecializedImplicitGemmILS5_0ELi32ELi3ELi1ELi2EN4cute5tupleIJNSA_1CILi2EEENSC_ILi1EEESE_EEEEENSB_IJNSC_ILi256EEENSC_ILi128EEENSB_IJNSC_ILi32EEEEEEEEENS_12float_e4m3_tESM_NSA_8TiledMMAINSA_8MMA_AtomIJNSA_10MMA_TraitsINSA_25SM100_MMA_F8F6F4_2x1SM_SSEJSM_SM_fSH_SI_NSA_17integral_constantINSA_4UMMA5MajorELST_0EEESU_NSR_INSS_7ScaleInELSV_0EEESW_EEEEEENSA_6LayoutINSB_IJSE_SE_SE_EEENSB_IJNSC_ILi0EEES11_S11_EEEEENSB_IJNSA_10UnderscoreES14_S14_EEEEENS7_6detail27Sm100ImplicitGemmTileTraitsINSA_25SM100_TMA_2SM_LOAD_IM2COLENSA_14ComposedLayoutINSA_7SwizzleILi1ELi4ELi3EEENSA_18smem_ptr_flag_bitsILi8EEENSZ_INSB_IJNSC_ILi8EEESJ_EEENSB_IJSJ_SE_EEEEEEEvEENS18_INSA_18SM100_TMA_2SM_LOADES1J_vEEEENS_8epilogue10collective18CollectiveEpilogueINS1O_23Sm100TmaWarpSpecializedILi2ELi2ELi64ELb0ELb0EEEJNSB_IJSI_SI_SK_EEENSB_IJNSZ_ISI_SE_EENSZ_INSC_ILi64EEESE_EEEEESM_NSB_IJNSB_IJllllEEESE_S11_EEESM_S1Z_NS1O_6fusion15FusionCallbacksIS1S_NS20_17LinearCombinationISM_fSM_fLNS_15FloatRoundStyleE2EEES1T_S1X_JEEENSA_5SM1004TMEM4LOAD26SM100_TMEM_LOAD_32dp32b64xENSA_20SM90_TMA_LOAD_IM2COLENS1A_INS1B_ILi2ELi4ELi3EEES1E_NSZ_INSB_IJS1F_S1V_EEENSB_IJS1V_SE_EEEEEEENSA_39AutoVectorizingCopyWithAssumedAlignmentILi128EEENSA_21SM90_TMA_STORE_IM2COLES2F_S2H_S2H_EEEvvEEEEvNT_6ParamsE)
        /*0044*/ 	.word	0x00000008
.L_29:


//--------------------- .nv.compat                --------------------------
	.section	.nv.compat,"",@"SHT_CUDA_COMPAT_INFO"
	.align	4
        /*0000*/ 	.byte	0x02, 0x09, 0x01, 0x00, 0x02, 0x02, 0x02, 0x00, 0x02, 0x05, 0x05, 0x00, 0x03, 0x07, 0x01, 0x01
        /*0010*/ 	.byte	0x02, 0x03, 0x01, 0x00, 0x02, 0x06, 0x01, 0x00, 0x04, 0x0b, 0x08, 0x00, 0x09, 0x00, 0x00, 0x00
        /*0020*/ 	.byte	0x00, 0x00, 0x00, 0x00


//--------------------- .nv.info._ZN7cutlass13device_kernelINS_4conv6kernel13ConvUniversalINS1_16ConvProblemShapeILNS1_8OperatorE0ELi3EEENS1_10collective14CollectiveConvINS1_47MainloopSm100TmaUmmaWarpSpecializedImplicitGemmILS5_0ELi32ELi3ELi1ELi2EN4cute5tupleIJNSA_1CILi2EEENSC_ILi1EEESE_EEEEENSB_IJNSC_ILi256EEENSC_ILi128EEENSB_IJNSC_ILi32EEEEEEEEENS_12float_e4m3_tESM_NSA_8TiledMMAINSA_8MMA_AtomIJNSA_10MMA_TraitsINSA_25SM100_MMA_F8F6F4_2x1SM_SSEJSM_SM_fSH_SI_NSA_17integral_constantINSA_4UMMA5MajorELST_0EEESU_NSR_INSS_7ScaleInELSV_0EEESW_EEEEEENSA_6LayoutINSB_IJSE_SE_SE_EEENSB_IJNSC_ILi0EEES11_S11_EEEEENSB_IJNSA_10UnderscoreES14_S14_EEEEENS7_6detail27Sm100ImplicitGemmTileTraitsINSA_25SM100_TMA_2SM_LOAD_IM2COLENSA_14ComposedLayoutINSA_7SwizzleILi1ELi4ELi3EEENSA_18smem_ptr_flag_bitsILi8EEENSZ_INSB_IJNSC_ILi8EEESJ_EEENSB_IJSJ_SE_EEEEEEEvEENS18_INSA_18SM100_TMA_2SM_LOADES1J_vEEEENS_8epilogue10collective18CollectiveEpilogueINS1O_23Sm100TmaWarpSpecializedILi2ELi2ELi64ELb0ELb0EEEJNSB_IJSI_SI_SK_EEENSB_IJNSZ_ISI_SE_EENSZ_INSC_ILi64EEESE_EEEEESM_NSB_IJNSB_IJllllEEESE_S11_EEESM_S1Z_NS1O_6fusion15FusionCallbacksIS1S_NS20_17LinearCombinationISM_fSM_fLNS_15FloatRoundStyleE2EEES1T_S1X_JEEENSA_5SM1004TMEM4LOAD26SM100_TMEM_LOAD_32dp32b64xENSA_20SM90_TMA_LOAD_IM2COLENS1A_INS1B_ILi2ELi4ELi3EEES1E_NSZ_INSB_IJS1F_S1V_EEENSB_IJS1V_SE_EEEEEEENSA_39AutoVectorizingCopyWithAssumedAlignmentILi128EEENSA_21SM90_TMA_STORE_IM2COLES2F_S2H_S2H_EEEvvEEEEvNT_6ParamsE --------------------------
	.section	.nv.info._ZN7cutlass13device_kernelINS_4conv6kernel13ConvUniversalINS1_16ConvProblemShapeILNS1_8OperatorE0ELi3EEENS1_10collective14CollectiveConvINS1_47MainloopSm100TmaUmmaWarpSpecializedImplicitGemmILS5_0ELi32ELi3ELi1ELi2EN4cute5tupleIJNSA_1CILi2EEENSC_ILi1EEESE_EEEEENSB_IJNSC_ILi256EEENSC_ILi128EEENSB_IJNSC_ILi32EEEEEEEEENS_12float_e4m3_tESM_NSA_8TiledMMAINSA_8MMA_AtomIJNSA_10MMA_TraitsINSA_25SM100_MMA_F8F6F4_2x1SM_SSEJSM_SM_fSH_SI_NSA_17integral_constantINSA_4UMMA5MajorELST_0EEESU_NSR_INSS_7ScaleInELSV_0EEESW_EEEEEENSA_6LayoutINSB_IJSE_SE_SE_EEENSB_IJNSC_ILi0EEES11_S11_EEEEENSB_IJNSA_10UnderscoreES14_S14_EEEEENS7_6detail27Sm100ImplicitGemmTileTraitsINSA_25SM100_TMA_2SM_LOAD_IM2COLENSA_14ComposedLayoutINSA_7SwizzleILi1ELi4ELi3EEENSA_18smem_ptr_flag_bitsILi8EEENSZ_INSB_IJNSC_ILi8EEESJ_EEENSB_IJSJ_SE_EEEEEEEvEENS18_INSA_18SM100_TMA_2SM_LOADES1J_vEEEENS_8epilogue10collective18CollectiveEpilogueINS1O_23Sm100TmaWarpSpecializedILi2ELi2ELi64ELb0ELb0EEEJNSB_IJSI_SI_SK_EEENSB_IJNSZ_ISI_SE_EENSZ_INSC_ILi64EEESE_EEEEESM_NSB_IJNSB_IJllllEEESE_S11_EEESM_S1Z_NS1O_6fusion15FusionCallbacksIS1S_NS20_17LinearCombinationISM_fSM_fLNS_15FloatRoundStyleE2EEES1T_S1X_JEEENSA_5SM1004TMEM4LOAD26SM100_TMEM_LOAD_32dp32b64xENSA_20SM90_TMA_LOAD_IM2COLENS1A_INS1B_ILi2ELi4ELi3EEES1E_NSZ_INSB_IJS1F_S1V_EEENSB_IJS1V_SE_EEEEEEENSA_39AutoVectorizingCopyWithAssumedAlignmentILi128EEENSA_21SM90_TMA_STORE_IM2COLES2F_S2H_S2H_EEEvvEEEEvNT_6ParamsE,"",@"SHT_CUDA_INFO"
	.sectionflags	@""
	.align	4


	//----- nvinfo : EIATTR_CUDA_API_VERSION
	.align		4
        /*0000*/ 	.byte	0x04, 0x37
        /*0002*/ 	.short	(.L_31 - .L_30)
.L_30:
        /*0004*/ 	.word	0x00000082


	//----- nvinfo : EIATTR_KPARAM_INFO
	.align		4
.L_31:
        /*0008*/ 	.byte	0x04, 0x17
        /*000a*/ 	.short	(.L_33 - .L_32)
.L_32:
        /*000c*/ 	.word	0x00000000
        /*0010*/ 	.short	0x0000
        /*0012*/ 	.short	0x0000
        /*0014*/ 	.byte	0x00, 0xf0, 0x01, 0x24


	//----- nvinfo : EIATTR_AT_ENTRY_FRAGMENTS
	.align		4
.L_33:
        /*0018*/ 	.byte	0x04, 0x4f
        /*001a*/ 	.short	(.L_35 - .L_34)


	//   ....[0]....
.L_34:
        /*001c*/ 	.word	0x00000007


	//----- nvinfo : EIATTR_RESERVED_SMEM_USED
	.align		4
.L_35:
        /*0020*/ 	.byte	0x01, 0x41
	.zero		2


	//----- nvinfo : EIATTR_SPARSE_MMA_MASK
	.align		4
        /*0024*/ 	.byte	0x03, 0x50
        /*0026*/ 	.short	0x0000


	//----- nvinfo : EIATTR_TCGEN05_2CTA_USED
	.align		4
        /*0028*/ 	.byte	0x01, 0x52
	.zero		2


	//----- nvinfo : EIATTR_MAXREG_COUNT
	.align		4
        /*002c*/ 	.byte	0x03, 0x1b
        /*002e*/ 	.short	0x00ff


	//----- nvinfo : EIATTR_NUM_BARRIERS
	.align		4
        /*0030*/ 	.byte	0x02, 0x4c
        /*0032*/ 	.byte	0x07
	.zero		1


	//----- nvinfo : EIATTR_EXTERNS
	.align		4
        /*0034*/ 	.byte	0x04, 0x0f
        /*0036*/ 	.short	(.L_37 - .L_36)


	//   ....[0]....
	.align		4
.L_36:
        /*0038*/ 	.word	index@(__assertfail)


	//----- nvinfo : EIATTR_MERCURY_ISA_VERSION
	.align		4
.L_37:
        /*003c*/ 	.byte	0x03, 0x5f
        /*003e*/ 	.short	0x0101


	//----- nvinfo : EIATTR_INT_WARP_WIDE_INSTR_OFFSETS
	.align		4
        /*0040*/ 	.byte	0x04, 0x31
        /*0042*/ 	.short	(.L_39 - .L_38)


	//   ....[0]....
.L_38:
        /*0044*/ 	.word	0x00000f60


	//   ....[1]....
        /*0048*/ 	.word	0x00001000


	//   ....[2]....
        /*004c*/ 	.word	0x000056e0


	//   ....[3]....
        /*0050*/ 	.word	0x00005700


	//   ....[4]....
        /*0054*/ 	.word	0x00005730


	//   ....[5]....
        /*0058*/ 	.word	0x00006450


	//   ....[6]....
        /*005c*/ 	.word	0x000064e0


	//   ....[7]....
        /*0060*/ 	.word	0x000065e0


	//   ....[8]....
        /*0064*/ 	.word	0x00006700


	//----- nvinfo : EIATTR_COOP_GROUP_MASK_REGIDS
	.align		4
.L_39:
        /*0068*/ 	.byte	0x04, 0x29
        /*006a*/ 	.short	(.L_41 - .L_40)


	//   ....[0]....
.L_40:
        /*006c*/ 	.word	0xffffffff


	//   ....[1]....
        /*0070*/ 	.word	0xffffffff


	//   ....[2]....
        /*0074*/ 	.word	0xffffffff


	//   ....[3]....
        /*0078*/ 	.word	0xffffffff


	//   ....[4]....
        /*007c*/ 	.word	0xffffffff


	//   ....[5]....
        /*0080*/ 	.word	0xffffffff


	//   ....[6]....
        /*0084*/ 	.word	0xffffffff


	//   ....[7]....
        /*0088*/ 	.word	0xffffffff


	//   ....[8]....
        /*008c*/ 	.word	0xffffffff


	//   ....[9]....
        /*0090*/ 	.word	0xffffffff


	//   ....[10]....
        /*0094*/ 	.word	0xffffffff


	//   ....[11]....
        /*0098*/ 	.word	0xffffffff


	//   ....[12]....
        /*009c*/ 	.word	0xffffffff


	//----- nvinfo : EIATTR_COOP_GROUP_INSTR_OFFSETS
	.align		4
.L_41:
        /*00a0*/ 	.byte	0x04, 0x28
        /*00a2*/ 	.short	(.L_43 - .L_42)


	//   ....[0]....
.L_42:
        /*00a4*/ 	.word	0x000000d0


	//   ....[1]....
        /*00a8*/ 	.word	0x00000540


	//   ....[2]....
        /*00ac*/ 	.word	0x00000a80


	//   ....[3]....
        /*00b0*/ 	.word	0x00000bd0


	//   ....[4]....
        /*00b4*/ 	.word	0x00000cc0


	//   ....[5]....
        /*00b8*/ 	.word	0x00000e00


	//   ....[6]....
        /*00bc*/ 	.word	0x00001080


	//   ....[7]....
        /*00c0*/ 	.word	0x000029b0


	//   ....[8]....
        /*00c4*/ 	.word	0x00004750


	//   ....[9]....
        /*00c8*/ 	.word	0x00004c20


	//   ....[10]....
        /*00cc*/ 	.word	0x00004c50


	//   ....[11]....
        /*00d0*/ 	.word	0x00005600


	//   ....[12]....
        /*00d4*/ 	.word	0x00005800


	//----- nvinfo : EIATTR_VRC_CTA_INIT_COUNT
	.align		4
.L_43:
        /*00d8*/ 	.byte	0x02, 0x4a
        /*00da*/ 	.byte	0x80
	.zero		1


	//----- nvinfo : EIATTR_SYSCALL_OFFSETS
	.align		4
        /*00dc*/ 	.byte	0x04, 0x46
        /*00de*/ 	.short	(.L_45 - .L_44)


	//   ....[0]....
.L_44:
        /*00e0*/ 	.word	0x000072c0


	//   ....[1]....
        /*00e4*/ 	.word	0x00007400


	//   ....[2]....
        /*00e8*/ 	.word	0x00007ec0


	//   ....[3]....
        /*00ec*/ 	.word	0x00009500


	//----- nvinfo : EIATTR_MBARRIER_INSTR_OFFSETS
	.align		4
.L_45:
        /*00f0*/ 	.byte	0x04, 0x39
        /*00f2*/ 	.short	(.L_47 - .L_46)


	//   ....[0]....
.L_46:
        /*00f4*/ 	.word	0x00000660
        /*00f8*/ 	.word	0x000000ff
        /*00fc*/ 	.word	0x00000000
        /*0100*/ 	.short	0x0100
        /*0102*/ 	.byte	0x04
	.zero		1


	//   ....[1]....
        /*0104*/ 	.word	0x00000670
        /*0108*/ 	.word	0x000000ff
        /*010c*/ 	.word	0x00000100
        /*0110*/ 	.short	0x0100
        /*0112*/ 	.byte	0x04
	.zero		1


	//   ....[2]....
        /*0114*/ 	.word	0x00000680
        /*0118*/ 	.word	0x000000ff
        /*011c*/ 	.word	0x00000008
        /*0120*/ 	.short	0x0100
        /*0122*/ 	.byte	0x04
	.zero		1


	//   ....[3]....
        /*0124*/ 	.word	0x00000690
        /*0128*/ 	.word	0x000000ff
        /*012c*/ 	.word	0x00000108
        /*0130*/ 	.short	0x0100
        /*0132*/ 	.byte	0x04
	.zero		1


	//   ....[4]....
        /*0134*/ 	.word	0x000006a0
        /*0138*/ 	.word	0x000000ff
        /*013c*/ 	.word	0x00000010
        /*0140*/ 	.short	0x0100
        /*0142*/ 	.byte	0x04
	.zero		1


	//   ....[5]....
        /*0144*/ 	.word	0x000006b0
        /*0148*/ 	.word	0x000000ff
        /*014c*/ 	.word	0x00000110
        /*0150*/ 	.short	0x0100
        /*0152*/ 	.byte	0x04
	.zero		1


	//   ....[6]....
        /*0154*/ 	.word	0x000006c0
        /*0158*/ 	.word	0x000000ff
        /*015c*/ 	.word	0x00000018
        /*0160*/ 	.short	0x0100
        /*0162*/ 	.byte	0x04
	.zero		1


	//   ....[7]....
        /*0164*/ 	.word	0x000006d0
        /*0168*/ 	.word	0x000000ff
        /*016c*/ 	.word	0x00000118
        /*0170*/ 	.short	0x0100
        /*0172*/ 	.byte	0x04
	.zero		1


	//   ....[8]....
        /*0174*/ 	.word	0x000006e0
        /*0178*/ 	.word	0x000000ff
        /*017c*/ 	.word	0x00000020
        /*0180*/ 	.short	0x0100
        /*0182*/ 	.byte	0x04
	.zero		1


	//   ....[9]....
        /*0184*/ 	.word	0x000006f0
        /*0188*/ 	.word	0x000000ff
        /*018c*/ 	.word	0x00000120
        /*0190*/ 	.short	0x0100
        /*0192*/ 	.byte	0x04
	.zero		1


	//   ....[10]....
        /*0194*/ 	.word	0x00000700
        /*0198*/ 	.word	0x000000ff
        /*019c*/ 	.word	0x00000028
        /*01a0*/ 	.short	0x0100
        /*01a2*/ 	.byte	0x04
	.zero		1


	//   ....[11]....
        /*01a4*/ 	.word	0x00000710
        /*01a8*/ 	.word	0x000000ff
        /*01ac*/ 	.word	0x00000128
        /*01b0*/ 	.short	0x0100
        /*01b2*/ 	.byte	0x04
	.zero		1


	//   ....[12]....
        /*01b4*/ 	.word	0x00000720
        /*01b8*/ 	.word	0x000000ff
        /*01bc*/ 	.word	0x00000030
        /*01c0*/ 	.short	0x0100
        /*01c2*/ 	.byte	0x04
	.zero		1


	//   ....[13]....
        /*01c4*/ 	.word	0x00000730
        /*01c8*/ 	.word	0x000000ff
        /*01cc*/ 	.word	0x00000130
        /*01d0*/ 	.short	0x0100
        /*01d2*/ 	.byte	0x04
	.zero		1


	//   ....[14]....
        /*01d4*/ 	.word	0x00000740
        /*01d8*/ 	.word	0x000000ff
        /*01dc*/ 	.word	0x00000038
        /*01e0*/ 	.short	0x0100
        /*01e2*/ 	.byte	0x04
	.zero		1


	//   ....[15]....
        /*01e4*/ 	.word	0x00000750
        /*01e8*/ 	.word	0x000000ff
        /*01ec*/ 	.word	0x00000138
        /*01f0*/ 	.short	0x0100
        /*01f2*/ 	.byte	0x04
	.zero		1


	//   ....[16]....
        /*01f4*/ 	.word	0x00000760
        /*01f8*/ 	.word	0x000000ff
        /*01fc*/ 	.word	0x00000040
        /*0200*/ 	.short	0x0100
        /*0202*/ 	.byte	0x04
	.zero		1


	//   ....[17]....
        /*0204*/ 	.word	0x00000770
        /*0208*/ 	.word	0x000000ff
        /*020c*/ 	.word	0x00000140
        /*0210*/ 	.short	0x0100
        /*0212*/ 	.byte	0x04
	.zero		1


	//   ....[18]....
        /*0214*/ 	.word	0x00000780
        /*0218*/ 	.word	0x000000ff
        /*021c*/ 	.word	0x00000048
        /*0220*/ 	.short	0x0100
        /*0222*/ 	.byte	0x04
	.zero		1


	//   ....[19]....
        /*0224*/ 	.word	0x00000790
        /*0228*/ 	.word	0x000000ff
        /*022c*/ 	.word	0x00000148
        /*0230*/ 	.short	0x0100
        /*0232*/ 	.byte	0x04
	.zero		1


	//   ....[20]....
        /*0234*/ 	.word	0x000007a0
        /*0238*/ 	.word	0x000000ff
        /*023c*/ 	.word	0x00000050
        /*0240*/ 	.short	0x0100
        /*0242*/ 	.byte	0x04
	.zero		1


	//   ....[21]....
        /*0244*/ 	.word	0x000007b0
        /*0248*/ 	.word	0x000000ff
        /*024c*/ 	.word	0x00000150
        /*0250*/ 	.short	0x0100
        /*0252*/ 	.byte	0x04
	.zero		1


	//   ....[22]....
        /*0254*/ 	.word	0x000007c0
        /*0258*/ 	.word	0x000000ff
        /*025c*/ 	.word	0x00000058
        /*0260*/ 	.short	0x0100
        /*0262*/ 	.byte	0x04
	.zero		1


	//   ....[23]....
        /*0264*/ 	.word	0x000007d0
        /*0268*/ 	.word	0x000000ff
        /*026c*/ 	.word	0x00000158
        /*0270*/ 	.short	0x0100
        /*0272*/ 	.byte	0x04
	.zero		1


	//   ....[24]....
        /*0274*/ 	.word	0x000007e0
        /*0278*/ 	.word	0x000000ff
        /*027c*/ 	.word	0x00000060
        /*0280*/ 	.short	0x0100
        /*0282*/ 	.byte	0x04
	.zero		1


	//   ....[25]....
        /*0284*/ 	.word	0x000007f0
        /*0288*/ 	.word	0x000000ff
        /*028c*/ 	.word	0x00000160
        /*0290*/ 	.short	0x0100
        /*0292*/ 	.byte	0x04
	.zero		1


	//   ....[26]....
        /*0294*/ 	.word	0x00000800
        /*0298*/ 	.word	0x000000ff
        /*029c*/ 	.word	0x00000068
        /*02a0*/ 	.short	0x0100
        /*02a2*/ 	.byte	0x04
	.zero		1


	//   ....[27]....
        /*02a4*/ 	.word	0x00000810
        /*02a8*/ 	.word	0x000000ff
        /*02ac*/ 	.word	0x00000168
        /*02b0*/ 	.short	0x0100
        /*02b2*/ 	.byte	0x04
	.zero		1


	//   ....[28]....
        /*02b4*/ 	.word	0x00000820
        /*02b8*/ 	.word	0x000000ff
        /*02bc*/ 	.word	0x00000070
        /*02c0*/ 	.short	0x0100
        /*02c2*/ 	.byte	0x04
	.zero		1


	//   ....[29]....
        /*02c4*/ 	.word	0x00000830
        /*02c8*/ 	.word	0x000000ff
        /*02cc*/ 	.word	0x00000170
        /*02d0*/ 	.short	0x0100
        /*02d2*/ 	.byte	0x04
	.zero		1


	//   ....[30]....
        /*02d4*/ 	.word	0x00000840
        /*02d8*/ 	.word	0x000000ff
        /*02dc*/ 	.word	0x00000078
        /*02e0*/ 	.short	0x0100
        /*02e2*/ 	.byte	0x04
	.zero		1


	//   ....[31]....
        /*02e4*/ 	.word	0x00000850
        /*02e8*/ 	.word	0x000000ff
        /*02ec*/ 	.word	0x00000178
        /*02f0*/ 	.short	0x0100
        /*02f2*/ 	.byte	0x04
	.zero		1


	//   ....[32]....
        /*02f4*/ 	.word	0x00000860
        /*02f8*/ 	.word	0x000000ff
        /*02fc*/ 	.word	0x00000080
        /*0300*/ 	.short	0x0100
        /*0302*/ 	.byte	0x04
	.zero		1


	//   ....[33]....
        /*0304*/ 	.word	0x00000870
        /*0308*/ 	.word	0x000000ff
        /*030c*/ 	.word	0x00000180
        /*0310*/ 	.short	0x0100
        /*0312*/ 	.byte	0x04
	.zero		1


	//   ....[34]....
        /*0314*/ 	.word	0x00000880
        /*0318*/ 	.word	0x000000ff
        /*031c*/ 	.word	0x00000088
        /*0320*/ 	.short	0x0100
        /*0322*/ 	.byte	0x04
	.zero		1


	//   ....[35]....
        /*0324*/ 	.word	0x00000890
        /*0328*/ 	.word	0x000000ff
        /*032c*/ 	.word	0x00000188
        /*0330*/ 	.short	0x0100
        /*0332*/ 	.byte	0x04
	.zero		1


	//   ....[36]....
        /*0334*/ 	.word	0x000008a0
        /*0338*/ 	.word	0x000000ff
        /*033c*/ 	.word	0x00000090
        /*0340*/ 	.short	0x0100
        /*0342*/ 	.byte	0x04
	.zero		1


	//   ....[37]....
        /*0344*/ 	.word	0x000008b0
        /*0348*/ 	.word	0x000000ff
        /*034c*/ 	.word	0x00000190
        /*0350*/ 	.short	0x0100
        /*0352*/ 	.byte	0x04
	.zero		1


	//   ....[38]....
        /*0354*/ 	.word	0x000008c0
        /*0358*/ 	.word	0x000000ff
        /*035c*/ 	.word	0x00000098
        /*0360*/ 	.short	0x0100
        /*0362*/ 	.byte	0x04
	.zero		1


	//   ....[39]....
        /*0364*/ 	.word	0x000008d0
        /*0368*/ 	.word	0x000000ff
        /*036c*/ 	.word	0x00000198
        /*0370*/ 	.short	0x0100
        /*0372*/ 	.byte	0x04
	.zero		1


	//   ....[40]....
        /*0374*/ 	.word	0x000008e0
        /*0378*/ 	.word	0x000000ff
        /*037c*/ 	.word	0x000000a0
        /*0380*/ 	.short	0x0100
        /*0382*/ 	.byte	0x04
	.zero		1


	//   ....[41]....
        /*0384*/ 	.word	0x000008f0
        /*0388*/ 	.word	0x000000ff
        /*038c*/ 	.word	0x000001a0
        /*0390*/ 	.short	0x0100
        /*0392*/ 	.byte	0x04
	.zero		1


	//   ....[42]....
        /*0394*/ 	.word	0x00000900
        /*0398*/ 	.word	0x000000ff
        /*039c*/ 	.word	0x000000a8
        /*03a0*/ 	.short	0x0100
        /*03a2*/ 	.byte	0x04
	.zero		1


	//   ....[43]....
        /*03a4*/ 	.word	0x00000910
        /*03a8*/ 	.word	0x000000ff
        /*03ac*/ 	.word	0x000001a8
        /*03b0*/ 	.short	0x0100
        /*03b2*/ 	.byte	0x04
	.zero		1


	//   ....[44]....
        /*03b4*/ 	.word	0x00000920
        /*03b8*/ 	.word	0x000000ff
        /*03bc*/ 	.word	0x000000b0
        /*03c0*/ 	.short	0x0100
        /*03c2*/ 	.byte	0x04
	.zero		1


	//   ....[45]....
        /*03c4*/ 	.word	0x00000930
        /*03c8*/ 	.word	0x000000ff
        /*03cc*/ 	.word	0x000001b0
        /*03d0*/ 	.short	0x0100
        /*03d2*/ 	.byte	0x04
	.zero		1


	//   ....[46]....
        /*03d4*/ 	.word	0x00000940
        /*03d8*/ 	.word	0x000000ff
        /*03dc*/ 	.word	0x000000b8
        /*03e0*/ 	.short	0x0100
        /*03e2*/ 	.byte	0x04
	.zero		1


	//   ....[47]....
        /*03e4*/ 	.word	0x00000950
        /*03e8*/ 	.word	0x000000ff
        /*03ec*/ 	.word	0x000001b8
        /*03f0*/ 	.short	0x0100
        /*03f2*/ 	.byte	0x04
	.zero		1


	//   ....[48]....
        /*03f4*/ 	.word	0x00000960
        /*03f8*/ 	.word	0x000000ff
        /*03fc*/ 	.word	0x000000c0
        /*0400*/ 	.short	0x0100
        /*0402*/ 	.byte	0x04
	.zero		1


	//   ....[49]....
        /*0404*/ 	.word	0x00000970
        /*0408*/ 	.word	0x000000ff
        /*040c*/ 	.word	0x000001c0
        /*0410*/ 	.short	0x0100
        /*0412*/ 	.byte	0x04
	.zero		1


	//   ....[50]....
        /*0414*/ 	.word	0x00000980
        /*0418*/ 	.word	0x000000ff
        /*041c*/ 	.word	0x000000c8
        /*0420*/ 	.short	0x0100
        /*0422*/ 	.byte	0x04
	.zero		1


	//   ....[51]....
        /*0424*/ 	.word	0x00000990
        /*0428*/ 	.word	0x000000ff
        /*042c*/ 	.word	0x000001c8
        /*0430*/ 	.short	0x0100
        /*0432*/ 	.byte	0x04
	.zero		1


	//   ....[52]....
        /*0434*/ 	.word	0x000009a0
        /*0438*/ 	.word	0x000000ff
        /*043c*/ 	.word	0x000000d0
        /*0440*/ 	.short	0x0100
        /*0442*/ 	.byte	0x04
	.zero		1


	//   ....[53]....
        /*0444*/ 	.word	0x000009b0
        /*0448*/ 	.word	0x000000ff
        /*044c*/ 	.word	0x000001d0
        /*0450*/ 	.short	0x0100
        /*0452*/ 	.byte	0x04
	.zero		1


	//   ....[54]....
        /*0454*/ 	.word	0x000009c0
        /*0458*/ 	.word	0x000000ff
        /*045c*/ 	.word	0x000000d8
        /*0460*/ 	.short	0x0100
        /*0462*/ 	.byte	0x04
	.zero		1


	//   ....[55]....
        /*0464*/ 	.word	0x000009d0
        /*0468*/ 	.word	0x000000ff
        /*046c*/ 	.word	0x000001d8
        /*0470*/ 	.short	0x0100
        /*0472*/ 	.byte	0x04
	.zero		1


	//   ....[56]....
        /*0474*/ 	.word	0x000009e0
        /*0478*/ 	.word	0x000000ff
        /*047c*/ 	.word	0x000000e0
        /*0480*/ 	.short	0x0100
        /*0482*/ 	.byte	0x04
	.zero		1


	//   ....[57]....
        /*0484*/ 	.word	0x000009f0
        /*0488*/ 	.word	0x000000ff
        /*048c*/ 	.word	0x000001e0
        /*0490*/ 	.short	0x0100
        /*0492*/ 	.byte	0x04
	.zero		1


	//   ....[58]....
        /*0494*/ 	.word	0x00000a00
        /*0498*/ 	.word	0x000000ff
        /*049c*/ 	.word	0x000000e8
        /*04a0*/ 	.short	0x0100
        /*04a2*/ 	.byte	0x04
	.zero		1


	//   ....[59]....
        /*04a4*/ 	.word	0x00000a10
        /*04a8*/ 	.word	0x000000ff
        /*04ac*/ 	.word	0x000001e8
        /*04b0*/ 	.short	0x0100
        /*04b2*/ 	.byte	0x04
	.zero		1


	//   ....[60]....
        /*04b4*/ 	.word	0x00000a20
        /*04b8*/ 	.word	0x000000ff
        /*04bc*/ 	.word	0x000000f0
        /*04c0*/ 	.short	0x0100
        /*04c2*/ 	.byte	0x04
	.zero		1


	//   ....[61]....
        /*04c4*/ 	.word	0x00000a30
        /*04c8*/ 	.word	0x000000ff
        /*04cc*/ 	.word	0x000001f0
        /*04d0*/ 	.short	0x0100
        /*04d2*/ 	.byte	0x04
	.zero		1


	//   ....[62]....
        /*04d4*/ 	.word	0x00000a40
        /*04d8*/ 	.word	0x000000ff
        /*04dc*/ 	.word	0x000000f8
        /*04e0*/ 	.short	0x0100
        /*04e2*/ 	.byte	0x04
	.zero		1


	//   ....[63]....
        /*04e4*/ 	.word	0x00000a50
        /*04e8*/ 	.word	0x000000ff
        /*04ec*/ 	.word	0x000001f8
        /*04f0*/ 	.short	0x0100
        /*04f2*/ 	.byte	0x04
	.zero		1


	//   ....[64]....
        /*04f4*/ 	.word	0x00000b80
        /*04f8*/ 	.word	0x000000ff
        /*04fc*/ 	.word	0x00000200
        /*0500*/ 	.short	0x0100
        /*0502*/ 	.byte	0x04
	.zero		1


	//   ....[65]....
        /*0504*/ 	.word	0x00000b90
        /*0508*/ 	.word	0x000000ff
        /*050c*/ 	.word	0x00000210
        /*0510*/ 	.short	0x0100
        /*0512*/ 	.byte	0x04
	.zero		1


	//   ....[66]....
        /*0514*/ 	.word	0x00000ba0
        /*0518*/ 	.word	0x000000ff
        /*051c*/ 	.word	0x00000208
        /*0520*/ 	.short	0x0100
        /*0522*/ 	.byte	0x04
	.zero		1


	//   ....[67]....
        /*0524*/ 	.word	0x00000bb0
        /*0528*/ 	.word	0x000000ff
        /*052c*/ 	.word	0x00000218
        /*0530*/ 	.short	0x0100
        /*0532*/ 	.byte	0x04
	.zero		1


	//   ....[68]....
        /*0534*/ 	.word	0x00000c90
        /*0538*/ 	.word	0x000000ff
        /*053c*/ 	.word	0x00000220
        /*0540*/ 	.short	0x0100
        /*0542*/ 	.byte	0x04
	.zero		1


	//   ....[69]....
        /*0544*/ 	.word	0x00000ca0
        /*0548*/ 	.word	0x000000ff
        /*054c*/ 	.word	0x00000228
        /*0550*/ 	.short	0x0100
        /*0552*/ 	.byte	0x04
	.zero		1


	//   ....[70]....
        /*0554*/ 	.word	0x00000dd0
        /*0558*/ 	.word	0x000000ff
        /*055c*/ 	.word	0x00000230
        /*0560*/ 	.short	0x0100
        /*0562*/ 	.byte	0x06
	.zero		1


	//   ....[71]....
        /*0564*/ 	.word	0x00000de0
        /*0568*/ 	.word	0x000000ff
        /*056c*/ 	.word	0x00000238
        /*0570*/ 	.short	0x0100
        /*0572*/ 	.byte	0x06
	.zero		1


	//   ....[72]....
        /*0574*/ 	.word	0x00000f10
        /*0578*/ 	.word	0x000000ff
        /*057c*/ 	.word	0x00000240
        /*0580*/ 	.short	0x0100
        /*0582*/ 	.byte	0x04
	.zero		1


	//   ....[73]....
        /*0584*/ 	.word	0x00000f20
        /*0588*/ 	.word	0x000000ff
        /*058c*/ 	.word	0x00000250
        /*0590*/ 	.short	0x0100
        /*0592*/ 	.byte	0x04
	.zero		1


	//   ....[74]....
        /*0594*/ 	.word	0x00000f30
        /*0598*/ 	.word	0x000000ff
        /*059c*/ 	.word	0x00000248
        /*05a0*/ 	.short	0x0100
        /*05a2*/ 	.byte	0x04
	.zero		1


	//   ....[75]....
        /*05a4*/ 	.word	0x00000f40
        /*05a8*/ 	.word	0x000000ff
        /*05ac*/ 	.word	0x00000258
        /*05b0*/ 	.short	0x0100
        /*05b2*/ 	.byte	0x04
	.zero		1


	//   ....[76]....
        /*05b4*/ 	.word	0x00001040
        /*05b8*/ 	.word	0x000000ff
        /*05bc*/ 	.word	0x00000260
        /*05c0*/ 	.short	0x0100
        /*05c2*/ 	.byte	0x06
	.zero		1


	//   ....[77]....
        /*05c4*/ 	.word	0x00001b90
        /*05c8*/ 	.word	0x000000ff
        /*05cc*/ 	.word	0x00000100
        /*05d0*/ 	.short	0x010a
        /*05d2*/ 	.byte	0x04
	.zero		1


	//   ....[78]....
        /*05d4*/ 	.word	0x00001ee0
        /*05d8*/ 	.word	0x000000ff
        /*05dc*/ 	.word	0x00000100
        /*05e0*/ 	.short	0x010a
        /*05e2*/ 	.byte	0x09
	.zero		1


	//   ....[79]....
        /*05e4*/ 	.word	0x00002090
        /*05e8*/ 	.word	0x000000ff
        /*05ec*/ 	.word	0x00000100
        /*05f0*/ 	.short	0x010a
        /*05f2*/ 	.byte	0x08
	.zero		1


	//   ....[80]....
        /*05f4*/ 	.word	0x000022c0
        /*05f8*/ 	.word	0x000000ff
        /*05fc*/ 	.word	0x00000228
        /*0600*/ 	.short	0x0101
        /*0602*/ 	.byte	0x1e
	.zero		1


	//   ....[81]....
        /*0604*/ 	.word	0x000022f0
        /*0608*/ 	.word	0x000000ff
        /*060c*/ 	.word	0x00000100
        /*0610*/ 	.short	0x010a
        /*0612*/ 	.byte	0x04
	.zero		1


	//   ....[82]....
        /*0614*/ 	.word	0x000025d0
        /*0618*/ 	.word	0x000000ff
        /*061c*/ 	.word	0x00000100
        /*0620*/ 	.short	0x010a
        /*0622*/ 	.byte	0x09
	.zero		1


	//   ....[83]....
        /*0624*/ 	.word	0x00002780
        /*0628*/ 	.word	0x000000ff
        /*062c*/ 	.word	0x00000100
        /*0630*/ 	.short	0x010a
        /*0632*/ 	.byte	0x08
	.zero		1


	//   ....[84]....
        /*0634*/ 	.word	0x000029c0
        /*0638*/ 	.word	0x000000ff
        /*063c*/ 	.word	0x00000230
        /*0640*/ 	.short	0x010a
        /*0642*/ 	.byte	0x1e
	.zero		1


	//   ....[85]....
        /*0644*/ 	.word	0x00002a80
        /*0648*/ 	.word	0x000000ff
        /*064c*/ 	.word	0x00000000
        /*0650*/ 	.short	0x0101
        /*0652*/ 	.byte	0x04
	.zero		1


	//   ....[86]....
        /*0654*/ 	.word	0x00003080
        /*0658*/ 	.word	0x000000ff
        /*065c*/ 	.word	0x00000000
        /*0660*/ 	.short	0x010a
        /*0662*/ 	.byte	0x04
	.zero		1


	//   ....[87]....
        /*0664*/ 	.word	0x00003120
        /*0668*/ 	.word	0x000000ff
        /*066c*/ 	.word	0x00000000
        /*0670*/ 	.short	0x010a
        /*0672*/ 	.byte	0x05
	.zero		1


	//   ....[88]....
        /*0674*/ 	.word	0x000031c0
        /*0678*/ 	.word	0x000000ff
        /*067c*/ 	.word	0x00000000
        /*0680*/ 	.short	0x010a
        /*0682*/ 	.byte	0x05
	.zero		1


	//   ....[89]....
        /*0684*/ 	.word	0x00003260
        /*0688*/ 	.word	0x000000ff
        /*068c*/ 	.word	0x00000000
        /*0690*/ 	.short	0x010a
        /*0692*/ 	.byte	0x05
	.zero		1


	//   ....[90]....
        /*0694*/ 	.word	0x00003300
        /*0698*/ 	.word	0x000000ff
        /*069c*/ 	.word	0x00000000
        /*06a0*/ 	.short	0x010a
        /*06a2*/ 	.byte	0x05
	.zero		1


	//   ....[91]....
        /*06a4*/ 	.word	0x000033a0
        /*06a8*/ 	.word	0x000000ff
        /*06ac*/ 	.word	0x00000000
        /*06b0*/ 	.short	0x010a
        /*06b2*/ 	.byte	0x05
	.zero		1


	//   ....[92]....
        /*06b4*/ 	.word	0x00003440
        /*06b8*/ 	.word	0x000000ff
        /*06bc*/ 	.word	0x00000000
        /*06c0*/ 	.short	0x010a
        /*06c2*/ 	.byte	0x05
	.zero		1


	//   ....[93]....
        /*06c4*/ 	.word	0x000034e0
        /*06c8*/ 	.word	0x000000ff
        /*06cc*/ 	.word	0x00000000
        /*06d0*/ 	.short	0x010a
        /*06d2*/ 	.byte	0x05
	.zero		1


	//   ....[94]....
        /*06d4*/ 	.word	0x00003580
        /*06d8*/ 	.word	0x000000ff
        /*06dc*/ 	.word	0x00000000
        /*06e0*/ 	.short	0x010a
        /*06e2*/ 	.byte	0x05
	.zero		1


	//   ....[95]....
        /*06e4*/ 	.word	0x00003620
        /*06e8*/ 	.word	0x000000ff
        /*06ec*/ 	.word	0x00000000
        /*06f0*/ 	.short	0x010a
        /*06f2*/ 	.byte	0x05
	.zero		1


	//   ....[96]....
        /*06f4*/ 	.word	0x000036c0
        /*06f8*/ 	.word	0x000000ff
        /*06fc*/ 	.word	0x00000000
        /*0700*/ 	.short	0x010a
        /*0702*/ 	.byte	0x05
	.zero		1


	//   ....[97]....
        /*0704*/ 	.word	0x00003760
        /*0708*/ 	.word	0x000000ff
        /*070c*/ 	.word	0x00000000
        /*0710*/ 	.short	0x010a
        /*0712*/ 	.byte	0x05
	.zero		1


	//   ....[98]....
        /*0714*/ 	.word	0x00003800
        /*0718*/ 	.word	0x000000ff
        /*071c*/ 	.word	0x00000000
        /*0720*/ 	.short	0x010a
        /*0722*/ 	.byte	0x05
	.zero		1


	//   ....[99]....
        /*0724*/ 	.word	0x000038a0
        /*0728*/ 	.word	0x000000ff
        /*072c*/ 	.word	0x00000000
        /*0730*/ 	.short	0x010a
        /*0732*/ 	.byte	0x05
	.zero		1


	//   ....[100]....
        /*0734*/ 	.word	0x00003940
        /*0738*/ 	.word	0x000000ff
        /*073c*/ 	.word	0x00000000
        /*0740*/ 	.short	0x010a
        /*0742*/ 	.byte	0x05
	.zero		1


	//   ....[101]....
        /*0744*/ 	.word	0x000039e0
        /*0748*/ 	.word	0x000000ff
        /*074c*/ 	.word	0x00000000
        /*0750*/ 	.short	0x010a
        /*0752*/ 	.byte	0x05
	.zero		1


	//   ....[102]....
        /*0754*/ 	.word	0x00003a80
        /*0758*/ 	.word	0x000000ff
        /*075c*/ 	.word	0x00000000
        /*0760*/ 	.short	0x010a
        /*0762*/ 	.byte	0x05
	.zero		1


	//   ....[103]....
        /*0764*/ 	.word	0x00003b20
        /*0768*/ 	.word	0x000000ff
        /*076c*/ 	.word	0x00000000
        /*0770*/ 	.short	0x010a
        /*0772*/ 	.byte	0x05
	.zero		1


	//   ....[104]....
        /*0774*/ 	.word	0x00003bc0
        /*0778*/ 	.word	0x000000ff
        /*077c*/ 	.word	0x00000000
        /*0780*/ 	.short	0x010a
        /*0782*/ 	.byte	0x05
	.zero		1


	//   ....[105]....
        /*0784*/ 	.word	0x00003c60
        /*0788*/ 	.word	0x000000ff
        /*078c*/ 	.word	0x00000000
        /*0790*/ 	.short	0x010a
        /*0792*/ 	.byte	0x05
	.zero		1


	//   ....[106]....
        /*0794*/ 	.word	0x00003d00
        /*0798*/ 	.word	0x000000ff
        /*079c*/ 	.word	0x00000000
        /*07a0*/ 	.short	0x010a
        /*07a2*/ 	.byte	0x05
	.zero		1


	//   ....[107]....
        /*07a4*/ 	.word	0x00003da0
        /*07a8*/ 	.word	0x000000ff
        /*07ac*/ 	.word	0x00000000
        /*07b0*/ 	.short	0x010a
        /*07b2*/ 	.byte	0x05
	.zero		1


	//   ....[108]....
        /*07b4*/ 	.word	0x00003e40
        /*07b8*/ 	.word	0x000000ff
        /*07bc*/ 	.word	0x00000000
        /*07c0*/ 	.short	0x010a
        /*07c2*/ 	.byte	0x05
	.zero		1


	//   ....[109]....
        /*07c4*/ 	.word	0x00003ee0
        /*07c8*/ 	.word	0x000000ff
        /*07cc*/ 	.word	0x00000000
        /*07d0*/ 	.short	0x010a
        /*07d2*/ 	.byte	0x05
	.zero		1


	//   ....[110]....
        /*07d4*/ 	.word	0x00003f80
        /*07d8*/ 	.word	0x000000ff
        /*07dc*/ 	.word	0x00000000
        /*07e0*/ 	.short	0x010a
        /*07e2*/ 	.byte	0x05
	.zero		1


	//   ....[111]....
        /*07e4*/ 	.word	0x00004020
        /*07e8*/ 	.word	0x000000ff
        /*07ec*/ 	.word	0x00000000
        /*07f0*/ 	.short	0x010a
        /*07f2*/ 	.byte	0x05
	.zero		1


	//   ....[112]....
        /*07f4*/ 	.word	0x000040c0
        /*07f8*/ 	.word	0x000000ff
        /*07fc*/ 	.word	0x00000000
        /*0800*/ 	.short	0x010a
        /*0802*/ 	.byte	0x05
	.zero		1


	//   ....[113]....
        /*0804*/ 	.word	0x00004160
        /*0808*/ 	.word	0x000000ff
        /*080c*/ 	.word	0x00000000
        /*0810*/ 	.short	0x010a
        /*0812*/ 	.byte	0x05
	.zero		1


	//   ....[114]....
        /*0814*/ 	.word	0x00004200
        /*0818*/ 	.word	0x000000ff
        /*081c*/ 	.word	0x00000000
        /*0820*/ 	.short	0x010a
        /*0822*/ 	.byte	0x05
	.zero		1


	//   ....[115]....
        /*0824*/ 	.word	0x000042a0
        /*0828*/ 	.word	0x000000ff
        /*082c*/ 	.word	0x00000000
        /*0830*/ 	.short	0x010a
        /*0832*/ 	.byte	0x05
	.zero		1


	//   ....[116]....
        /*0834*/ 	.word	0x00004340
        /*0838*/ 	.word	0x000000ff
        /*083c*/ 	.word	0x00000000
        /*0840*/ 	.short	0x010a
        /*0842*/ 	.byte	0x05
	.zero		1


	//   ....[117]....
        /*0844*/ 	.word	0x000043f0
        /*0848*/ 	.word	0x00000000
        /*084c*/ 	.word	0x00000000
        /*0850*/ 	.short	0x010a
        /*0852*/ 	.byte	0xff
	.zero		1


	//   ....[118]....
        /*0854*/ 	.word	0x00004520
        /*0858*/ 	.word	0x000000ff
        /*085c*/ 	.word	0x00000238
        /*0860*/ 	.short	0x010a
        /*0862*/ 	.byte	0x04
	.zero		1


	//   ....[119]....
        /*0864*/ 	.word	0x000045c0
        /*0868*/ 	.word	0x000000ff
        /*086c*/ 	.word	0x00000230
        /*0870*/ 	.short	0x010a
        /*0872*/ 	.byte	0x04
	.zero		1


	//   ....[120]....
        /*0874*/ 	.word	0x00004660
        /*0878*/ 	.word	0x000000ff
        /*087c*/ 	.word	0x00000000
        /*0880*/ 	.short	0x0101
        /*0882*/ 	.byte	0x05
	.zero		1


	//   ....[121]....
        /*0884*/ 	.word	0x000046a0
        /*0888*/ 	.word	0x000000ff
        /*088c*/ 	.word	0x00000238
        /*0890*/ 	.short	0x0106
        /*0892*/ 	.byte	0x04
	.zero		1


	//   ....[122]....
        /*0894*/ 	.word	0x000046e0
        /*0898*/ 	.word	0x00000000
        /*089c*/ 	.word	0x00000238
        /*08a0*/ 	.short	0x010a
        /*08a2*/ 	.byte	0xff
	.zero		1


	//   ....[123]....
        /*08a4*/ 	.word	0x00004920
        /*08a8*/ 	.word	0x000000ff
        /*08ac*/ 	.word	0x00000008
        /*08b0*/ 	.short	0x010a
        /*08b2*/ 	.byte	0x05
	.zero		1


	//   ....[124]....
        /*08b4*/ 	.word	0x00004940
        /*08b8*/ 	.word	0x000000ff
        /*08bc*/ 	.word	0x00000008
        /*08c0*/ 	.short	0x010a
        /*08c2*/ 	.byte	0x05
	.zero		1


	//   ....[125]....
        /*08c4*/ 	.word	0x00004ad0
        /*08c8*/ 	.word	0x000000ff
        /*08cc*/ 	.word	0x00000008
        /*08d0*/ 	.short	0x010a
        /*08d2*/ 	.byte	0x05
	.zero		1


	//   ....[126]....
        /*08d4*/ 	.word	0x00004af0
        /*08d8*/ 	.word	0x000000ff
        /*08dc*/ 	.word	0x00000008
        /*08e0*/ 	.short	0x010a
        /*08e2*/ 	.byte	0x05
	.zero		1


	//   ....[127]....
        /*08e4*/ 	.word	0x00004bb0
        /*08e8*/ 	.word	0x000000ff
        /*08ec*/ 	.word	0x00000000
        /*08f0*/ 	.short	0x0101
        /*08f2*/ 	.byte	0x04
	.zero		1


	//   ....[128]....
        /*08f4*/ 	.word	0x00004ef0
        /*08f8*/ 	.word	0x000000ff
        /*08fc*/ 	.word	0x00000230
        /*0900*/ 	.short	0x010a
        /*0902*/ 	.byte	0x0e
	.zero		1


	//   ....[129]....
        /*0904*/ 	.word	0x00004f90
        /*0908*/ 	.word	0x000000ff
        /*090c*/ 	.word	0x00000000
        /*0910*/ 	.short	0x0101
        /*0912*/ 	.byte	0x16
	.zero		1


	//   ....[130]....
        /*0914*/ 	.word	0x00004fd0
        /*0918*/ 	.word	0x000000ff
        /*091c*/ 	.word	0x00000250
        /*0920*/ 	.short	0x010a
        /*0922*/ 	.byte	0x13
	.zero		1


	//   ....[131]....
        /*0924*/ 	.word	0x00005070
        /*0928*/ 	.word	0x000000ff
        /*092c*/ 	.word	0x00000000
        /*0930*/ 	.short	0x010a
        /*0932*/ 	.byte	0x04
	.zero		1


	//   ....[132]....
        /*0934*/ 	.word	0x000050c0
        /*0938*/ 	.word	0x000000ff
        /*093c*/ 	.word	0x00000000
        /*0940*/ 	.short	0x010a
        /*0942*/ 	.byte	0x0b
	.zero		1


	//   ....[133]....
        /*0944*/ 	.word	0x000051f0
        /*0948*/ 	.word	0x000000ff
        /*094c*/ 	.word	0x00000000
        /*0950*/ 	.short	0x010a
        /*0952*/ 	.byte	0x05
	.zero		1


	//   ....[134]....
        /*0954*/ 	.word	0x000053f0
        /*0958*/ 	.word	0x000000ff
        /*095c*/ 	.word	0x00000000
        /*0960*/ 	.short	0x010a
        /*0962*/ 	.byte	0x04
	.zero		1


	//   ....[135]....
        /*0964*/ 	.word	0x00005490
        /*0968*/ 	.word	0x00000000
        /*096c*/ 	.word	0x00000000
        /*0970*/ 	.short	0x010a
        /*0972*/ 	.byte	0xff
	.zero		1


	//   ....[136]....
        /*0974*/ 	.word	0x000054d0
        /*0978*/ 	.word	0x00000000
        /*097c*/ 	.word	0x00000000
        /*0980*/ 	.short	0x010a
        /*0982*/ 	.byte	0xff
	.zero		1


	//   ....[137]....
        /*0984*/ 	.word	0x00005540
        /*0988*/ 	.word	0x000000ff
        /*098c*/ 	.word	0x00000000
        /*0990*/ 	.short	0x0101
        /*0992*/ 	.byte	0x04
	.zero		1


	//   ....[138]....
        /*0994*/ 	.word	0x00005580
        /*0998*/ 	.word	0x000000ff
        /*099c*/ 	.word	0x00000260
        /*09a0*/ 	.short	0x010a
        /*09a2*/ 	.byte	0x0e
	.zero		1


	//   ....[139]....
        /*09a4*/ 	.word	0x000055f0
        /*09a8*/ 	.word	0x000000ff
        /*09ac*/ 	.word	0x00000000
        /*09b0*/ 	.short	0x0101
        /*09b2*/ 	.byte	0x04
	.zero		1


	//   ....[140]....
        /*09b4*/ 	.word	0x00005b00
        /*09b8*/ 	.word	0x000000ff
        /*09bc*/ 	.word	0x00000230
        /*09c0*/ 	.short	0x010a
        /*09c2*/ 	.byte	0x16
	.zero		1


	//   ....[141]....
        /*09c4*/ 	.word	0x00005ba0
        /*09c8*/ 	.word	0x000000ff
        /*09cc*/ 	.word	0x00000000
        /*09d0*/ 	.short	0x0101
        /*09d2*/ 	.byte	0x26
	.zero		1


	//   ....[142]....
        /*09d4*/ 	.word	0x000060f0
        /*09d8*/ 	.word	0x000000ff
        /*09dc*/ 	.word	0x00000228
        /*09e0*/ 	.short	0x010a
        /*09e2*/ 	.byte	0x16
	.zero		1


	//   ....[143]....
        /*09e4*/ 	.word	0x00006290
        /*09e8*/ 	.word	0x000000ff
        /*09ec*/ 	.word	0x00000210
        /*09f0*/ 	.short	0x010a
        /*09f2*/ 	.byte	0x16
	.zero		1


	//   ....[144]....
        /*09f4*/ 	.word	0x00006580
        /*09f8*/ 	.word	0x000000ff
        /*09fc*/ 	.word	0x00000200
        /*0a00*/ 	.short	0x010b
        /*0a02*/ 	.byte	0x16
	.zero		1


	//   ....[145]....
        /*0a04*/ 	.word	0x00006590
        /*0a08*/ 	.word	0x000000ff
        /*0a0c*/ 	.word	0x00000000
        /*0a10*/ 	.short	0x0101
        /*0a12*/ 	.byte	0x2d
	.zero		1


	//   ....[146]....
        /*0a14*/ 	.word	0x000065a0
        /*0a18*/ 	.word	0x000000ff
        /*0a1c*/ 	.word	0x00000218
        /*0a20*/ 	.short	0x010a
        /*0a22*/ 	.byte	0x16
	.zero		1


	//   ....[147]....
        /*0a24*/ 	.word	0x00006770
        /*0a28*/ 	.word	0x000000ff
        /*0a2c*/ 	.word	0x00000208
        /*0a30*/ 	.short	0x010b
        /*0a32*/ 	.byte	0x16
	.zero		1


	//   ....[148]....
        /*0a34*/ 	.word	0x00006780
        /*0a38*/ 	.word	0x000000ff
        /*0a3c*/ 	.word	0x00000000
        /*0a40*/ 	.short	0x0101
        /*0a42*/ 	.byte	0x2c
	.zero		1


	//   ....[149]....
        /*0a44*/ 	.word	0x000067b0
        /*0a48*/ 	.word	0x000000ff
        /*0a4c*/ 	.word	0x00000210
        /*0a50*/ 	.short	0x010a
        /*0a52*/ 	.byte	0x16
	.zero		1


	//   ....[150]....
        /*0a54*/ 	.word	0x000067f0
        /*0a58*/ 	.word	0x00000000
        /*0a5c*/ 	.word	0x00000218
        /*0a60*/ 	.short	0x010a
        /*0a62*/ 	.byte	0xff
	.zero		1


	//   ....[151]....
        /*0a64*/ 	.word	0x00006b70
        /*0a68*/ 	.word	0x000000ff
        /*0a6c*/ 	.word	0x00000230
        /*0a70*/ 	.short	0x010a
        /*0a72*/ 	.byte	0x32
	.zero		1


	//   ....[152]....
        /*0a74*/ 	.word	0x00006c40
        /*0a78*/ 	.word	0x000000ff
        /*0a7c*/ 	.word	0x00000000
        /*0a80*/ 	.short	0x0101
        /*0a82*/ 	.byte	0x04
	.zero		1


	//   ....[153]....
        /*0a84*/ 	.word	0x000078e0
        /*0a88*/ 	.word	0x00000000
        /*0a8c*/ 	.word	0x00000200
        /*0a90*/ 	.short	0x010a
        /*0a92*/ 	.byte	0xff
	.zero		1


	//   ....[154]....
        /*0a94*/ 	.word	0x00007980
        /*0a98*/ 	.word	0x000000bb
        /*0a9c*/ 	.word	0x00000240
        /*0aa0*/ 	.short	0x010a
        /*0aa2*/ 	.byte	0xff
	.zero		1


	//   ....[155]....
        /*0aa4*/ 	.word	0x00007be0
        /*0aa8*/ 	.word	0x00000000
        /*0aac*/ 	.word	0x00000200
        /*0ab0*/ 	.short	0x010a
        /*0ab2*/ 	.byte	0xff
	.zero		1


	//   ....[156]....
        /*0ab4*/ 	.word	0x00007d30
        /*0ab8*/ 	.word	0x00000002
        /*0abc*/ 	.word	0x00000000
        /*0ac0*/ 	.short	0x0101
        /*0ac2*/ 	.byte	0xff
	.zero		1


	//   ....[157]....
        /*0ac4*/ 	.word	0x00007d90
        /*0ac8*/ 	.word	0x000000bb
        /*0acc*/ 	.word	0x00000240
        /*0ad0*/ 	.short	0x010a
        /*0ad2*/ 	.byte	0xff
	.zero		1


	//   ....[158]....
        /*0ad4*/ 	.word	0x00009170
        /*0ad8*/ 	.word	0x000000c7
        /*0adc*/ 	.word	0x00000200
        /*0ae0*/ 	.short	0x010a
        /*0ae2*/ 	.byte	0xff
	.zero		1


	//   ....[159]....
        /*0ae4*/ 	.word	0x00009250
        /*0ae8*/ 	.word	0x000000c7
        /*0aec*/ 	.word	0x00000200
        /*0af0*/ 	.short	0x010a
        /*0af2*/ 	.byte	0xff
	.zero		1


	//   ....[160]....
        /*0af4*/ 	.word	0x00009380
        /*0af8*/ 	.word	0x00000000
        /*0afc*/ 	.word	0x00000000
        /*0b00*/ 	.short	0x0101
        /*0b02*/ 	.byte	0xff
	.zero		1


	//   ....[161]....
        /*0b04*/ 	.word	0x000097b0
        /*0b08*/ 	.word	0x000000bb
        /*0b0c*/ 	.word	0x00000000
        /*0b10*/ 	.short	0x0101
        /*0b12*/ 	.byte	0xff
	.zero		1


	//   ....[162]....
        /*0b14*/ 	.word	0x0000a830
        /*0b18*/ 	.word	0x00000000
        /*0b1c*/ 	.word	0x00000100
        /*0b20*/ 	.short	0x010a
        /*0b22*/ 	.byte	0xff
	.zero		1


	//   ....[163]....
        /*0b24*/ 	.word	0x0000a890
        /*0b28*/ 	.word	0x00000000
        /*0b2c*/ 	.word	0x00000100
        /*0b30*/ 	.short	0x010a
        /*0b32*/ 	.byte	0xff
	.zero		1


	//   ....[164]....
        /*0b34*/ 	.word	0x0000a8f0
        /*0b38*/ 	.word	0x00000000
        /*0b3c*/ 	.word	0x00000230
        /*0b40*/ 	.short	0x010a
        /*0b42*/ 	.byte	0xff
	.zero		1


	//   ....[165]....
        /*0b44*/ 	.word	0x0000a950
        /*0b48*/ 	.word	0x00000000
        /*0b4c*/ 	.word	0x00000000
        /*0b50*/ 	.short	0x010a
        /*0b52*/ 	.byte	0xff
	.zero		1


	//   ....[166]....
        /*0b54*/ 	.word	0x0000a9b0
        /*0b58*/ 	.word	0x00000000
        /*0b5c*/ 	.word	0x00000000
        /*0b60*/ 	.short	0x010a
        /*0b62*/ 	.byte	0xff
	.zero		1


	//   ....[167]....
        /*0b64*/ 	.word	0x0000aa10
        /*0b68*/ 	.word	0x00000000
        /*0b6c*/ 	.word	0x00000000
        /*0b70*/ 	.short	0x010a
        /*0b72*/ 	.byte	0xff
	.zero		1


	//   ....[168]....
        /*0b74*/ 	.word	0x0000aa70
        /*0b78*/ 	.word	0x00000000
        /*0b7c*/ 	.word	0x00000000
        /*0b80*/ 	.short	0x010a
        /*0b82*/ 	.byte	0xff
	.zero		1


	//   ....[169]....
        /*0b84*/ 	.word	0x0000aad0
        /*0b88*/ 	.word	0x00000000
        /*0b8c*/ 	.word	0x00000000
        /*0b90*/ 	.short	0x010a
        /*0b92*/ 	.byte	0xff
	.zero		1


	//   ....[170]....
        /*0b94*/ 	.word	0x0000ab30
        /*0b98*/ 	.word	0x00000000
        /*0b9c*/ 	.word	0x00000000
        /*0ba0*/ 	.short	0x010a
        /*0ba2*/ 	.byte	0xff
	.zero		1


	//   ....[171]....
        /*0ba4*/ 	.word	0x0000ab90
        /*0ba8*/ 	.word	0x00000000
        /*0bac*/ 	.word	0x00000000
        /*0bb0*/ 	.short	0x010a
        /*0bb2*/ 	.byte	0xff
	.zero		1


	//   ....[172]....
        /*0bb4*/ 	.word	0x0000abf0
        /*0bb8*/ 	.word	0x00000000
        /*0bbc*/ 	.word	0x00000000
        /*0bc0*/ 	.short	0x010a
        /*0bc2*/ 	.byte	0xff
	.zero		1


	//   ....[173]....
        /*0bc4*/ 	.word	0x0000ac50
        /*0bc8*/ 	.word	0x00000000
        /*0bcc*/ 	.word	0x00000000
        /*0bd0*/ 	.short	0x010a
        /*0bd2*/ 	.byte	0xff
	.zero		1


	//   ....[174]....
        /*0bd4*/ 	.word	0x0000acb0
        /*0bd8*/ 	.word	0x00000000
        /*0bdc*/ 	.word	0x00000000
        /*0be0*/ 	.short	0x010a
        /*0be2*/ 	.byte	0xff
	.zero		1


	//   ....[175]....
        /*0be4*/ 	.word	0x0000ad10
        /*0be8*/ 	.word	0x00000000
        /*0bec*/ 	.word	0x00000000
        /*0bf0*/ 	.short	0x010a
        /*0bf2*/ 	.byte	0xff
	.zero		1


	//   ....[176]....
        /*0bf4*/ 	.word	0x0000ad70
        /*0bf8*/ 	.word	0x00000000
        /*0bfc*/ 	.word	0x00000000
        /*0c00*/ 	.short	0x010a
        /*0c02*/ 	.byte	0xff
	.zero		1


	//   ....[177]....
        /*0c04*/ 	.word	0x0000add0
        /*0c08*/ 	.word	0x00000000
        /*0c0c*/ 	.word	0x00000000
        /*0c10*/ 	.short	0x010a
        /*0c12*/ 	.byte	0xff
	.zero		1


	//   ....[178]....
        /*0c14*/ 	.word	0x0000ae30
        /*0c18*/ 	.word	0x00000000
        /*0c1c*/ 	.word	0x00000000
        /*0c20*/ 	.short	0x010a
        /*0c22*/ 	.byte	0xff
	.zero		1


	//   ....[179]....
        /*0c24*/ 	.word	0x0000ae90
        /*0c28*/ 	.word	0x00000000
        /*0c2c*/ 	.word	0x00000000
        /*0c30*/ 	.short	0x010a
        /*0c32*/ 	.byte	0xff
	.zero		1


	//   ....[180]....
        /*0c34*/ 	.word	0x0000aef0
        /*0c38*/ 	.word	0x00000000
        /*0c3c*/ 	.word	0x00000000
        /*0c40*/ 	.short	0x010a
        /*0c42*/ 	.byte	0xff
	.zero		1


	//   ....[181]....
        /*0c44*/ 	.word	0x0000af50
        /*0c48*/ 	.word	0x00000000
        /*0c4c*/ 	.word	0x00000000
        /*0c50*/ 	.short	0x010a
        /*0c52*/ 	.byte	0xff
	.zero		1


	//   ....[182]....
        /*0c54*/ 	.word	0x0000afb0
        /*0c58*/ 	.word	0x00000000
        /*0c5c*/ 	.word	0x00000000
        /*0c60*/ 	.short	0x010a
        /*0c62*/ 	.byte	0xff
	.zero		1


	//   ....[183]....
        /*0c64*/ 	.word	0x0000b010
        /*0c68*/ 	.word	0x00000000
        /*0c6c*/ 	.word	0x00000000
        /*0c70*/ 	.short	0x010a
        /*0c72*/ 	.byte	0xff
	.zero		1


	//   ....[184]....
        /*0c74*/ 	.word	0x0000b070
        /*0c78*/ 	.word	0x00000000
        /*0c7c*/ 	.word	0x00000000
        /*0c80*/ 	.short	0x010a
        /*0c82*/ 	.byte	0xff
	.zero		1


	//   ....[185]....
        /*0c84*/ 	.word	0x0000b0d0
        /*0c88*/ 	.word	0x00000000
        /*0c8c*/ 	.word	0x00000000
        /*0c90*/ 	.short	0x010a
        /*0c92*/ 	.byte	0xff
	.zero		1


	//   ....[186]....
        /*0c94*/ 	.word	0x0000b130
        /*0c98*/ 	.word	0x00000000
        /*0c9c*/ 	.word	0x00000000
        /*0ca0*/ 	.short	0x010a
        /*0ca2*/ 	.byte	0xff
	.zero		1


	//   ....[187]....
        /*0ca4*/ 	.word	0x0000b190
        /*0ca8*/ 	.word	0x00000000
        /*0cac*/ 	.word	0x00000000
        /*0cb0*/ 	.short	0x010a
        /*0cb2*/ 	.byte	0xff
	.zero		1


	//   ....[188]....
        /*0cb4*/ 	.word	0x0000b1f0
        /*0cb8*/ 	.word	0x00000000
        /*0cbc*/ 	.word	0x00000000
        /*0cc0*/ 	.short	0x010a
        /*0cc2*/ 	.byte	0xff
	.zero		1


	//   ....[189]....
        /*0cc4*/ 	.word	0x0000b250
        /*0cc8*/ 	.word	0x00000000
        /*0ccc*/ 	.word	0x00000000
        /*0cd0*/ 	.short	0x010a
        /*0cd2*/ 	.byte	0xff
	.zero		1


	//   ....[190]....
        /*0cd4*/ 	.word	0x0000b2b0
        /*0cd8*/ 	.word	0x00000000
        /*0cdc*/ 	.word	0x00000000
        /*0ce0*/ 	.short	0x010a
        /*0ce2*/ 	.byte	0xff
	.zero		1


	//   ....[191]....
        /*0ce4*/ 	.word	0x0000b310
        /*0ce8*/ 	.word	0x00000000
        /*0cec*/ 	.word	0x00000000
        /*0cf0*/ 	.short	0x010a
        /*0cf2*/ 	.byte	0xff
	.zero		1


	//   ....[192]....
        /*0cf4*/ 	.word	0x0000b370
        /*0cf8*/ 	.word	0x00000000
        /*0cfc*/ 	.word	0x00000000
        /*0d00*/ 	.short	0x010a
        /*0d02*/ 	.byte	0xff
	.zero		1


	//   ....[193]....
        /*0d04*/ 	.word	0x0000b3d0
        /*0d08*/ 	.word	0x00000000
        /*0d0c*/ 	.word	0x00000000
        /*0d10*/ 	.short	0x010a
        /*0d12*/ 	.byte	0xff
	.zero		1


	//   ....[194]....
        /*0d14*/ 	.word	0x0000b430
        /*0d18*/ 	.word	0x00000000
        /*0d1c*/ 	.word	0x00000000
        /*0d20*/ 	.short	0x010a
        /*0d22*/ 	.byte	0xff
	.zero		1


	//   ....[195]....
        /*0d24*/ 	.word	0x0000b490
        /*0d28*/ 	.word	0x00000000
        /*0d2c*/ 	.word	0x00000000
        /*0d30*/ 	.short	0x010a
        /*0d32*/ 	.byte	0xff
	.zero		1


	//   ....[196]....
        /*0d34*/ 	.word	0x0000b4f0
        /*0d38*/ 	.word	0x00000004
        /*0d3c*/ 	.word	0x00000238
        /*0d40*/ 	.short	0x010a
        /*0d42*/ 	.byte	0xff
	.zero		1


	//   ....[197]....
        /*0d44*/ 	.word	0x0000b550
        /*0d48*/ 	.word	0x00000004
        /*0d4c*/ 	.word	0x00000230
        /*0d50*/ 	.short	0x010a
        /*0d52*/ 	.byte	0xff
	.zero		1


	//   ....[198]....
        /*0d54*/ 	.word	0x0000b5b0
        /*0d58*/ 	.word	0x00000005
        /*0d5c*/ 	.word	0x00000008
        /*0d60*/ 	.short	0x010a
        /*0d62*/ 	.byte	0xff
	.zero		1


	//   ....[199]....
        /*0d64*/ 	.word	0x0000b6a0
        /*0d68*/ 	.word	0x00000003
        /*0d6c*/ 	.word	0x00000008
        /*0d70*/ 	.short	0x010a
        /*0d72*/ 	.byte	0xff
	.zero		1


	//   ....[200]....
        /*0d74*/ 	.word	0x0000b700
        /*0d78*/ 	.word	0x00000004
        /*0d7c*/ 	.word	0x00000230
        /*0d80*/ 	.short	0x010a
        /*0d82*/ 	.byte	0xff
	.zero		1


	//   ....[201]....
        /*0d84*/ 	.word	0x0000b760
        /*0d88*/ 	.word	0x00000004
        /*0d8c*/ 	.word	0x00000250
        /*0d90*/ 	.short	0x010a
        /*0d92*/ 	.byte	0xff
	.zero		1


	//   ....[202]....
        /*0d94*/ 	.word	0x0000b7c0
        /*0d98*/ 	.word	0x00000004
        /*0d9c*/ 	.word	0x00000000
        /*0da0*/ 	.short	0x010a
        /*0da2*/ 	.byte	0xff
	.zero		1


	//   ....[203]....
        /*0da4*/ 	.word	0x0000b820
        /*0da8*/ 	.word	0x00000000
        /*0dac*/ 	.word	0x00000000
        /*0db0*/ 	.short	0x010a
        /*0db2*/ 	.byte	0xff
	.zero		1


	//   ....[204]....
        /*0db4*/ 	.word	0x0000b880
        /*0db8*/ 	.word	0x00000000
        /*0dbc*/ 	.word	0x00000260
        /*0dc0*/ 	.short	0x010a
        /*0dc2*/ 	.byte	0xff
	.zero		1


	//   ....[205]....
        /*0dc4*/ 	.word	0x0000b8e0
        /*0dc8*/ 	.word	0x00000000
        /*0dcc*/ 	.word	0x00000230
        /*0dd0*/ 	.short	0x010a
        /*0dd2*/ 	.byte	0xff
	.zero		1


	//   ....[206]....
        /*0dd4*/ 	.word	0x0000b940
        /*0dd8*/ 	.word	0x00000000
        /*0ddc*/ 	.word	0x00000228
        /*0de0*/ 	.short	0x010a
        /*0de2*/ 	.byte	0xff
	.zero		1


	//   ....[207]....
        /*0de4*/ 	.word	0x0000b9a0
        /*0de8*/ 	.word	0x00000002
        /*0dec*/ 	.word	0x00000210
        /*0df0*/ 	.short	0x010a
        /*0df2*/ 	.byte	0xff
	.zero		1


	//   ....[208]....
        /*0df4*/ 	.word	0x0000ba00
        /*0df8*/ 	.word	0x00000000
        /*0dfc*/ 	.word	0x00000218
        /*0e00*/ 	.short	0x010a
        /*0e02*/ 	.byte	0xff
	.zero		1


	//   ....[209]....
        /*0e04*/ 	.word	0x0000ba60
        /*0e08*/ 	.word	0x00000000
        /*0e0c*/ 	.word	0x00000210
        /*0e10*/ 	.short	0x010a
        /*0e12*/ 	.byte	0xff
	.zero		1


	//   ....[210]....
        /*0e14*/ 	.word	0x0000bac0
        /*0e18*/ 	.word	0x00000000
        /*0e1c*/ 	.word	0x00000230
        /*0e20*/ 	.short	0x010a
        /*0e22*/ 	.byte	0xff
	.zero		1


	//   ....[211]....
        /*0e24*/ 	.word	0x0000bb10
        /*0e28*/ 	.word	0x00000000
        /*0e2c*/ 	.word	0x00000200
        /*0e30*/ 	.short	0x010a
        /*0e32*/ 	.byte	0xff
	.zero		1


	//   ....[212]....
        /*0e34*/ 	.word	0x0000bb60
        /*0e38*/ 	.word	0x000000bb
        /*0e3c*/ 	.word	0x00000240
        /*0e40*/ 	.short	0x010a
        /*0e42*/ 	.byte	0xff
	.zero		1


	//   ....[213]....
        /*0e44*/ 	.word	0x0000bbb0
        /*0e48*/ 	.word	0x000000c7
        /*0e4c*/ 	.word	0x00000200
        /*0e50*/ 	.short	0x010a
        /*0e52*/ 	.byte	0xff
	.zero		1


	//----- nvinfo : EIATTR_NUM_MBARRIERS
	.align		4
.L_47:
        /*0e54*/ 	.byte	0x03, 0x38
        /*0e56*/ 	.short	0x004d


	//----- nvinfo : EIATTR_EXIT_INSTR_OFFSETS
	.align		4
        /*0e58*/ 	.byte	0x04, 0x1c
        /*0e5a*/ 	.short	(.L_49 - .L_48)


	//   ....[0]....
.L_48:
        /*0e5c*/ 	.word	0x00004420


	//   ....[1]....
        /*0e60*/ 	.word	0x000046b0


	//   ....[2]....
        /*0e64*/ 	.word	0x00004710


	//   ....[3]....
        /*0e68*/ 	.word	0x00005810


	//   ....[4]....
        /*0e6c*/ 	.word	0x00006820


	//   ....[5]....
        /*0e70*/ 	.word	0x00006860


	//   ....[6]....
        /*0e74*/ 	.word	0x0000a810


	//----- nvinfo : EIATTR_MAX_THREADS
	.align		4
.L_49:
        /*0e78*/ 	.byte	0x04, 0x05
        /*0e7a*/ 	.short	(.L_51 - .L_50)
.L_50:
        /*0e7c*/ 	.word	0x00000100
        /*0e80*/ 	.word	0x00000001
        /*0e84*/ 	.word	0x00000001


	//----- nvinfo : EIATTR_CRS_STACK_SIZE
	.align		4
.L_51:
        /*0e88*/ 	.byte	0x04, 0x1e
        /*0e8a*/ 	.short	(.L_53 - .L_52)
.L_52:
        /*0e8c*/ 	.word	0x00000000


	//----- nvinfo : EIATTR_CBANK_PARAM_SIZE
	.align		4
.L_53:
        /*0e90*/ 	.byte	0x03, 0x19
        /*0e92*/ 	.short	0x0900


	//----- nvinfo : EIATTR_PARAM_CBANK
	.align		4
        /*0e94*/ 	.byte	0x04, 0x0a
        /*0e96*/ 	.short	(.L_55 - .L_54)
	.align		4
.L_54:
        /*0e98*/ 	.word	index@(.nv.constant0._ZN7cutlass13device_kernelINS_4conv6kernel13ConvUniversalINS1_16ConvProblemShapeILNS1_8OperatorE0ELi3EEENS1_10collective14CollectiveConvINS1_47MainloopSm100TmaUmmaWarpSpecializedImplicitGemmILS5_0ELi32ELi3ELi1ELi2EN4cute5tupleIJNSA_1CILi2EEENSC_ILi1EEESE_EEEEENSB_IJNSC_ILi256EEENSC_ILi128EEENSB_IJNSC_ILi32EEEEEEEEENS_12float_e4m3_tESM_NSA_8TiledMMAINSA_8MMA_AtomIJNSA_10MMA_TraitsINSA_25SM100_MMA_F8F6F4_2x1SM_SSEJSM_SM_fSH_SI_NSA_17integral_constantINSA_4UMMA5MajorELST_0EEESU_NSR_INSS_7ScaleInELSV_0EEESW_EEEEEENSA_6LayoutINSB_IJSE_SE_SE_EEENSB_IJNSC_ILi0EEES11_S11_EEEEENSB_IJNSA_10UnderscoreES14_S14_EEEEENS7_6detail27Sm100ImplicitGemmTileTraitsINSA_25SM100_TMA_2SM_LOAD_IM2COLENSA_14ComposedLayoutINSA_7SwizzleILi1ELi4ELi3EEENSA_18smem_ptr_flag_bitsILi8EEENSZ_INSB_IJNSC_ILi8EEESJ_EEENSB_IJSJ_SE_EEEEEEEvEENS18_INSA_18SM100_TMA_2SM_LOADES1J_vEEEENS_8epilogue10collective18CollectiveEpilogueINS1O_23Sm100TmaWarpSpecializedILi2ELi2ELi64ELb0ELb0EEEJNSB_IJSI_SI_SK_EEENSB_IJNSZ_ISI_SE_EENSZ_INSC_ILi64EEESE_EEEEESM_NSB_IJNSB_IJllllEEESE_S11_EEESM_S1Z_NS1O_6fusion15FusionCallbacksIS1S_NS20_17LinearCombinationISM_fSM_fLNS_15FloatRoundStyleE2EEES1T_S1X_JEEENSA_5SM1004TMEM4LOAD26SM100_TMEM_LOAD_32dp32b64xENSA_20SM90_TMA_LOAD_IM2COLENS1A_INS1B_ILi2ELi4ELi3EEES1E_NSZ_INSB_IJS1F_S1V_EEENSB_IJS1V_SE_EEEEEEENSA_39AutoVectorizingCopyWithAssumedAlignmentILi128EEENSA_21SM90_TMA_STORE_IM2COLES2F_S2H_S2H_EEEvvEEEEvNT_6ParamsE)
        /*0e9c*/ 	.short	0x0380
        /*0e9e*/ 	.short	0x0900


	//----- nvinfo : EIATTR_SW_WAR
	.align		4
.L_55:
        /*0ea0*/ 	.byte	0x04, 0x36
        /*0ea2*/ 	.short	(.L_57 - .L_56)
.L_56:
        /*0ea4*/ 	.word	0x00000008
.L_57:


//--------------------- .nv.callgraph             --------------------------
	.section	.nv.callgraph,"",@"SHT_CUDA_CALLGRAPH"
	.align	4
	.sectionentsize	8
	.align		4
        /*0000*/ 	.word	0x00000000
	.align		4
        /*0004*/ 	.word	0xffffffff
	.align		4
        /*0008*/ 	.word	index@(_ZN7cutlass13device_kernelINS_4conv6kernel13ConvUniversalINS1_16ConvProblemShapeILNS1_8OperatorE0ELi3EEENS1_10collective14CollectiveConvINS1_47MainloopSm100TmaUmmaWarpSpecializedImplicitGemmILS5_0ELi32ELi3ELi1ELi2EN4cute5tupleIJNSA_1CILi2EEENSC_ILi1EEESE_EEEEENSB_IJNSC_ILi256EEENSC_ILi128EEENSB_IJNSC_ILi32EEEEEEEEENS_12float_e4m3_tESM_NSA_8TiledMMAINSA_8MMA_AtomIJNSA_10MMA_TraitsINSA_25SM100_MMA_F8F6F4_2x1SM_SSEJSM_SM_fSH_SI_NSA_17integral_constantINSA_4UMMA5MajorELST_0EEESU_NSR_INSS_7ScaleInELSV_0EEESW_EEEEEENSA_6LayoutINSB_IJSE_SE_SE_EEENSB_IJNSC_ILi0EEES11_S11_EEEEENSB_IJNSA_10UnderscoreES14_S14_EEEEENS7_6detail27Sm100ImplicitGemmTileTraitsINSA_25SM100_TMA_2SM_LOAD_IM2COLENSA_14ComposedLayoutINSA_7SwizzleILi1ELi4ELi3EEENSA_18smem_ptr_flag_bitsILi8EEENSZ_INSB_IJNSC_ILi8EEESJ_EEENSB_IJSJ_SE_EEEEEEEvEENS18_INSA_18SM100_TMA_2SM_LOADES1J_vEEEENS_8epilogue10collective18CollectiveEpilogueINS1O_23Sm100TmaWarpSpecializedILi2ELi2ELi64ELb0ELb0EEEJNSB_IJSI_SI_SK_EEENSB_IJNSZ_ISI_SE_EENSZ_INSC_ILi64EEESE_EEEEESM_NSB_IJNSB_IJllllEEESE_S11_EEESM_S1Z_NS1O_6fusion15FusionCallbacksIS1S_NS20_17LinearCombinationISM_fSM_fLNS_15FloatRoundStyleE2EEES1T_S1X_JEEENSA_5SM1004TMEM4LOAD26SM100_TMEM_LOAD_32dp32b64xENSA_20SM90_TMA_LOAD_IM2COLENS1A_INS1B_ILi2ELi4ELi3EEES1E_NSZ_INSB_IJS1F_S1V_EEENSB_IJS1V_SE_EEEEEEENSA_39AutoVectorizingCopyWithAssumedAlignmentILi128EEENSA_21SM90_TMA_STORE_IM2COLES2F_S2H_S2H_EEEvvEEEEvNT_6ParamsE)
	.align		4
        /*000c*/ 	.word	index@(__assertfail)
	.align		4
        /*0010*/ 	.word	0x00000000
	.align		4
        /*0014*/ 	.word	0xfffffffe
	.align		4
        /*0018*/ 	.word	0x00000000
	.align		4
        /*001c*/ 	.word	0xfffffffd
	.align		4
        /*0020*/ 	.word	0x00000000
	.align		4
        /*0024*/ 	.word	0xfffffffc


//--------------------- .nv.constant4             --------------------------
	.section	.nv.constant4,"a",@progbits
	.align	8
	.align		8
.nv.constant4:
        /*0000*/ 	.dword	__assertfail
	.align		8
        /*0008*/ 	.dword	__unnamed_1
	.align		8
        /*0010*/ 	.dword	__unnamed_2
	.align		8
        /*0018*/ 	.dword	_ZN39_INTERNAL_4e241dc3_4_k_cu_dd13ca55_34804cuda3std3__45__cpo5beginE
	.align		8
        /*0020*/ 	.dword	_ZN39_INTERNAL_4e241dc3_4_k_cu_dd13ca55_34804cuda3std3__45__cpo3endE
	.align		8
        /*0028*/ 	.dword	_ZN39_INTERNAL_4e241dc3_4_k_cu_dd13ca55_34804cuda3std3__45__cpo6cbeginE
	.align		8
        /*0030*/ 	.dword	_ZN39_INTERNAL_4e241dc3_4_k_cu_dd13ca55_34804cuda3std3__45__cpo4cendE
	.align		8
        /*0038*/ 	.dword	_ZN39_INTERNAL_4e241dc3_4_k_cu_dd13ca55_34804cuda3std3__441_GLOBAL__N__4e241dc3_4_k_cu_dd13ca55_34806ignoreE
	.align		8
        /*0040*/ 	.dword	_ZN39_INTERNAL_4e241dc3_4_k_cu_dd13ca55_34804cuda3std3__419piecewise_constructE
	.align		8
        /*0048*/ 	.dword	_ZN39_INTERNAL_4e241dc3_4_k_cu_dd13ca55_34804cuda3std3__48in_placeE
	.align		8
        /*0050*/ 	.dword	_ZN39_INTERNAL_4e241dc3_4_k_cu_dd13ca55_34804cuda3std6ranges3__45__cpo4swapE
	.align		8
        /*0058*/ 	.dword	_ZN39_INTERNAL_4e241dc3_4_k_cu_dd13ca55_34804cuda3std6ranges3__45__cpo9iter_moveE
	.align		8
        /*0060*/ 	.dword	_ZN39_INTERNAL_4e241dc3_4_k_cu_dd13ca55_34804cute7productE
	.align		8
        /*0068*/ 	.dword	_ZN39_INTERNAL_4e241dc3_4_k_cu_dd13ca55_34804cute1_E
	.align		8
        /*0070*/ 	.dword	$str$27
	.align		8
        /*0078*/ 	.dword	$str$28
	.align		8
        /*0080*/ 	.dword	$str$29
	.align		8
        /*0088*/ 	.dword	$str$30


//--------------------- .text._ZN7cutlass13device_kernelINS_4conv6kernel13ConvUniversalINS1_16ConvProblemShapeILNS1_8OperatorE0ELi3EEENS1_10collective14CollectiveConvINS1_47MainloopSm100TmaUmmaWarpSpecializedImplicitGemmILS5_0ELi32ELi3ELi1ELi2EN4cute5tupleIJNSA_1CILi2EEENSC_ILi1EEESE_EEEEENSB_IJNSC_ILi256EEENSC_ILi128EEENSB_IJNSC_ILi32EEEEEEEEENS_12float_e4m3_tESM_NSA_8TiledMMAINSA_8MMA_AtomIJNSA_10MMA_TraitsINSA_25SM100_MMA_F8F6F4_2x1SM_SSEJSM_SM_fSH_SI_NSA_17integral_constantINSA_4UMMA5MajorELST_0EEESU_NSR_INSS_7ScaleInELSV_0EEESW_EEEEEENSA_6LayoutINSB_IJSE_SE_SE_EEENSB_IJNSC_ILi0EEES11_S11_EEEEENSB_IJNSA_10UnderscoreES14_S14_EEEEENS7_6detail27Sm100ImplicitGemmTileTraitsINSA_25SM100_TMA_2SM_LOAD_IM2COLENSA_14ComposedLayoutINSA_7SwizzleILi1ELi4ELi3EEENSA_18smem_ptr_flag_bitsILi8EEENSZ_INSB_IJNSC_ILi8EEESJ_EEENSB_IJSJ_SE_EEEEEEEvEENS18_INSA_18SM100_TMA_2SM_LOADES1J_vEEEENS_8epilogue10collective18CollectiveEpilogueINS1O_23Sm100TmaWarpSpecializedILi2ELi2ELi64ELb0ELb0EEEJNSB_IJSI_SI_SK_EEENSB_IJNSZ_ISI_SE_EENSZ_INSC_ILi64EEESE_EEEEESM_NSB_IJNSB_IJllllEEESE_S11_EEESM_S1Z_NS1O_6fusion15FusionCallbacksIS1S_NS20_17LinearCombinationISM_fSM_fLNS_15FloatRoundStyleE2EEES1T_S1X_JEEENSA_5SM1004TMEM4LOAD26SM100_TMEM_LOAD_32dp32b64xENSA_20SM90_TMA_LOAD_IM2COLENS1A_INS1B_ILi2ELi4ELi3EEES1E_NSZ_INSB_IJS1F_S1V_EEENSB_IJS1V_SE_EEEEEEENSA_39AutoVectorizingCopyWithAssumedAlignmentILi128EEENSA_21SM90_TMA_STORE_IM2COLES2F_S2H_S2H_EEEvvEEEEvNT_6ParamsE --------------------------
	.section	.text._ZN7cutlass13device_kernelINS_4conv6kernel13ConvUniversalINS1_16ConvProblemShapeILNS1_8OperatorE0ELi3EEENS1_10collective14CollectiveConvINS1_47MainloopSm100TmaUmmaWarpSpecializedImplicitGemmILS5_0ELi32ELi3ELi1ELi2EN4cute5tupleIJNSA_1CILi2EEENSC_ILi1EEESE_EEEEENSB_IJNSC_ILi256EEENSC_ILi128EEENSB_IJNSC_ILi32EEEEEEEEENS_12float_e4m3_tESM_NSA_8TiledMMAINSA_8MMA_AtomIJNSA_10MMA_TraitsINSA_25SM100_MMA_F8F6F4_2x1SM_SSEJSM_SM_fSH_SI_NSA_17integral_constantINSA_4UMMA5MajorELST_0EEESU_NSR_INSS_7ScaleInELSV_0EEESW_EEEEEENSA_6LayoutINSB_IJSE_SE_SE_EEENSB_IJNSC_ILi0EEES11_S11_EEEEENSB_IJNSA_10UnderscoreES14_S14_EEEEENS7_6detail27Sm100ImplicitGemmTileTraitsINSA_25SM100_TMA_2SM_LOAD_IM2COLENSA_14ComposedLayoutINSA_7SwizzleILi1ELi4ELi3EEENSA_18smem_ptr_flag_bitsILi8EEENSZ_INSB_IJNSC_ILi8EEESJ_EEENSB_IJSJ_SE_EEEEEEEvEENS18_INSA_18SM100_TMA_2SM_LOADES1J_vEEEENS_8epilogue10collective18CollectiveEpilogueINS1O_23Sm100TmaWarpSpecializedILi2ELi2ELi64ELb0ELb0EEEJNSB_IJSI_SI_SK_EEENSB_IJNSZ_ISI_SE_EENSZ_INSC_ILi64EEESE_EEEEESM_NSB_IJNSB_IJllllEEESE_S11_EEESM_S1Z_NS1O_6fusion15FusionCallbacksIS1S_NS20_17LinearCombinationISM_fSM_fLNS_15FloatRoundStyleE2EEES1T_S1X_JEEENSA_5SM1004TMEM4LOAD26SM100_TMEM_LOAD_32dp32b64xENSA_20SM90_TMA_LOAD_IM2COLENS1A_INS1B_ILi2ELi4ELi3EEES1E_NSZ_INSB_IJS1F_S1V_EEENSB_IJS1V_SE_EEEEEEENSA_39AutoVectorizingCopyWithAssumedAlignmentILi128EEENSA_21SM90_TMA_STORE_IM2COLES2F_S2H_S2H_EEEvvEEEEvNT_6ParamsE,"ax",@progbits
	.align	128
.text._ZN7cutlass13device_kernelINS_4conv6kernel13ConvUniversalINS1_16ConvProblemShapeILNS1_8OperatorE0ELi3EEENS1_10collective14CollectiveConvINS1_47MainloopSm100TmaUmmaWarpSpecializedImplicitGemmILS5_0ELi32ELi3ELi1ELi2EN4cute5tupleIJNSA_1CILi2EEENSC_ILi1EEESE_EEEEENSB_IJNSC_ILi256EEENSC_ILi128EEENSB_IJNSC_ILi32EEEEEEEEENS_12float_e4m3_tESM_NSA_8TiledMMAINSA_8MMA_AtomIJNSA_10MMA_TraitsINSA_25SM100_MMA_F8F6F4_2x1SM_SSEJSM_SM_fSH_SI_NSA_17integral_constantINSA_4UMMA5MajorELST_0EEESU_NSR_INSS_7ScaleInELSV_0EEESW_EEEEEENSA_6LayoutINSB_IJSE_SE_SE_EEENSB_IJNSC_ILi0EEES11_S11_EEEEENSB_IJNSA_10UnderscoreES14_S14_EEEEENS7_6detail27Sm100ImplicitGemmTileTraitsINSA_25SM100_TMA_2SM_LOAD_IM2COLENSA_14ComposedLayoutINSA_7SwizzleILi1ELi4ELi3EEENSA_18smem_ptr_flag_bitsILi8EEENSZ_INSB_IJNSC_ILi8EEESJ_EEENSB_IJSJ_SE_EEEEEEEvEENS18_INSA_18SM100_TMA_2SM_LOADES1J_vEEEENS_8epilogue10collective18CollectiveEpilogueINS1O_23Sm100TmaWarpSpecializedILi2ELi2ELi64ELb0ELb0EEEJNSB_IJSI_SI_SK_EEENSB_IJNSZ_ISI_SE_EENSZ_INSC_ILi64EEESE_EEEEESM_NSB_IJNSB_IJllllEEESE_S11_EEESM_S1Z_NS1O_6fusion15FusionCallbacksIS1S_NS20_17LinearCombinationISM_fSM_fLNS_15FloatRoundStyleE2EEES1T_S1X_JEEENSA_5SM1004TMEM4LOAD26SM100_TMEM_LOAD_32dp32b64xENSA_20SM90_TMA_LOAD_IM2COLENS1A_INS1B_ILi2ELi4ELi3EEES1E_NSZ_INSB_IJS1F_S1V_EEENSB_IJS1V_SE_EEEEEEENSA_39AutoVectorizingCopyWithAssumedAlignmentILi128EEENSA_21SM90_TMA_STORE_IM2COLES2F_S2H_S2H_EEEvvEEEEvNT_6ParamsE:
        .type           _ZN7cutlass13device_kernelINS_4conv6kernel13ConvUniversalINS1_16ConvProblemShapeILNS1_8OperatorE0ELi3EEENS1_10collective14CollectiveConvINS1_47MainloopSm100TmaUmmaWarpSpecializedImplicitGemmILS5_0ELi32ELi3ELi1ELi2EN4cute5tupleIJNSA_1CILi2EEENSC_ILi1EEESE_EEEEENSB_IJNSC_ILi256EEENSC_ILi128EEENSB_IJNSC_ILi32EEEEEEEEENS_12float_e4m3_tESM_NSA_8TiledMMAINSA_8MMA_AtomIJNSA_10MMA_TraitsINSA_25SM100_MMA_F8F6F4_2x1SM_SSEJSM_SM_fSH_SI_NSA_17integral_constantINSA_4UMMA5MajorELST_0EEESU_NSR_INSS_7ScaleInELSV_0EEESW_EEEEEENSA_6LayoutINSB_IJSE_SE_SE_EEENSB_IJNSC_ILi0EEES11_S11_EEEEENSB_IJNSA_10UnderscoreES14_S14_EEEEENS7_6detail27Sm100ImplicitGemmTileTraitsINSA_25SM100_TMA_2SM_LOAD_IM2COLENSA_14ComposedLayoutINSA_7SwizzleILi1ELi4ELi3EEENSA_18smem_ptr_flag_bitsILi8EEENSZ_INSB_IJNSC_ILi8EEESJ_EEENSB_IJSJ_SE_EEEEEEEvEENS18_INSA_18SM100_TMA_2SM_LOADES1J_vEEEENS_8epilogue10collective18CollectiveEpilogueINS1O_23Sm100TmaWarpSpecializedILi2ELi2ELi64ELb0ELb0EEEJNSB_IJSI_SI_SK_EEENSB_IJNSZ_ISI_SE_EENSZ_INSC_ILi64EEESE_EEEEESM_NSB_IJNSB_IJllllEEESE_S11_EEESM_S1Z_NS1O_6fusion15FusionCallbacksIS1S_NS20_17LinearCombinationISM_fSM_fLNS_15FloatRoundStyleE2EEES1T_S1X_JEEENSA_5SM1004TMEM4LOAD26SM100_TMEM_LOAD_32dp32b64xENSA_20SM90_TMA_LOAD_IM2COLENS1A_INS1B_ILi2ELi4ELi3EEES1E_NSZ_INSB_IJS1F_S1V_EEENSB_IJS1V_SE_EEEEEEENSA_39AutoVectorizingCopyWithAssumedAlignmentILi128EEENSA_21SM90_TMA_STORE_IM2COLES2F_S2H_S2H_EEEvvEEEEvNT_6ParamsE,@function
        .size           _ZN7cutlass13device_kernelINS_4conv6kernel13ConvUniversalINS1_16ConvProblemShapeILNS1_8OperatorE0ELi3EEENS1_10collective14CollectiveConvINS1_47MainloopSm100TmaUmmaWarpSpecializedImplicitGemmILS5_0ELi32ELi3ELi1ELi2EN4cute5tupleIJNSA_1CILi2EEENSC_ILi1EEESE_EEEEENSB_IJNSC_ILi256EEENSC_ILi128EEENSB_IJNSC_ILi32EEEEEEEEENS_12float_e4m3_tESM_NSA_8TiledMMAINSA_8MMA_AtomIJNSA_10MMA_TraitsINSA_25SM100_MMA_F8F6F4_2x1SM_SSEJSM_SM_fSH_SI_NSA_17integral_constantINSA_4UMMA5MajorELST_0EEESU_NSR_INSS_7ScaleInELSV_0EEESW_EEEEEENSA_6LayoutINSB_IJSE_SE_SE_EEENSB_IJNSC_ILi0EEES11_S11_EEEEENSB_IJNSA_10UnderscoreES14_S14_EEEEENS7_6detail27Sm100ImplicitGemmTileTraitsINSA_25SM100_TMA_2SM_LOAD_IM2COLENSA_14ComposedLayoutINSA_7SwizzleILi1ELi4ELi3EEENSA_18smem_ptr_flag_bitsILi8EEENSZ_INSB_IJNSC_ILi8EEESJ_EEENSB_IJSJ_SE_EEEEEEEvEENS18_INSA_18SM100_TMA_2SM_LOADES1J_vEEEENS_8epilogue10collective18CollectiveEpilogueINS1O_23Sm100TmaWarpSpecializedILi2ELi2ELi64ELb0ELb0EEEJNSB_IJSI_SI_SK_EEENSB_IJNSZ_ISI_SE_EENSZ_INSC_ILi64EEESE_EEEEESM_NSB_IJNSB_IJllllEEESE_S11_EEESM_S1Z_NS1O_6fusion15FusionCallbacksIS1S_NS20_17LinearCombinationISM_fSM_fLNS_15FloatRoundStyleE2EEES1T_S1X_JEEENSA_5SM1004TMEM4LOAD26SM100_TMEM_LOAD_32dp32b64xENSA_20SM90_TMA_LOAD_IM2COLENS1A_INS1B_ILi2ELi4ELi3EEES1E_NSZ_INSB_IJS1F_S1V_EEENSB_IJS1V_SE_EEEEEEENSA_39AutoVectorizingCopyWithAssumedAlignmentILi128EEENSA_21SM90_TMA_STORE_IM2COLES2F_S2H_S2H_EEEvvEEEEvNT_6ParamsE,(.L_x_239 - _ZN7cutlass13device_kernelINS_4conv6kernel13ConvUniversalINS1_16ConvProblemShapeILNS1_8OperatorE0ELi3EEENS1_10collective14CollectiveConvINS1_47MainloopSm100TmaUmmaWarpSpecializedImplicitGemmILS5_0ELi32ELi3ELi1ELi2EN4cute5tupleIJNSA_1CILi2EEENSC_ILi1EEESE_EEEEENSB_IJNSC_ILi256EEENSC_ILi128EEENSB_IJNSC_ILi32EEEEEEEEENS_12float_e4m3_tESM_NSA_8TiledMMAINSA_8MMA_AtomIJNSA_10MMA_TraitsINSA_25SM100_MMA_F8F6F4_2x1SM_SSEJSM_SM_fSH_SI_NSA_17integral_constantINSA_4UMMA5MajorELST_0EEESU_NSR_INSS_7ScaleInELSV_0EEESW_EEEEEENSA_6LayoutINSB_IJSE_SE_SE_EEENSB_IJNSC_ILi0EEES11_S11_EEEEENSB_IJNSA_10UnderscoreES14_S14_EEEEENS7_6detail27Sm100ImplicitGemmTileTraitsINSA_25SM100_TMA_2SM_LOAD_IM2COLENSA_14ComposedLayoutINSA_7SwizzleILi1ELi4ELi3EEENSA_18smem_ptr_flag_bitsILi8EEENSZ_INSB_IJNSC_ILi8EEESJ_EEENSB_IJSJ_SE_EEEEEEEvEENS18_INSA_18SM100_TMA_2SM_LOADES1J_vEEEENS_8epilogue10collective18CollectiveEpilogueINS1O_23Sm100TmaWarpSpecializedILi2ELi2ELi64ELb0ELb0EEEJNSB_IJSI_SI_SK_EEENSB_IJNSZ_ISI_SE_EENSZ_INSC_ILi64EEESE_EEEEESM_NSB_IJNSB_IJllllEEESE_S11_EEESM_S1Z_NS1O_6fusion15FusionCallbacksIS1S_NS20_17LinearCombinationISM_fSM_fLNS_15FloatRoundStyleE2EEES1T_S1X_JEEENSA_5SM1004TMEM4LOAD26SM100_TMEM_LOAD_32dp32b64xENSA_20SM90_TMA_LOAD_IM2COLENS1A_INS1B_ILi2ELi4ELi3EEES1E_NSZ_INSB_IJS1F_S1V_EEENSB_IJS1V_SE_EEEEEEENSA_39AutoVectorizingCopyWithAssumedAlignmentILi128EEENSA_21SM90_TMA_STORE_IM2COLES2F_S2H_S2H_EEEvvEEEEvNT_6ParamsE)
        .other          _ZN7cutlass13device_kernelINS_4conv6kernel13ConvUniversalINS1_16ConvProblemShapeILNS1_8OperatorE0ELi3EEENS1_10collective14CollectiveConvINS1_47MainloopSm100TmaUmmaWarpSpecializedImplicitGemmILS5_0ELi32ELi3ELi1ELi2EN4cute5tupleIJNSA_1CILi2EEENSC_ILi1EEESE_EEEEENSB_IJNSC_ILi256EEENSC_ILi128EEENSB_IJNSC_ILi32EEEEEEEEENS_12float_e4m3_tESM_NSA_8TiledMMAINSA_8MMA_AtomIJNSA_10MMA_TraitsINSA_25SM100_MMA_F8F6F4_2x1SM_SSEJSM_SM_fSH_SI_NSA_17integral_constantINSA_4UMMA5MajorELST_0EEESU_NSR_INSS_7ScaleInELSV_0EEESW_EEEEEENSA_6LayoutINSB_IJSE_SE_SE_EEENSB_IJNSC_ILi0EEES11_S11_EEEEENSB_IJNSA_10UnderscoreES14_S14_EEEEENS7_6detail27Sm100ImplicitGemmTileTraitsINSA_25SM100_TMA_2SM_LOAD_IM2COLENSA_14ComposedLayoutINSA_7SwizzleILi1ELi4ELi3EEENSA_18smem_ptr_flag_bitsILi8EEENSZ_INSB_IJNSC_ILi8EEESJ_EEENSB_IJSJ_SE_EEEEEEEvEENS18_INSA_18SM100_TMA_2SM_LOADES1J_vEEEENS_8epilogue10collective18CollectiveEpilogueINS1O_23Sm100TmaWarpSpecializedILi2ELi2ELi64ELb0ELb0EEEJNSB_IJSI_SI_SK_EEENSB_IJNSZ_ISI_SE_EENSZ_INSC_ILi64EEESE_EEEEESM_NSB_IJNSB_IJllllEEESE_S11_EEESM_S1Z_NS1O_6fusion15FusionCallbacksIS1S_NS20_17LinearCombinationISM_fSM_fLNS_15FloatRoundStyleE2EEES1T_S1X_JEEENSA_5SM1004TMEM4LOAD26SM100_TMEM_LOAD_32dp32b64xENSA_20SM90_TMA_LOAD_IM2COLENS1A_INS1B_ILi2ELi4ELi3EEES1E_NSZ_INSB_IJS1F_S1V_EEENSB_IJS1V_SE_EEEEEEENSA_39AutoVectorizingCopyWithAssumedAlignmentILi128EEENSA_21SM90_TMA_STORE_IM2COLES2F_S2H_S2H_EEEvvEEEEvNT_6ParamsE,@"STO_CUDA_ENTRY STV_DEFAULT"
_ZN7cutlass13device_kernelINS_4conv6kernel13ConvUniversalINS1_16ConvProblemShapeILNS1_8OperatorE0ELi3EEENS1_10collective14CollectiveConvINS1_47MainloopSm100TmaUmmaWarpSpecializedImplicitGemmILS5_0ELi32ELi3ELi1ELi2EN4cute5tupleIJNSA_1CILi2EEENSC_ILi1EEESE_EEEEENSB_IJNSC_ILi256EEENSC_ILi128EEENSB_IJNSC_ILi32EEEEEEEEENS_12float_e4m3_tESM_NSA_8TiledMMAINSA_8MMA_AtomIJNSA_10MMA_TraitsINSA_25SM100_MMA_F8F6F4_2x1SM_SSEJSM_SM_fSH_SI_NSA_17integral_constantINSA_4UMMA5MajorELST_0EEESU_NSR_INSS_7ScaleInELSV_0EEESW_EEEEEENSA_6LayoutINSB_IJSE_SE_SE_EEENSB_IJNSC_ILi0EEES11_S11_EEEEENSB_IJNSA_10UnderscoreES14_S14_EEEEENS7_6detail27Sm100ImplicitGemmTileTraitsINSA_25SM100_TMA_2SM_LOAD_IM2COLENSA_14ComposedLayoutINSA_7SwizzleILi1ELi4ELi3EEENSA_18smem_ptr_flag_bitsILi8EEENSZ_INSB_IJNSC_ILi8EEESJ_EEENSB_IJSJ_SE_EEEEEEEvEENS18_INSA_18SM100_TMA_2SM_LOADES1J_vEEEENS_8epilogue10collective18CollectiveEpilogueINS1O_23Sm100TmaWarpSpecializedILi2ELi2ELi64ELb0ELb0EEEJNSB_IJSI_SI_SK_EEENSB_IJNSZ_ISI_SE_EENSZ_INSC_ILi64EEESE_EEEEESM_NSB_IJNSB_IJllllEEESE_S11_EEESM_S1Z_NS1O_6fusion15FusionCallbacksIS1S_NS20_17LinearCombinationISM_fSM_fLNS_15FloatRoundStyleE2EEES1T_S1X_JEEENSA_5SM1004TMEM4LOAD26SM100_TMEM_LOAD_32dp32b64xENSA_20SM90_TMA_LOAD_IM2COLENS1A_INS1B_ILi2ELi4ELi3EEES1E_NSZ_INSB_IJS1F_S1V_EEENSB_IJS1V_SE_EEEEEEENSA_39AutoVectorizingCopyWithAssumedAlignmentILi128EEENSA_21SM90_TMA_STORE_IM2COLES2F_S2H_S2H_EEEvvEEEEvNT_6ParamsE:
[----:B------:R-:W1:Y:S01]  /*0000*/  LDC R1, c[0x0][0x37c] ;  /* 0x0000df00ff017b82 */ /* 0x000e620000000800 */
[----:B------:R-:W2:Y:S01]  /*0010*/  S2R R164, SR_TID.X ;  /* 0x0000000000a47919 */ /* 0x000ea20000002100 */
[----:B------:R-:W3:Y:S06]  /*0020*/  LDCU.64 UR8, c[0x0][0x990] ;  /* 0x00013200ff0877ac */ /* 0x000eec0008000a00 */
[----:B------:R-:W4:Y:S01]  /*0030*/  S2UR UR45, SR_CgaCtaId ;  /* 0x00000000002d79c3 */ /* 0x000f220000008800 */
[----:B-1----:R-:W-:Y:S01]  /*0040*/  VIADD R1, R1, 0xfffffff8 ;  /* 0xfffffff801017836 */ /* 0x002fe20000000000 */
[----:B------:R-:W-:-:S02]  /*0050*/  PRMT R167, RZ, 0x7610, R167 ;  /* 0x00007610ffa77816 */ /* 0x000fc400000000a7 */
[----:B------:R-:W-:Y:S02]  /*0060*/  ELECT P1, URZ, PT ;  /* 0x0000000000ff782f */ /* 0x000fe40003820000 */
[----:B------:R-:W-:Y:S01]  /*0070*/  R2UR UR49, R1 ;  /* 0x00000000013172ca */ /* 0x000fe200000e0000 */
[----:B---3--:R-:W-:-:S04]  /*0080*/  UISETP.NE.U32.AND UP0, UPT, UR8, URZ, UPT ;  /* 0x000000ff0800728c */ /* 0x008fc8000bf05070 */
[----:B------:R-:W-:Y:S02]  /*0090*/  UISETP.NE.AND.EX UP0, UPT, UR9, URZ, UPT, UP0 ;  /* 0x000000ff0900728c */ /* 0x000fe4000bf05300 */
[----:B----4-:R-:W-:Y:S02]  /*00a0*/  ULOP3.LUT UR26, UR45, 0x1, URZ, 0xc0, !UPT ;  /* 0x000000012d1a7892 */ /* 0x010fe4000f8ec0ff */
[----:B------:R-:W-:Y:S01]  /*00b0*/  ULOP3.LUT UR25, UR45, 0x1, URZ, 0x3c, !UPT ;  /* 0x000000012d197892 */ /* 0x000fe2000f8e3cff */
[----:B--2---:R-:W-:-:S05]  /*00c0*/  SHF.R.U32.HI R168, RZ, 0x5, R164 ;  /* 0x00000005ffa87819 */ /* 0x004fca00000116a4 */
[----:B------:R-:W1:Y:S02]  /*00d0*/  SHFL.IDX PT, R0, R168, RZ, 0x1f ;  /* 0x00001fffa8007589 */ /* 0x000e6400000e0000 */
[----:B-1----:R-:W-:Y:S01]  /*00e0*/  R2UR UR18, R0 ;  /* 0x00000000001272ca */ /* 0x002fe200000e0000 */
[----:B------:R-:W-:-:S14]  /*00f0*/  BRA.U UP0, `(.L_x_0) ;  /* 0x0000000100307547 */ /* 0x000fdc000b800000 */
[----:B------:R-:W1:Y:S02]  /*0100*/  LDCU.64 UR4, c[0x0][0x988] ;  /* 0x00013100ff0477ac */ /* 0x000e640008000a00 */
[----:B-1----:R-:W-:-:S04]  /*0110*/  UISETP.NE.U32.AND UP0, UPT, UR4, URZ, UPT ;  /* 0x000000ff0400728c */ /* 0x002fc8000bf05070 */
[----:B------:R-:W-:-:S09]  /*0120*/  UISETP.NE.AND.EX UP0, UPT, UR5, URZ, UPT, UP0 ;  /* 0x000000ff0500728c */ /* 0x000fd2000bf05300 */
[----:B------:R-:W-:Y:S05]  /*0130*/  BRA.U !UP0, `(.L_x_1) ;  /* 0x0000000108147547 */ /* 0x000fea000b800000 */
[----:B------:R-:W1:Y:S01]  /*0140*/  LDC.64 R2, c[0x0][0x988] ;  /* 0x00026200ff027b82 */ /* 0x000e620000000a00 */
[----:B------:R-:W1:Y:S02]  /*0150*/  LDCU.64 UR4, c[0x0][0x358] ;  /* 0x00006b00ff0477ac */ /* 0x000e640008000a00 */
[----:B-1----:R1:W5:Y:S01]  /*0160*/  LDG.E R73, desc[UR4][R2.64] ;  /* 0x0000000402497981 */ /* 0x002362000c1e1900 */
[----:B------:R-:W-:Y:S01]  /*0170*/  HFMA2 R167, -RZ, RZ, 0, 5.9604644775390625e-08 ;  /* 0x00000001ffa77431 */ /* 0x000fe200000001ff */
[----:B------:R-:W-:Y:S05]  /*0180*/  BRA `(.L_x_0) ;  /* 0x00000000000c7947 */ /* 0x000fea0003800000 */
.L_x_1:
[----:B------:R-:W1:Y:S01]  /*0190*/  LDCU UR4, c[0x0][0x980] ;  /* 0x00013000ff0477ac */ /* 0x000e620008000800 */
[----:B------:R-:W-:Y:S01]  /*01a0*/  HFMA2 R167, -RZ, RZ, 0, 5.9604644775390625e-08 ;  /* 0x00000001ffa77431 */ /* 0x000fe200000001ff */
[----:B-1----:R-:W-:-:S07]  /*01b0*/  MOV R73, UR4 ;  /* 0x0000000400497c02 */ /* 0x002fce0008000f00 */
.L_x_0:
[----:B------:R-:W2:Y:S02]  /*01c0*/  LDCU.64 UR4, c[0x0][0x9b0] ;  /* 0x00013600ff0477ac */ /* 0x000ea40008000a00 */
[----:B--2---:R-:W-:-:S04]  /*01d0*/  UISETP.NE.U32.AND UP0, UPT, UR4, URZ, UPT ;  /* 0x000000ff0400728c */ /* 0x004fc8000bf05070 */
[----:B------:R-:W-:-:S09]  /*01e0*/  UISETP.NE.AND.EX UP0, UPT, UR5, URZ, UPT, UP0 ;  /* 0x000000ff0500728c */ /* 0x000fd2000bf05300 */
[----:B------:R-:W-:Y:S05]  /*01f0*/  BRA.U UP0, `(.L_x_2) ;  /* 0x0000000100287547 */ /* 0x000fea000b800000 */
[----:B------:R-:W2:Y:S02]  /*0200*/  LDCU.64 UR4, c[0x0][0x9a8] ;  /* 0x00013500ff0477ac */ /* 0x000ea40008000a00 */
[----:B--2---:R-:W-:-:S04]  /*0210*/  UISETP.NE.U32.AND UP0, UPT, UR4, URZ, UPT ;  /* 0x000000ff0400728c */ /* 0x004fc8000bf05070 */
[----:B------:R-:W-:-:S09]  /*0220*/  UISETP.NE.AND.EX UP0, UPT, UR5, URZ, UPT, UP0 ;  /* 0x000000ff0500728c */ /* 0x000fd2000bf05300 */
[----:B------:R-:W-:Y:S05]  /*0230*/  BRA.U !UP0, `(.L_x_3) ;  /* 0x0000000108107547 */ /* 0x000fea000b800000 */
[----:B------:R-:W2:Y:S01]  /*0240*/  LDC.64 R70, c[0x0][0x9a8] ;  /* 0x00026a00ff467b82 */ /* 0x000ea20000000a00 */
[----:B------:R-:W2:Y:S02]  /*0250*/  LDCU.64 UR4, c[0x0][0x358] ;  /* 0x00006b00ff0477ac */ /* 0x000ea40008000a00 */
[----:B--2---:R2:W5:Y:S01]  /*0260*/  LDG.E R70, desc[UR4][R70.64] ;  /* 0x0000000446467981 */ /* 0x004562000c1e1900 */
[----:B------:R-:W-:Y:S05]  /*0270*/  BRA `(.L_x_2) ;  /* 0x0000000000087947 */ /* 0x000fea0003800000 */
.L_x_3:
[----:B------:R-:W2:Y:S02]  /*0280*/  LDCU UR4, c[0x0][0x9a0] ;  /* 0x00013400ff0477ac */ /* 0x000ea40008000800 */
[----:B--2---:R-:W-:Y:S02]  /*0290*/  MOV R70, UR4 ;  /* 0x0000000400467c02 */ /* 0x004fe40008000f00 */
.L_x_2:
[----:B------:R-:W-:Y:S01]  /*02a0*/  IMAD.U32 R0, RZ, RZ, UR18 ;  /* 0x00000012ff007e24 */ /* 0x000fe2000f8e00ff */
[----:B------:R-:W-:Y:S04]  /*02b0*/  BSSY.RECONVERGENT B0, `(.L_x_4) ;  /* 0x000000c000007945 */ /* 0x000fe80003800200 */
[C---:B------:R-:W-:Y:S02]  /*02c0*/  ISETP.NE.OR P2, PT, R0.reuse, 0x1, !P1 ;  /* 0x000000010000780c */ /* 0x040fe40004f45670 */
[----:B------:R-:W-:-:S11]  /*02d0*/  ISETP.NE.OR P0, PT, R0, 0x3, !P1 ;  /* 0x000000030000780c */ /* 0x000fd60004f05670 */
[----:B------:R-:W-:Y:S05]  /*02e0*/  @P2 BRA `(.L_x_5) ;  /* 0x0000000000202947 */ /* 0x000fea0003800000 */
[----:B------:R-:W3:Y:S02]  /*02f0*/  LDCU.64 UR4, c[0x0][0x348] ;  /* 0x00006900ff0477ac */ /* 0x000ee40008000a00 */
[----:B---3--:R-:W-:Y:S02]  /*0300*/  UIADD3 UR6, UP1, UPT, UR4, 0x80, URZ ;  /* 0x0000008004067890 */ /* 0x008fe4000ff3e0ff */
[----:B------:R-:W-:Y:S02]  /*0310*/  UIADD3 UR4, UP0, UPT, UR4, 0x200, URZ ;  /* 0x0000020004047890 */ /* 0x000fe4000ff1e0ff */
[----:B------:R-:W-:Y:S02]  /*0320*/  UIADD3.X UR7, UPT, UPT, URZ, UR5, URZ, UP1, !UPT ;  /* 0x00000005ff077290 */ /* 0x000fe40008ffe4ff */
[----:B------:R-:W-:-:S07]  /*0330*/  UIADD3.X UR5, UPT, UPT, URZ, UR5, URZ, UP0, !UPT ;  /* 0x00000005ff057290 */ /* 0x000fce00087fe4ff */
[----:B------:R3:W-:Y:S02]  /*0340*/  UTMACCTL.PF [UR6] ;  /* 0x00000000060079b9 */ /* 0x0007e40008040000 */
[----:B------:R3:W-:Y:S02]  /*0350*/  UTMACCTL.PF [UR4] ;  /* 0x00000000040079b9 */ /* 0x0007e40008040000 */
[----:B---3--:R-:W-:Y:S01]  /*0360*/  NOP ;  /* 0x0000000000007918 */ /* 0x008fe20000000000 */
.L_x_5:
[----:B------:R-:W-:Y:S05]  /*0370*/  BSYNC.RECONVERGENT B0 ;  /* 0x0000000000007941 */ /* 0x000fea0003800200 */
.L_x_4:
[----:B------:R-:W-:Y:S04]  /*0380*/  BSSY.RECONVERGENT B0, `(.L_x_6) ;  /* 0x000000a000007945 */ /* 0x000fe80003800200 */
        /* <DEDUP_REMOVED lines=9> */
.L_x_7:
[----:B------:R-:W-:Y:S05]  /*0420*/  BSYNC.RECONVERGENT B0 ;  /* 0x0000000000007941 */ /* 0x000fea0003800200 */
.L_x_6:
[----:B------:R-:W3:Y:S01]  /*0430*/  LDCU.64 UR4, c[0x0][0x988] ;  /* 0x00013100ff0477ac */ /* 0x000ee20008000a00 */
[----:B------:R-:W-:Y:S02]  /*0440*/  UISETP.EQ.U32.AND UP2, UPT, UR8, URZ, UPT ;  /* 0x000000ff0800728c */ /* 0x000fe4000bf42070 */
[----:B------:R-:W-:Y:S02]  /*0450*/  UPLOP3.LUT UP3, UPT, UPT, UPT, UPT, 0x80, 0x8 ;  /* 0x000000000008789c */ /* 0x000fe40003f6f070 */
[----:B---3--:R-:W-:-:S04]  /*0460*/  UISETP.NE.U32.AND UP0, UPT, UR4, URZ, UPT ;  /* 0x000000ff0400728c */ /* 0x008fc8000bf05070 */
[----:B------:R-:W-:-:S04]  /*0470*/  UISETP.NE.AND.EX UP1, UPT, UR5, URZ, UPT, UP0 ;  /* 0x000000ff0500728c */ /* 0x000fc8000bf25300 */
[----:B------:R-:W-:-:S04]  /*0480*/  UISETP.EQ.OR.EX UP4, UPT, UR9, URZ, !UP1, UP2 ;  /* 0x000000ff0900728c */ /* 0x000fc8000cf82720 */
[----:B------:R-:W-:-:S06]  /*0490*/  UP2UR UR4, UPR, URZ, 0x10 ;  /* 0x00000010ff047883 */ /* 0x000fcc0008000000 */
[----:B------:R-:W-:Y:S01]  /*04a0*/  MOV R177, UR4 ;  /* 0x0000000400b17c02 */ /* 0x000fe20008000f00 */
[----:B------:R-:W-:Y:S06]  /*04b0*/  BRA.U !UP4, `(.L_x_8) ;  /* 0x000000010c207547 */ /* 0x000fec000b800000 */
[----:B------:R-:W-:Y:S01]  /*04c0*/  UISETP.NE.U32.AND UP2, UPT, UR8, URZ, UPT ;  /* 0x000000ff0800728c */ /* 0x000fe2000bf45070 */
[----:B-----5:R-:W-:Y:S01]  /*04d0*/  FSETP.NEU.AND P0, PT, R73, RZ, PT ;  /* 0x000000ff4900720b */ /* 0x020fe20003f0d000 */
[----:B------:R-:W-:Y:S02]  /*04e0*/  USEL UR4, URZ, 0xffffffff, UP1 ;  /* 0xffffffffff047887 */ /* 0x000fe40008800000 */
[----:B------:R-:W-:-:S10]  /*04f0*/  UISETP.NE.AND.EX UP2, UPT, UR9, URZ, UPT, UP2 ;  /* 0x000000ff0900728c */ /* 0x000fd4000bf45320 */
[----:B------:R-:W-:Y:S01]  /*0500*/  VOTEU.ANY UP0, P0 ;  /* 0x0000000000ff7886 */ /* 0x000fe20000000100 */
[----:B------:R-:W-:-:S04]  /*0510*/  @!UP2 USEL UR4, URZ, 0xffffffff, UP0 ;  /* 0xffffffffff04a887 */ /* 0x000fc80008000000 */
[----:B------:R-:W-:-:S04]  /*0520*/  ULOP3.LUT UR4, UR4, 0x1, URZ, 0xc0, !UPT ;  /* 0x0000000104047892 */ /* 0x000fc8000f8ec0ff */
[----:B------:R-:W-:-:S11]  /*0530*/  UISETP.NE.U32.AND UP3, UPT, UR4, 0x1, UPT ;  /* 0x000000010400788c */ /* 0x000fd6000bf65070 */
.L_x_8:
[----:B------:R-:W3:Y:S01]  /*0540*/  SHFL.IDX PT, R0, R168, RZ, 0x1f ;  /* 0x00001fffa8007589 */ /* 0x000ee200000e0000 */
[----:B------:R-:W-:Y:S02]  /*0550*/  UISETP.NE.AND UP5, UPT, UR18, 0x2, UPT ;  /* 0x000000021200788c */ /* 0x000fe4000bfa5270 */
[----:B------:R-:W-:Y:S02]  /*0560*/  UISETP.NE.AND UP0, UPT, UR18, 0x2, UPT ;  /* 0x000000021200788c */ /* 0x000fe4000bf05270 */
[----:B------:R-:W-:Y:S02]  /*0570*/  UISETP.NE.OR UP2, UPT, UR26, URZ, UP5 ;  /* 0x000000ff1a00728c */ /* 0x000fe4000af45670 */
[----:B------:R-:W-:-:S04]  /*0580*/  USEL UR48, URZ, 0x1, UP0 ;  /* 0x00000001ff307887 */ /* 0x000fc80008000000 */
[----:B------:R-:W-:Y:S02]  /*0590*/  PLOP3.LUT P3, PT, P1, PT, UP2, 0xae, 0xea ;  /* 0x0000000000ea781c */ /* 0x000fe40000f6f52e */
[----:B---3--:R-:W-:-:S13]  /*05a0*/  ISETP.NE.AND P0, PT, R0, RZ, PT ;  /* 0x000000ff0000720c */ /* 0x008fda0003f05270 */
[----:B------:R-:W-:Y:S05]  /*05b0*/  @P0 BRA `(.L_x_9) ;  /* 0x0000000400300947 */ /* 0x000fea0003800000 */
[----:B------:R-:W-:Y:S01]  /*05c0*/  ELECT P0, URZ, PT ;  /* 0x0000000000ff782f */ /* 0x000fe20003800000 */
[----:B------:R-:W-:-:S12]  /*05d0*/  BSSY.RECONVERGENT B0, `(.L_x_9) ;  /* 0x000004a000007945 */ /* 0x000fd80003800200 */
[----:B------:R-:W-:Y:S05]  /*05e0*/  @!P0 BRA `(.L_x_10) ;  /* 0x0000000400208947 */ /* 0x000fea0003800000 */
[----:B------:R-:W-:Y:S01]  /*05f0*/  UMOV UR4, 0x400 ;  /* 0x0000040000047882 */ /* 0x000fe20000000000 */
[----:B------:R-:W-:Y:S01]  /*0600*/  UMOV UR6, 0x1 ;  /* 0x0000000100067882 */ /* 0x000fe20000000000 */
[----:B------:R-:W-:Y:S02]  /*0610*/  ULEA UR4, UR45, UR4, 0x18 ;  /* 0x000000042d047291 */ /* 0x000fe4000f8ec0ff */
[----:B------:R-:W-:-:S04]  /*0620*/  UIADD3 UR6, UPT, UPT, -UR6, 0x100000, URZ ;  /* 0x0010000006067890 */ /* 0x000fc8000fffe1ff */
[----:B------:R-:W-:Y:S02]  /*0630*/  USHF.L.U32 UR7, UR6, 0xb, URZ ;  /* 0x0000000b06077899 */ /* 0x000fe400080006ff */
[----:B------:R-:W-:Y:S01]  /*0640*/  USHF.L.U32 UR6, UR6, 0x1, URZ ;  /* 0x0000000106067899 */ /* 0x000fe200080006ff */
[----:B------:R-:W3:Y:S11]  /*0650*/  FENCE.VIEW.ASYNC.S ;  /* 0x00000000000073c6 */ /* 0x000ef60000000000 */
[----:B---3--:R3:W4:Y:S01]  /*0660*/  SYNCS.EXCH.64 URZ, [UR4], UR6 ;  /* 0x0000000604ff75b2 */ /* 0x0087220008000100 */
[----:B------:R3:W1:Y:S01]  /*0670*/  SYNCS.EXCH.64 URZ, [UR4+0x100], UR6 ;  /* 0x0001000604ff75b2 */ /* 0x0006620008000100 */
        /* <DEDUP_REMOVED lines=61> */
[----:B------:R3:W1:Y:S02]  /*0a50*/  SYNCS.EXCH.64 URZ, [UR4+0x1f8], UR6 ;  /* 0x0001f80604ff75b2 */ /* 0x0006640008000100 */
[----:B---34-:R-:W-:Y:S01]  /*0a60*/  NOP ;  /* 0x0000000000007918 */ /* 0x018fe20000000000 */
.L_x_10:
[----:B------:R-:W-:Y:S05]  /*0a70*/  BSYNC.RECONVERGENT B0 ;  /* 0x0000000000007941 */ /* 0x000fea0003800200 */
.L_x_9:
[----:B------:R-:W3:Y:S01]  /*0a80*/  SHFL.IDX PT, R0, R168, RZ, 0x1f ;  /* 0x00001fffa8007589 */ /* 0x000ee200000e0000 */
[----:B------:R-:W-:Y:S01]  /*0a90*/  NOP ;  /* 0x0000000000007918 */ /* 0x000fe20000000000 */
[----:B---3--:R-:W-:-:S13]  /*0aa0*/  ISETP.NE.AND P0, PT, R0, 0x1, PT ;  /* 0x000000010000780c */ /* 0x008fda0003f05270 */
[----:B------:R-:W-:Y:S05]  /*0ab0*/  @P0 BRA `(.L_x_11) ;  /* 0x0000000000440947 */ /* 0x000fea0003800000 */
[----:B------:R-:W-:Y:S01]  /*0ac0*/  UMOV UR4, 0x400 ;  /* 0x0000040000047882 */ /* 0x000fe20000000000 */
[----:B------:R-:W-:Y:S01]  /*0ad0*/  UMOV UR8, 0x20 ;  /* 0x0000002000087882 */ /* 0x000fe20000000000 */
[----:B------:R-:W-:Y:S01]  /*0ae0*/  UMOV UR6, 0x80 ;  /* 0x0000008000067882 */ /* 0x000fe20000000000 */
[----:B------:R-:W-:Y:S02]  /*0af0*/  ULEA UR4, UR45, UR4, 0x18 ;  /* 0x000000042d047291 */ /* 0x000fe4000f8ec0ff */
[----:B------:R-:W-:-:S04]  /*0b00*/  UIADD3 UR8, UPT, UPT, -UR8, 0x100000, URZ ;  /* 0x0010000008087890 */ /* 0x000fc8000fffe1ff */
[----:B------:R-:W-:Y:S02]  /*0b10*/  USHF.L.U32 UR9, UR8, 0xb, URZ ;  /* 0x0000000b08097899 */ /* 0x000fe400080006ff */
[----:B------:R-:W-:Y:S02]  /*0b20*/  USHF.L.U32 UR8, UR8, 0x1, URZ ;  /* 0x0000000108087899 */ /* 0x000fe400080006ff */
[----:B------:R-:W-:-:S04]  /*0b30*/  UIADD3 UR6, UPT, UPT, -UR6, 0x100000, URZ ;  /* 0x0010000006067890 */ /* 0x000fc8000fffe1ff */
[----:B------:R-:W-:Y:S02]  /*0b40*/  USHF.L.U32 UR7, UR6, 0xb, URZ ;  /* 0x0000000b06077899 */ /* 0x000fe400080006ff */
[----:B------:R-:W-:Y:S01]  /*0b50*/  USHF.L.U32 UR6, UR6, 0x1, URZ ;  /* 0x0000000106067899 */ /* 0x000fe200080006ff */
[----:B------:R-:W-:Y:S01]  /*0b60*/  ELECT P0, URZ, PT ;  /* 0x0000000000ff782f */ /* 0x000fe20003800000 */
[----:B------:R-:W3:Y:S02]  /*0b70*/  FENCE.VIEW.ASYNC.S ;  /* 0x00000000000073c6 */ /* 0x000ee40000000000 */
[----:B---3--:R3:W4:Y:S08]  /*0b80*/  SYNCS.EXCH.64 URZ, [UR4+0x200], UR8 ;  /* 0x0002000804ff75b2 */ /* 0x0087300008000100 */
[----:B------:R3:W1:Y:S01]  /*0b90*/  SYNCS.EXCH.64 URZ, [UR4+0x210], UR6 ;  /* 0x0002100604ff75b2 */ /* 0x0006620008000100 */
[----:B------:R3:W1:Y:S01]  /*0ba0*/  SYNCS.EXCH.64 URZ, [UR4+0x208], UR8 ;  /* 0x0002080804ff75b2 */ /* 0x0006620008000100 */
[----:B------:R3:W1:Y:S01]  /*0bb0*/  SYNCS.EXCH.64 URZ, [UR4+0x218], UR6 ;  /* 0x0002180604ff75b2 */ /* 0x0006620008000100 */
[----:B------:R-:W-:Y:S01]  /*0bc0*/  NOP ;  /* 0x0000000000007918 */ /* 0x000fe20000000000 */
.L_x_11:
[----:B------:R-:W2:Y:S01]  /*0bd0*/  SHFL.IDX PT, R0, R168, RZ, 0x1f ;  /* 0x00001fffa8007589 */ /* 0x000ea200000e0000 */
[----:B------:R-:W-:Y:S01]  /*0be0*/  NOP ;  /* 0x0000000000007918 */ /* 0x000fe20000000000 */
[----:B--2---:R-:W-:-:S13]  /*0bf0*/  ISETP.NE.AND P0, PT, R0, 0x3, PT ;  /* 0x000000030000780c */ /* 0x004fda0003f05270 */
[----:B------:R-:W-:Y:S05]  /*0c00*/  @P0 BRA `(.L_x_12) ;  /* 0x00000000002c0947 */ /* 0x000fea0003800000 */
[----:B---3--:R-:W-:Y:S01]  /*0c10*/  UMOV UR4, 0x400 ;  /* 0x0000040000047882 */ /* 0x008fe20000000000 */
[----:B------:R-:W-:Y:S01]  /*0c20*/  UMOV UR6, 0x20 ;  /* 0x0000002000067882 */ /* 0x000fe20000000000 */
[----:B------:R-:W-:Y:S02]  /*0c30*/  ULEA UR4, UR45, UR4, 0x18 ;  /* 0x000000042d047291 */ /* 0x000fe4000f8ec0ff */
[----:B------:R-:W-:-:S04]  /*0c40*/  UIADD3 UR6, UPT, UPT, -UR6, 0x100000, URZ ;  /* 0x0010000006067890 */ /* 0x000fc8000fffe1ff */
[----:B------:R-:W-:Y:S02]  /*0c50*/  USHF.L.U32 UR7, UR6, 0xb, URZ ;  /* 0x0000000b06077899 */ /* 0x000fe400080006ff */
[----:B------:R-:W-:Y:S01]  /*0c60*/  USHF.L.U32 UR6, UR6, 0x1, URZ ;  /* 0x0000000106067899 */ /* 0x000fe200080006ff */
[----:B------:R-:W-:Y:S01]  /*0c70*/  ELECT P0, URZ, PT ;  /* 0x0000000000ff782f */ /* 0x000fe20003800000 */
[----:B------:R-:W2:Y:S10]  /*0c80*/  FENCE.VIEW.ASYNC.S ;  /* 0x00000000000073c6 */ /* 0x000eb40000000000 */
[----:B--2---:R2:W3:Y:S01]  /*0c90*/  SYNCS.EXCH.64 URZ, [UR4+0x220], UR6 ;  /* 0x0002200604ff75b2 */ /* 0x0044e20008000100 */
[----:B------:R2:W1:Y:S01]  /*0ca0*/  SYNCS.EXCH.64 URZ, [UR4+0x228], UR6 ;  /* 0x0002280604ff75b2 */ /* 0x0004620008000100 */
[----:B------:R-:W-:Y:S01]  /*0cb0*/  NOP ;  /* 0x0000000000007918 */ /* 0x000fe20000000000 */
.L_x_12:
[----:B------:R-:W4:Y:S01]  /*0cc0*/  SHFL.IDX PT, R0, R168, RZ, 0x1f ;  /* 0x00001fffa8007589 */ /* 0x000f2200000e0000 */
[----:B------:R-:W-:Y:S01]  /*0cd0*/  NOP ;  /* 0x0000000000007918 */ /* 0x000fe20000000000 */
[----:B----4-:R-:W-:-:S13]  /*0ce0*/  ISETP.NE.AND P0, PT, R0, 0x4, PT ;  /* 0x000000040000780c */ /* 0x010fda0003f05270 */
[----:B------:R-:W-:Y:S05]  /*0cf0*/  @P0 BRA `(.L_x_13) ;  /* 0x0000000000400947 */ /* 0x000fea0003800000 */
[----:B--23--:R-:W-:Y:S01]  /*0d00*/  UMOV UR4, 0x1e0 ;  /* 0x000001e000047882 */ /* 0x00cfe20000000000 */
[----:B------:R-:W-:Y:S01]  /*0d10*/  UMOV UR6, 0x400 ;  /* 0x0000040000067882 */ /* 0x000fe20000000000 */
[----:B------:R-:W-:Y:S01]  /*0d20*/  USEL UR4, UR4, 0x1a0, UP3 ;  /* 0x000001a004047887 */ /* 0x000fe20009800000 */
        /* <DEDUP_REMOVED lines=9> */
[----:B------:R-:W2:Y:S02]  /*0dc0*/  FENCE.VIEW.ASYNC.S ;  /* 0x00000000000073c6 */ /* 0x000ea40000000000 */
[----:B--2---:R4:W2:Y:S08]  /*0dd0*/  SYNCS.EXCH.64 URZ, [UR6+0x230], UR8 ;  /* 0x0002300806ff75b2 */ /* 0x0048b00008000100 */
[----:B------:R4:W3:Y:S02]  /*0de0*/  SYNCS.EXCH.64 URZ, [UR6+0x238], UR4 ;  /* 0x0002380406ff75b2 */ /* 0x0008e40008000100 */
[----:B----4-:R-:W-:Y:S01]  /*0df0*/  NOP ;  /* 0x0000000000007918 */ /* 0x010fe20000000000 */
.L_x_13:
[----:B------:R-:W4:Y:S01]  /*0e00*/  SHFL.IDX PT, R0, R168, RZ, 0x1f ;  /* 0x00001fffa8007589 */ /* 0x000f2200000e0000 */
[----:B------:R-:W-:Y:S01]  /*0e10*/  ISETP.NE.OR P1, PT, RZ, UR18, !P1 ;  /* 0x00000012ff007c0c */ /* 0x000fe2000cf25670 */
[----:B------:R-:W-:Y:S01]  /*0e20*/  NOP ;  /* 0x0000000000007918 */ /* 0x000fe20000000000 */
[----:B----4-:R-:W-:-:S13]  /*0e30*/  ISETP.NE.AND P0, PT, R0, 0x5, PT ;  /* 0x000000050000780c */ /* 0x010fda0003f05270 */
[----:B------:R-:W-:Y:S05]  /*0e40*/  @P0 BRA `(.L_x_14) ;  /* 0x0000000000440947 */ /* 0x000fea0003800000 */
[----:B--23--:R-:W-:Y:S01]  /*0e50*/  UMOV UR4, 0x400 ;  /* 0x0000040000047882 */ /* 0x00cfe20000000000 */
        /* <DEDUP_REMOVED lines=12> */
[----:B------:R4:W3:Y:S01]  /*0f20*/  SYNCS.EXCH.64 URZ, [UR4+0x250], UR8 ;  /* 0x0002500804ff75b2 */ /* 0x0008e20008000100 */
[----:B------:R4:W1:Y:S01]  /*0f30*/  SYNCS.EXCH.64 URZ, [UR4+0x248], UR6 ;  /* 0x0002480604ff75b2 */ /* 0x0008620008000100 */
[----:B------:R4:W1:Y:S02]  /*0f40*/  SYNCS.EXCH.64 URZ, [UR4+0x258], UR8 ;  /* 0x0002580804ff75b2 */ /* 0x0008640008000100 */
[----:B----4-:R-:W-:Y:S01]  /*0f50*/  NOP ;  /* 0x0000000000007918 */ /* 0x010fe20000000000 */
.L_x_14:
[----:B------:R-:W-:Y:S01]  /*0f60*/  VOTEU.ALL UP0, P1 ;  /* 0x0000000000ff7886 */ /* 0x000fe20000800000 */
[----:B--23--:R-:W-:Y:S01]  /*0f70*/  UMOV UR4, 0x20 ;  /* 0x0000002000047882 */ /* 0x00cfe20000000000 */
[----:B------:R-:W2:Y:S01]  /*0f80*/  LDCU UR7, c[0x0][0x36c] ;  /* 0x00006d80ff0777ac */ /* 0x000ea20008000800 */
[----:B------:R-:W-:Y:S01]  /*0f90*/  NOP ;  /* 0x0000000000007918 */ /* 0x000fe20000000000 */
[----:B-1----:R-:W-:Y:S01]  /*0fa0*/  LOP3.LUT R3, R164, 0x1f, RZ, 0xc0, !PT ;  /* 0x0000001fa4037812 */ /* 0x002fe200078ec0ff */
[----:B------:R-:W-:Y:S01]  /*0fb0*/  @!UP0 UMOV UR6, 0x400 ;  /* 0x0000040000068882 */ /* 0x000fe20000000000 */
[----:B------:R-:W-:-:S04]  /*0fc0*/  @!UP0 UIADD3 UR4, UPT, UPT, -UR4, 0x100000, URZ ;  /* 0x0010000004048890 */ /* 0x000fc8000fffe1ff */
[----:B------:R-:W-:Y:S02]  /*0fd0*/  @!UP0 USHF.L.U32 UR5, UR4, 0xb, URZ ;  /* 0x0000000b04058899 */ /* 0x000fe400080006ff */
[----:B------:R-:W-:Y:S02]  /*0fe0*/  @!UP0 USHF.L.U32 UR4, UR4, 0x1, URZ ;  /* 0x0000000104048899 */ /* 0x000fe400080006ff */
[----:B------:R-:W-:Y:S01]  /*0ff0*/  @!UP0 ULEA UR6, UR45, UR6, 0x18 ;  /* 0x000000062d068291 */ /* 0x000fe2000f8ec0ff */
[----:B------:R-:W-:Y:S01]  /*1000*/  VOTEU.ALL UP0, P1 ;  /* 0x0000000000ff7886 */ /* 0x000fe20000800000 */
[----:B------:R-:W-:Y:S02]  /*1010*/  UISETP.NE.AND UP4, UPT, UR18, URZ, UPT ;  /* 0x000000ff1200728c */ /* 0x000fe4000bf85270 */
[----:B--2---:R-:W-:Y:S01]  /*1020*/  UISETP.EQ.U32.AND UP6, UPT, UR7, 0x1, UPT ;  /* 0x000000010700788c */ /* 0x004fe2000bfc2070 */
[----:B------:R-:W1:Y:S07]  /*1030*/  FENCE.VIEW.ASYNC.S ;  /* 0x00000000000073c6 */ /* 0x000e6e0000000000 */
[----:B-1----:R1:W2:Y:S01]  /*1040*/  @!UP0 SYNCS.EXCH.64 URZ, [UR6+0x260], UR4 ;  /* 0x0002600406ff85b2 */ /* 0x0022a20008000100 */
[----:B------:R-:W-:Y:S05]  /*1050*/  BRA.U !UP6, `(.L_x_15) ;  /* 0x000000010e087547 */ /* 0x000fea000b800000 */
[----:B--2---:R-:W-:Y:S01]  /*1060*/  UCGABAR_ARV ;  /* 0x00000000000079c7 */ /* 0x004fe20008000000 */
[----:B------:R-:W-:Y:S05]  /*1070*/  BRA `(.L_x_16) ;  /* 0x0000000000047947 */ /* 0x000fea0003800000 */
.L_x_15:
[----:B--2---:R-:W-:Y:S01]  /*1080*/  NOP ;  /* 0x0000000000007918 */ /* 0x004fe20000000000 */
.L_x_16:
[----:B------:R-:W2:Y:S01]  /*1090*/  S2UR UR20, SR_CTAID.X ;  /* 0x00000000001479c3 */ /* 0x000ea20000002500 */
[----:B------:R-:W-:-:S05]  /*10a0*/  CS2R.32 R176, SR_CgaSize ;  /* 0x0000000000b07805 */ /* 0x000fca0000008a00 */
[----:B------:R-:W-:-:S05]  /*10b0*/  IMAD R176, R176, -0xa0, RZ ;  /* 0xffffff60b0b07824 */ /* 0x000fca00078e02ff */
[----:B-1----:R-:W-:-:S14]  /*10c0*/  R2UR UR5, R176 ;  /* 0x00000000b00572ca */ /* 0x002fdc00000e0000 */
[----:B------:R-:W1:Y:S01]  /*10d0*/  LDCU UR5, c[0x0][UR5+0x2b0] ;  /* 0x00005600050577ac */ /* 0x000e620008000800 */
[----:B------:R-:W-:-:S05]  /*10e0*/  CS2R.32 R176, SR_CgaSize ;  /* 0x0000000000b07805 */ /* 0x000fca0000008a00 */
[----:B------:R-:W-:-:S05]  /*10f0*/  IMAD R176, R176, -0xa0, RZ ;  /* 0xffffff60b0b07824 */ /* 0x000fca00078e02ff */
[----:B------:R-:W-:-:S14]  /*1100*/  R2UR UR4, R176 ;  /* 0x00000000b00472ca */ /* 0x000fdc00000e0000 */
[----:B------:R-:W3:Y:S01]  /*1110*/  LDCU UR4, c[0x0][UR4+0x2b4] ;  /* 0x00005680040477ac */ /* 0x000ee20008000800 */
[----:B------:R-:W4:Y:S01]  /*1120*/  S2UR UR24, SR_CTAID.Y ;  /* 0x00000000001879c3 */ /* 0x000f220000002600 */
[----:B------:R-:W-:-:S05]  /*1130*/  CS2R.32 R176, SR_CgaSize ;  /* 0x0000000000b07805 */ /* 0x000fca0000008a00 */
[----:B------:R-:W-:-:S05]  /*1140*/  IMAD R176, R176, -0xa0, RZ ;  /* 0xffffff60b0b07824 */ /* 0x000fca00078e02ff */
[----:B------:R-:W-:-:S14]  /*1150*/  R2UR UR7, R176 ;  /* 0x00000000b00772ca */ /* 0x000fdc00000e0000 */
[----:B------:R-:W3:Y:S01]  /*1160*/  LDCU UR7, c[0x0][UR7+0x2a0] ;  /* 0x00005400070777ac */ /* 0x000ee20008000800 */
[----:B------:R-:W-:-:S05]  /*1170*/  CS2R.32 R176, SR_CgaSize ;  /* 0x0000000000b07805 */ /* 0x000fca0000008a00 */
[----:B------:R-:W-:-:S05]  /*1180*/  IMAD R176, R176, -0xa0, RZ ;  /* 0xffffff60b0b07824 */ /* 0x000fca00078e02ff */
[----:B------:R-:W-:-:S14]  /*1190*/  R2UR UR8, R176 ;  /* 0x00000000b00872ca */ /* 0x000fdc00000e0000 */
[----:B------:R-:W3:Y:S01]  /*11a0*/  LDCU UR8, c[0x0][UR8+0x2a4] ;  /* 0x00005480080877ac */ /* 0x000ee20008000800 */
[----:B------:R-:W3:Y:S01]  /*11b0*/  LDCU UR19, c[0x0][0xc24] ;  /* 0x00018480ff1377ac */ /* 0x000ee20008000800 */
[----:B------:R-:W3:Y:S01]  /*11c0*/  LDCU UR39, c[0x0][0xc24] ;  /* 0x00018480ff2777ac */ /* 0x000ee20008000800 */
[----:B--2---:R-:W-:Y:S01]  /*11d0*/  I2FP.F32.U32 R2, UR20 ;  /* 0x0000001400027c45 */ /* 0x004fe20008201000 */
[----:B------:R-:W2:Y:S04]  /*11e0*/  LDCU UR23, c[0x0][0xc30] ;  /* 0x00018600ff1777ac */ /* 0x000ea80008000800 */
[----:B-1----:R-:W-:Y:S01]  /*11f0*/  FMUL R2, R2, UR5 ;  /* 0x0000000502027c20 */ /* 0x002fe20008400000 */
[----:B----4-:R-:W-:-:S05]  /*1200*/  I2FP.F32.U32 R0, UR24 ;  /* 0x0000001800007c45 */ /* 0x010fca0008201000 */
[----:B------:R-:W1:Y:S01]  /*1210*/  F2I.U32.TRUNC.NTZ R2, R2 ;  /* 0x0000000200027305 */ /* 0x000e62000020f000 */
[----:B---3--:R-:W-:-:S07]  /*1220*/  FMUL R0, R0, UR4 ;  /* 0x0000000400007c20 */ /* 0x008fce0008400000 */
[----:B------:R-:W3:Y:S01]  /*1230*/  F2I.U32.TRUNC.NTZ R0, R0 ;  /* 0x0000000000007305 */ /* 0x000ee2000020f000 */
[----:B-1----:R-:W-:Y:S02]  /*1240*/  R2UR UR4, R2 ;  /* 0x00000000020472ca */ /* 0x002fe400000e0000 */
[----:B------:R-:W-:Y:S02]  /*1250*/  PRMT R2, RZ, 0x7610, R2 ;  /* 0x00007610ff027816 */ /* 0x000fe40000000002 */
[----:B---3--:R-:W-:Y:S02]  /*1260*/  R2UR UR6, R0 ;  /* 0x00000000000672ca */ /* 0x008fe400000e0000 */
[----:B------:R-:W-:-:S07]  /*1270*/  PRMT R0, RZ, 0x7610, R0 ;  /* 0x00007610ff007816 */ /* 0x000fce0000000000 */
[----:B------:R-:W-:-:S04]  /*1280*/  UIADD3 UR5, UPT, UPT, -UR4, URZ, URZ ;  /* 0x000000ff04057290 */ /* 0x000fc8000fffe1ff */
[----:B------:R-:W-:Y:S02]  /*1290*/  UIMAD UR5, UR7, UR5, UR20 ;  /* 0x00000005070572a4 */ /* 0x000fe4000f8e0214 */
[----:B------:R-:W-:-:S04]  /*12a0*/  UIADD3 UR4, UPT, UPT, -UR6, URZ, URZ ;  /* 0x000000ff06047290 */ /* 0x000fc8000fffe1ff */
[----:B------:R-:W-:Y:S01]  /*12b0*/  IMAD.U32 R176, RZ, RZ, UR5 ;  /* 0x00000005ffb07e24 */ /* 0x000fe2000f8e00ff */
[----:B------:R-:W-:-:S06]  /*12c0*/  UIMAD UR4, UR8, UR4, UR24 ;  /* 0x00000004080472a4 */ /* 0x000fcc000f8e0218 */
[----:B------:R-:W-:Y:S01]  /*12d0*/  IMAD.U32 R175, RZ, RZ, UR4 ;  /* 0x00000004ffaf7e24 */ /* 0x000fe2000f8e00ff */
[----:B--2---:R-:W-:Y:S06]  /*12e0*/  BRA.U UP4, `(.L_x_17) ;  /* 0x0000000104307547 */ /* 0x004fec000b800000 */
[----:B------:R-:W-:Y:S01]  /*12f0*/  R2UR UR5, R175 ;  /* 0x00000000af0572ca */ /* 0x000fe200000e0000 */
[----:B------:R-:W-:Y:S01]  /*1300*/  UMOV UR7, 0x3 ;  /* 0x0000000300077882 */ /* 0x000fe20000000000 */
[----:B------:R-:W-:-:S11]  /*1310*/  R2UR UR4, R176 ;  /* 0x00000000b00472ca */ /* 0x000fd600000e0000 */
[----:B------:R-:W-:-:S04]  /*1320*/  UISETP.NE.AND UP0, UPT, UR5, URZ, UPT ;  /* 0x000000ff0500728c */ /* 0x000fc8000bf05270 */
[----:B------:R-:W-:Y:S02]  /*1330*/  UISETP.LT.U32.OR UP0, UPT, UR4, 0x2, !UP0 ;  /* 0x000000020400788c */ /* 0x000fe4000c701470 */
[----:B------:R-:W-:Y:S02]  /*1340*/  ULOP3.LUT UR4, UR4, 0xfffffffe, URZ, 0xc0, !UPT ;  /* 0xfffffffe04047892 */ /* 0x000fe4000f8ec0ff */
[----:B------:R-:W-:Y:S02]  /*1350*/  USEL UR6, URZ, 0x1, !UP0 ;  /* 0x00000001ff067887 */ /* 0x000fe4000c000000 */
[----:B------:R-:W-:Y:S02]  /*1360*/  USEL UR5, URZ, 0x2, !UP0 ;  /* 0x00000002ff057887 */ /* 0x000fe4000c000000 */
[----:B------:R-:W-:Y:S02]  /*1370*/  USHF.L.U32 UR4, UR7, UR4, URZ ;  /* 0x0000000407047299 */ /* 0x000fe400080006ff */
[----:B------:R-:W-:-:S04]  /*1380*/  UIADD3 UR5, UPT, UPT, UR6, UR5, URZ ;  /* 0x0000000506057290 */ /* 0x000fc8000fffe0ff */
[----:B------:R-:W-:Y:S02]  /*1390*/  IMAD.U32 R0, RZ, RZ, UR4 ;  /* 0x00000004ff007e24 */ /* 0x000fe4000f8e00ff */
[----:B------:R-:W-:-:S07]  /*13a0*/  IMAD.U32 R2, RZ, RZ, UR5 ;  /* 0x00000005ff027e24 */ /* 0x000fce000f8e00ff */
.L_x_17:
[----:B------:R-:W1:Y:S01]  /*13b0*/  S2UR UR52, SR_CTAID.Z ;  /* 0x00000000003479c3 */ /* 0x000e620000002700 */
[----:B------:R-:W-:Y:S01]  /*13c0*/  UISETP.GE.AND UP0, UPT, UR19, 0x1, UPT ;  /* 0x000000011300788c */ /* 0x000fe2000bf06270 */
[----:B------:R-:W-:-:S08]  /*13d0*/  UMOV UR51, UR20 ;  /* 0x0000001400337c82 */ /* 0x000fd00008000000 */
[----:B------:R-:W-:Y:S05]  /*13e0*/  BRA.U !UP0, `(.L_x_18) ;  /* 0x0000000108d47547 */ /* 0x000fea000b800000 */
[----:B------:R-:W2:Y:S01]  /*13f0*/  LDCU.128 UR12, c[0x0][0xc10] ;  /* 0x00018200ff0c77ac */ /* 0x000ea20008000c00 */
[----:B------:R-:W3:Y:S01]  /*1400*/  LDCU UR21, c[0x0][0xc0c] ;  /* 0x00018180ff1577ac */ /* 0x000ee20008000800 */
[----:B------:R-:W4:Y:S01]  /*1410*/  LDCU UR6, c[0x0][0x370] ;  /* 0x00006e00ff0677ac */ /* 0x000f220008000800 */
[----:B------:R-:W1:Y:S01]  /*1420*/  LDCU UR7, c[0x0][0x374] ;  /* 0x00006e80ff0777ac */ /* 0x000e620008000800 */
[----:B------:R-:W1:Y:S01]  /*1430*/  LDCU UR22, c[0x0][0xc20] ;  /* 0x00018400ff1677ac */ /* 0x000e620008000800 */
[----:B--2---:R-:W-:Y:S02]  /*1440*/  UIMAD.WIDE.U32 UR4, UR20, UR12, URZ ;  /* 0x0000000c140472a5 */ /* 0x004fe4000f8e00ff */
[----:B---3--:R-:W-:Y:S01]  /*1450*/  UISETP.NE.AND UP0, UPT, UR21, 0x1, UPT ;  /* 0x000000011500788c */ /* 0x008fe2000bf05270 */
[----:B------:R-:W2:Y:S01]  /*1460*/  LDCU.64 UR8, c[0x0][0xc28] ;  /* 0x00018500ff0877ac */ /* 0x000ea20008000a00 */
[----:B----4-:R-:W-:-:S03]  /*1470*/  UIMAD.WIDE.U32 UR10, UR6, UR12, URZ ;  /* 0x0000000c060a72a5 */ /* 0x010fc6000f8e00ff */
[----:B------:R-:W-:Y:S01]  /*1480*/  UMOV UR4, UR5 ;  /* 0x0000000500047c82 */ /* 0x000fe20008000000 */
[----:B------:R-:W-:Y:S02]  /*1490*/  UISETP.NE.AND UP2, UPT, UR19, 0x1, UPT ;  /* 0x000000011300788c */ /* 0x000fe4000bf45270 */
[----:B------:R-:W-:Y:S01]  /*14a0*/  USHF.R.U32.HI UR4, URZ, UR13, UR4 ;  /* 0x0000000dff047299 */ /* 0x000fe20008011604 */
[----:B------:R-:W-:Y:S01]  /*14b0*/  UMOV UR10, UR11 ;  /* 0x0000000b000a7c82 */ /* 0x000fe20008000000 */
[----:B------:R-:W-:Y:S02]  /*14c0*/  UIMAD.WIDE.U32 UR16, UR24, UR15, URZ ;  /* 0x0000000f181072a5 */ /* 0x000fe4000f8e00ff */
[----:B------:R-:W-:Y:S02]  /*14d0*/  USEL UR5, UR20, UR4, !UP0 ;  /* 0x0000000414057287 */ /* 0x000fe4000c000000 */
[----:B------:R-:W-:Y:S02]  /*14e0*/  @UP0 USHF.R.U32.HI UR6, URZ, UR13, UR10 ;  /* 0x0000000dff060299 */ /* 0x000fe4000801160a */
[----:B------:R-:W-:-:S02]  /*14f0*/  UISETP.NE.AND UP0, UPT, UR14, 0x1, UPT ;  /* 0x000000010e00788c */ /* 0x000fc4000bf05270 */
[----:B-1----:R-:W-:Y:S02]  /*1500*/  UIMAD.WIDE.U32 UR10, UR7, UR15, URZ ;  /* 0x0000000f070a72a5 */ /* 0x002fe4000f8e00ff */
[----:B--2---:R-:W-:Y:S01]  /*1510*/  UIMAD.WIDE.U32 UR12, UR6, UR8, URZ ;  /* 0x00000008060c72a5 */ /* 0x004fe2000f8e00ff */
[----:B------:R-:W-:Y:S01]  /*1520*/  UMOV UR4, UR17 ;  /* 0x0000001100047c82 */ /* 0x000fe20008000000 */
[----:B------:R-:W-:-:S03]  /*1530*/  UIADD3 UR51, UPT, UPT, -UR5, URZ, URZ ;  /* 0x000000ff05337290 */ /* 0x000fc6000fffe1ff */
[----:B------:R-:W-:Y:S01]  /*1540*/  UMOV UR10, UR11 ;  /* 0x0000000b000a7c82 */ /* 0x000fe20008000000 */
[----:B------:R-:W-:Y:S02]  /*1550*/  USHF.R.U32.HI UR4, URZ, UR22, UR4 ;  /* 0x00000016ff047299 */ /* 0x000fe40008011604 */
[----:B------:R-:W-:Y:S01]  /*1560*/  @UP0 USHF.R.U32.HI UR7, URZ, UR22, UR10 ;  /* 0x00000016ff070299 */ /* 0x000fe2000801160a */
[----:B------:R-:W-:Y:S01]  /*1570*/  UMOV UR12, UR13 ;  /* 0x0000000d000c7c82 */ /* 0x000fe20008000000 */
[----:B------:R-:W-:Y:S02]  /*1580*/  USEL UR4, UR24, UR4, !UP0 ;  /* 0x0000000418047287 */ /* 0x000fe4000c000000 */
[----:B------:R-:W-:Y:S02]  /*1590*/  UIMAD.WIDE.U32 UR10, UR7, UR8, URZ ;  /* 0x00000008070a72a5 */ /* 0x000fe4000f8e00ff */
[----:B------:R-:W-:Y:S02]  /*15a0*/  @UP2 USHF.R.U32.HI UR6, URZ, UR9, UR12 ;  /* 0x00000009ff062299 */ /* 0x000fe4000801160c */
[----:B------:R-:W-:-:S02]  /*15b0*/  UIMAD.WIDE.U32 UR12, UR4, UR8, URZ ;  /* 0x00000008040c72a5 */ /* 0x000fc4000f8e00ff */
[----:B------:R-:W-:Y:S01]  /*15c0*/  UIMAD UR51, UR21, UR51, UR20 ;  /* 0x00000033153372a4 */ /* 0x000fe2000f8e0214 */
[----:B------:R-:W-:Y:S02]  /*15d0*/  UMOV UR10, UR11 ;  /* 0x0000000b000a7c82 */ /* 0x000fe40008000000 */
[----:B------:R-:W-:Y:S02]  /*15e0*/  @UP2 USHF.R.U32.HI UR7, URZ, UR9, UR10 ;  /* 0x00000009ff072299 */ /* 0x000fe4000801160a */
[----:B------:R-:W-:Y:S02]  /*15f0*/  UIMAD UR10, UR6, UR19, URZ ;  /* 0x00000013060a72a4 */ /* 0x000fe4000f8e02ff */
[----:B------:R-:W-:-:S04]  /*1600*/  UIMAD UR7, UR7, UR19, URZ ;  /* 0x00000013070772a4 */ /* 0x000fc8000f8e02ff */
[----:B------:R-:W-:-:S03]  /*1610*/  UISETP.GE.AND UP0, UPT, UR4, UR7, UPT ;  /* 0x000000070400728c */ /* 0x000fc6000bf06270 */
[----:B------:R-:W-:Y:S01]  /*1620*/  UMOV UR7, UR13 ;  /* 0x0000000d00077c82 */ /* 0x000fe20008000000 */
[----:B------:R-:W-:Y:S02]  /*1630*/  UISETP.GE.OR UP0, UPT, UR5, UR10, UP0 ;  /* 0x0000000a0500728c */ /* 0x000fe40008706670 */
[----:B------:R-:W-:Y:S02]  /*1640*/  UIMAD.WIDE.U32 UR10, UR5, UR8, URZ ;  /* 0x00000008050a72a5 */ /* 0x000fe4000f8e00ff */
[----:B------:R-:W-:Y:S02]  /*1650*/  USHF.R.U32.HI UR7, URZ, UR9, UR7 ;  /* 0x00000009ff077299 */ /* 0x000fe40008011607 */
[----:B------:R-:W-:Y:S02]  /*1660*/  UIADD3 UR10, UPT, UPT, -UR4, URZ, URZ ;  /* 0x000000ff040a7290 */ /* 0x000fe4000fffe1ff */
[----:B------:R-:W-:Y:S02]  /*1670*/  USEL UR7, UR4, UR7, !UP2 ;  /* 0x0000000704077287 */ /* 0x000fe4000d000000 */
[----:B------:R-:W-:Y:S01]  /*1680*/  UIMAD UR10, UR14, UR10, UR24 ;  /* 0x0000000a0e0a72a4 */ /* 0x000fe2000f8e0218 */
[----:B------:R-:W-:-:S02]  /*1690*/  @!UP0 UMOV UR8, UR11 ;  /* 0x0000000b00088c82 */ /* 0x000fc40008000000 */
[----:B------:R-:W-:Y:S02]  /*16a0*/  @!UP0 USHF.R.U32.HI UR8, URZ, UR9, UR8 ;  /* 0x00000009ff088299 */ /* 0x000fe40008011608 */
[----:B------:R-:W-:Y:S02]  /*16b0*/  UIADD3 UR9, UPT, UPT, -UR7, URZ, URZ ;  /* 0x000000ff07097290 */ /* 0x000fe4000fffe1ff */
[----:B------:R-:W-:Y:S02]  /*16c0*/  @!UP0 USEL UR8, UR5, UR8, !UP2 ;  /* 0x0000000805088287 */ /* 0x000fe4000d000000 */
[----:B------:R-:W-:Y:S02]  /*16d0*/  UIMAD UR9, UR19, UR9, UR4 ;  /* 0x00000009130972a4 */ /* 0x000fe4000f8e0204 */
[----:B------:R-:W-:Y:S02]  /*16e0*/  @!UP0 UIADD3 UR7, UPT, UPT, UR7, -UR8, URZ ;  /* 0x8000000807078290 */ /* 0x000fe4000fffe0ff */
[----:B------:R-:W-:-:S02]  /*16f0*/  @!UP0 UIMAD UR6, UR9, UR6, UR8 ;  /* 0x00000006090682a4 */ /* 0x000fc4000f8e0208 */
[----:B------:R-:W-:-:S04]  /*1700*/  @!UP0 UIMAD UR4, UR7, UR19, UR5 ;  /* 0x00000013070482a4 */ /* 0x000fc8000f8e0205 */
[----:B------:R-:W-:Y:S01]  /*1710*/  UIMAD UR24, UR4, UR14, UR10 ;  /* 0x0000000e041872a4 */ /* 0x000fe2000f8e020a */
[----:B------:R-:W-:Y:S02]  /*1720*/  @!UP0 UMOV UR5, UR6 ;  /* 0x0000000600058c82 */ /* 0x000fe40008000000 */
[----:B------:R-:W-:-:S12]  /*1730*/  UIMAD UR51, UR5, UR21, UR51 ;  /* 0x00000015053372a4 */ /* 0x000fd8000f8e0233 */
.L_x_18:
[----:B------:R-:W-:-:S09]  /*1740*/  UISETP.NE.AND UP0, UPT, UR23, 0x1, UPT ;  /* 0x000000011700788c */ /* 0x000fd2000bf05270 */
[----:B------:R-:W-:Y:S05]  /*1750*/  BRA.U UP0, `(.L_x_19) ;  /* 0x0000000100407547 */ /* 0x000fea000b800000 */
[----:B------:R-:W2:Y:S01]  /*1760*/  LDCU.128 UR8, c[0x0][0xc10] ;  /* 0x00018200ff0877ac */ /* 0x000ea20008000c00 */
[----:B------:R-:W3:Y:S01]  /*1770*/  LDCU UR12, c[0x0][0xc0c] ;  /* 0x00018180ff0c77ac */ /* 0x000ee20008000800 */
[----:B------:R-:W4:Y:S01]  /*1780*/  LDCU UR13, c[0x0][0xc20] ;  /* 0x00018400ff0d77ac */ /* 0x000f220008000800 */
[----:B--2---:R-:W-:Y:S02]  /*1790*/  UIMAD.WIDE.U32 UR4, UR51, UR8, URZ ;  /* 0x00000008330472a5 */ /* 0x004fe4000f8e00ff */
[----:B------:R-:W-:Y:S02]  /*17a0*/  UIMAD.WIDE.U32 UR6, UR24, UR11, URZ ;  /* 0x0000000b180672a5 */ /* 0x000fe4000f8e00ff */
[----:B---3--:R-:W-:Y:S02]  /*17b0*/  UISETP.NE.AND UP0, UPT, UR12, 0x1, UPT ;  /* 0x000000010c00788c */ /* 0x008fe4000bf05270 */
[----:B------:R-:W-:-:S03]  /*17c0*/  USHF.R.U32.HI UR5, URZ, UR9, UR5 ;  /* 0x00000009ff057299 */ /* 0x000fc60008011605 */
[----:B------:R-:W-:Y:S01]  /*17d0*/  UMOV UR4, UR7 ;  /* 0x0000000700047c82 */ /* 0x000fe20008000000 */
[----:B------:R-:W-:Y:S02]  /*17e0*/  USEL UR5, UR51, UR5, !UP0 ;  /* 0x0000000533057287 */ /* 0x000fe4000c000000 */
[----:B------:R-:W-:Y:S02]  /*17f0*/  UISETP.NE.AND UP0, UPT, UR10, 0x1, UPT ;  /* 0x000000010a00788c */ /* 0x000fe4000bf05270 */
[----:B----4-:R-:W-:-:S04]  /*1800*/  USHF.R.U32.HI UR4, URZ, UR13, UR4 ;  /* 0x0000000dff047299 */ /* 0x010fc80008011604 */
[----:B------:R-:W-:-:S04]  /*1810*/  USEL UR4, UR24, UR4, !UP0 ;  /* 0x0000000418047287 */ /* 0x000fc8000c000000 */
[----:B------:R-:W-:Y:S02]  /*1820*/  UIADD3 UR6, UPT, UPT, -UR4, UR5, URZ ;  /* 0x0000000504067290 */ /* 0x000fe4000fffe1ff */
[----:B------:R-:W-:Y:S02]  /*1830*/  UIADD3 UR4, UPT, UPT, UR4, -UR5, URZ ;  /* 0x8000000504047290 */ /* 0x000fe4000fffe0ff */
[----:B------:R-:W-:Y:S02]  /*1840*/  UIMAD UR24, UR6, UR10, UR24 ;  /* 0x0000000a061872a4 */ /* 0x000fe4000f8e0218 */
[----:B------:R-:W-:-:S12]  /*1850*/  UIMAD UR51, UR4, UR12, UR51 ;  /* 0x0000000c043372a4 */ /* 0x000fd8000f8e0233 */
.L_x_19:
[----:B------:R-:W-:Y:S05]  /*1860*/  BRA.U !UP6, `(.L_x_20) ;  /* 0x000000010e0c7547 */ /* 0x000fea000b800000 */
[----:B------:R-:W-:Y:S01]  /*1870*/  UCGABAR_WAIT ;  /* 0x0000000000007dc7 */ /* 0x000fe20008000000 */
[----:B------:R-:W-:Y:S01]  /*1880*/  CCTL.IVALL ;  /* 0x00000000ff00798f */ /* 0x000fe20002000000 */
[----:B------:R-:W-:Y:S05]  /*1890*/  BRA `(.L_x_21) ;  /* 0x0000000000047947 */ /* 0x000fea0003800000 */
.L_x_20:
[----:B------:R-:W-:Y:S06]  /*18a0*/  BAR.SYNC.DEFER_BLOCKING 0x0 ;  /* 0x0000000000007b1d */ /* 0x000fec0000010000 */
.L_x_21:
[----:B------:R-:W-:Y:S05]  /*18b0*/  BRA.U UP5, `(.L_x_22) ;  /* 0x0000002905e07547 */ /* 0x000fea000b800000 */
[----:B------:R-:W2:Y:S01]  /*18c0*/  LDCU UR5, c[0x0][0x388] ;  /* 0x00007100ff0577ac */ /* 0x000ea20008000800 */
[----:B------:R-:W-:Y:S01]  /*18d0*/  PLOP3.LUT P1, PT, PT, PT, UP3, 0x80, 0x8 ;  /* 0x000000000008781c */ /* 0x000fe20003f2f038 */
[----:B------:R-:W-:Y:S01]  /*18e0*/  IMAD.MOV.U32 R2, RZ, RZ, RZ ;  /* 0x000000ffff027224 */ /* 0x000fe200078e00ff */
[----:B------:R-:W-:Y:S01]  /*18f0*/  ISETP.EQ.OR P2, PT, R3, RZ, P3 ;  /* 0x000000ff0300720c */ /* 0x000fe20001f42670 */
[----:B------:R-:W3:Y:S01]  /*1900*/  LDCU UR8, c[0x0][0x38c] ;  /* 0x00007180ff0877ac */ /* 0x000ee20008000800 */
[----:B------:R-:W-:Y:S01]  /*1910*/  PLOP3.LUT P1, PT, P1, PT, PT, 0x8, 0x80 ;  /* 0x000000000080781c */ /* 0x000fe20000f2e170 */
[----:B------:R-:W4:Y:S01]  /*1920*/  LDCU.64 UR6, c[0x0][0x390] ;  /* 0x00007200ff0677ac */ /* 0x000f220008000a00 */
[----:B------:R-:W-:Y:S01]  /*1930*/  UISETP.NE.AND UP1, UPT, UR18, URZ, UPT ;  /* 0x000000ff1200728c */ /* 0x000fe2000bf25270 */
[----:B------:R-:W1:Y:S01]  /*1940*/  LDCU UR54, c[0x0][0x370] ;  /* 0x00006e00ff3677ac */ /* 0x000e620008000800 */
[----:B--2---:R-:W-:Y:S01]  /*1950*/  UIADD3 UR5, UPT, UPT, UR5, 0x1f, URZ ;  /* 0x0000001f05057890 */ /* 0x004fe2000fffe0ff */
[----:B------:R-:W2:Y:S03]  /*1960*/  LDCU.64 UR46, c[0x0][0x348] ;  /* 0x00006900ff2e77ac */ /* 0x000ea60008000a00 */
[----:B------:R-:W-:-:S02]  /*1970*/  USHF.R.S32.HI UR4, URZ, 0x1f, UR5 ;  /* 0x0000001fff047899 */ /* 0x000fc40008011405 */
[----:B------:R-:W-:Y:S02]  /*1980*/  USHF.L.U32 UR58, UR20, 0x7, URZ ;  /* 0x00000007143a7899 */ /* 0x000fe400080006ff */
[----:B------:R-:W-:Y:S02]  /*1990*/  ULEA.HI UR4, UR4, UR5, URZ, 0x5 ;  /* 0x0000000504047291 */ /* 0x000fe4000f8f28ff */
[----:B------:R-:W-:Y:S02]  /*19a0*/  USHF.L.U32 UR5, UR20, 0x6, URZ ;  /* 0x0000000614057899 */ /* 0x000fe400080006ff */
[----:B------:R-:W-:Y:S02]  /*19b0*/  USHF.R.S32.HI UR4, URZ, 0x5, UR4 ;  /* 0x00000005ff047899 */ /* 0x000fe40008011404 */
[----:B------:R-:W-:Y:S02]  /*19c0*/  ULOP3.LUT UR57, UR5, 0x40, URZ, 0xc0, !UPT ;  /* 0x0000004005397892 */ /* 0x000fe4000f8ec0ff */
[----:B---3--:R-:W-:Y:S01]  /*19d0*/  UIMAD UR4, UR4, UR8, URZ ;  /* 0x00000008040472a4 */ /* 0x008fe2000f8e02ff */
[----:B------:R-:W3:Y:S03]  /*19e0*/  LDCU UR53, c[0x0][0x374] ;  /* 0x00006e80ff3577ac */ /* 0x000ee60008000800 */
[----:B----4-:R-:W-:-:S02]  /*19f0*/  UIMAD UR4, UR4, UR6, URZ ;  /* 0x00000006040472a4 */ /* 0x010fc4000f8e02ff */
[----:B------:R-:W-:Y:S02]  /*1a00*/  USEL UR38, UR48, 0x2, UP1 ;  /* 0x0000000230267887 */ /* 0x000fe40008800000 */
[----:B------:R-:W-:Y:S01]  /*1a10*/  UIMAD UR55, UR4, UR7, URZ ;  /* 0x00000007043772a4 */ /* 0x000fe2000f8e02ff */
[----:B------:R-:W-:Y:S01]  /*1a20*/  UMOV UR27, 0x1 ;  /* 0x00000001001b7882 */ /* 0x000fe20000000000 */
[----:B------:R-:W-:Y:S02]  /*1a30*/  UMOV UR31, URZ ;  /* 0x000000ff001f7c82 */ /* 0x000fe40008000000 */
[----:B------:R-:W-:Y:S02]  /*1a40*/  UISETP.NE.AND UP2, UPT, UR55, URZ, UPT ;  /* 0x000000ff3700728c */ /* 0x000fe4000bf45270 */
[----:B------:R-:W-:Y:S01]  /*1a50*/  UISETP.LT.U32.AND UP0, UPT, UR55, 0x20, UPT ;  /* 0x000000203700788c */ /* 0x000fe2000bf01070 */
[----:B------:R-:W-:Y:S01]  /*1a60*/  UMOV UR36, URZ ;  /* 0x000000ff00247c82 */ /* 0x000fe20008000000 */
[----:B------:R-:W-:-:S02]  /*1a70*/  UMOV UR42, URZ ;  /* 0x000000ff002a7c82 */ /* 0x000fc40008000000 */
[----:B------:R-:W-:-:S04]  /*1a80*/  USEL UR4, UR55, 0x20, UP0 ;  /* 0x0000002037047887 */ /* 0x000fc80008000000 */
[----:B------:R-:W-:Y:S02]  /*1a90*/  UIADD3 UR5, UPT, UPT, UR4, -0x1, URZ ;  /* 0xffffffff04057890 */ /* 0x000fe4000fffe0ff */
[----:B------:R-:W-:Y:S02]  /*1aa0*/  @!UP2 UIADD3 UR5, UPT, UPT, UR4, URZ, URZ ;  /* 0x000000ff0405a290 */ /* 0x000fe4000fffe0ff */
[----:B-1----:R-:W-:Y:S02]  /*1ab0*/  UIADD3 UR52, UPT, UPT, UR55, -UR4, URZ ;  /* 0x8000000437347290 */ /* 0x002fe4000fffe0ff */
[----:B--23--:R-:W-:-:S12]  /*1ac0*/  UIADD3 UR56, UPT, UPT, UR5, 0x1, URZ ;  /* 0x0000000105387890 */ /* 0x00cfd8000fffe0ff */
.L_x_40:
[----:B------:R-:W1:Y:S01]  /*1ad0*/  S2UR UR30, SR_CgaCtaId ;  /* 0x00000000001e79c3 */ /* 0x000e620000008800 */
[----:B------:R-:W-:Y:S01]  /*1ae0*/  UMOV UR4, 0x400 ;  /* 0x0000040000047882 */ /* 0x000fe20000000000 */
[----:B------:R-:W-:Y:S01]  /*1af0*/  MOV R0, UR27 ;  /* 0x0000001b00007c02 */ /* 0x000fe20008000f00 */
[----:B------:R-:W-:Y:S02]  /*1b00*/  UISETP.NE.AND UP0, UPT, UR55, URZ, UPT ;  /* 0x000000ff3700728c */ /* 0x000fe4000bf05270 */
[----:B------:R-:W-:Y:S01]  /*1b10*/  ULEA UR19, UR24, UR57, 0x7 ;  /* 0x0000003918137291 */ /* 0x000fe2000f8e38ff */
[----:B------:R-:W-:Y:S01]  /*1b20*/  SHF.L.U32 R0, R0, 0x1f, RZ ;  /* 0x0000001f00007819 */ /* 0x000fe200000006ff */
[----:B------:R-:W-:Y:S01]  /*1b30*/  UMOV UR28, URZ ;  /* 0x000000ff001c7c82 */ /* 0x000fe20008000000 */
[----:B------:R-:W-:Y:S01]  /*1b40*/  UMOV UR22, URZ ;  /* 0x000000ff00167c82 */ /* 0x000fe20008000000 */
[----:B------:R-:W-:Y:S01]  /*1b50*/  UMOV UR21, URZ ;  /* 0x000000ff00157c82 */ /* 0x000fe20008000000 */
[----:B------:R-:W-:Y:S01]  /*1b60*/  UMOV UR20, URZ ;  /* 0x000000ff00147c82 */ /* 0x000fe20008000000 */
[----:B-1----:R-:W-:-:S04]  /*1b70*/  ULEA UR30, UR30, UR4, 0x18 ;  /* 0x000000041e1e7291 */ /* 0x002fc8000f8ec0ff */
[----:B------:R-:W-:-:S09]  /*1b80*/  ULEA UR4, UR31, UR30, 0x3 ;  /* 0x0000001e1f047291 */ /* 0x000fd2000f8e18ff */
[----:B------:R1:W2:Y:S01]  /*1b90*/  SYNCS.PHASECHK.TRANS64.TRYWAIT P0, [UR4+0x100], R0 ;  /* 0x00010000ff0075a7 */ /* 0x0002a20008001104 */
[----:B------:R-:W-:-:S04]  /*1ba0*/  ULEA.HI UR4, UR51, UR51, URZ, 0x1 ;  /* 0x0000003333047291 */ /* 0x000fc8000f8f08ff */
[----:B------:R-:W-:-:S04]  /*1bb0*/  USHF.L.U32 UR4, UR4, 0x7, URZ ;  /* 0x0000000704047899 */ /* 0x000fc800080006ff */
[----:B------:R-:W-:-:S04]  /*1bc0*/  ULOP3.LUT UR4, UR4, 0xffffff00, URZ, 0xc0, !UPT ;  /* 0xffffff0004047892 */ /* 0x000fc8000f8ec0ff */
[----:B------:R-:W-:Y:S01]  /*1bd0*/  ULOP3.LUT UR43, UR4, 0x80, UR58, 0xf8, !UPT ;  /* 0x00000080042b7892 */ /* 0x000fe2000f8ef83a */
[----:B------:R-:W-:Y:S11]  /*1be0*/  BRA.U !UP0, `(.L_x_23) ;  /* 0x0000000508ac7547 */ /* 0x000ff6000b800000 */
[----:B------:R-:W3:Y:S01]  /*1bf0*/  LDCU.128 UR12, c[0x0][0x480] ;  /* 0x00009000ff0c77ac */ /* 0x000ee20008000c00 */
[----:B------:R-:W4:Y:S01]  /*1c00*/  LDCU.128 UR8, c[0x0][0x490] ;  /* 0x00009200ff0877ac */ /* 0x000f220008000c00 */
[----:B------:R-:W1:Y:S01]  /*1c10*/  LDCU.64 UR20, c[0x0][0x4c0] ;  /* 0x00009800ff1477ac */ /* 0x000e620008000a00 */
[----:B------:R-:W1:Y:S01]  /*1c20*/  LDCU.64 UR16, c[0x0][0x4f0] ;  /* 0x00009e00ff1077ac */ /* 0x000e620008000a00 */
[----:B------:R-:W1:Y:S01]  /*1c30*/  LDCU UR18, c[0x0][0x4c8] ;  /* 0x00009900ff1277ac */ /* 0x000e620008000800 */
[----:B---3--:R-:W-:Y:S02]  /*1c40*/  UIMAD.WIDE.U32 UR4, UR43, UR13, URZ ;  /* 0x0000000d2b0472a5 */ /* 0x008fe4000f8e00ff */
[----:B------:R-:W-:Y:S02]  /*1c50*/  UISETP.NE.AND UP0, UPT, UR12, 0x1, UPT ;  /* 0x000000010c00788c */ /* 0x000fe4000bf05270 */
[----:B------:R-:W-:Y:S01]  /*1c60*/  USHF.R.U32.HI UR5, URZ, UR14, UR5 ;  /* 0x0000000eff057299 */ /* 0x000fe20008011605 */
[----:B------:R-:W3:Y:S03]  /*1c70*/  LDCU UR49, c[0x0][0x38c] ;  /* 0x00007180ff3177ac */ /* 0x000ee60008000800 */
[----:B------:R-:W-:-:S02]  /*1c80*/  USEL UR5, UR43, UR5, !UP0 ;  /* 0x000000052b057287 */ /* 0x000fc4000c000000 */
[----:B------:R-:W-:Y:S02]  /*1c90*/  UISETP.NE.AND UP0, UPT, UR15, 0x1, UPT ;  /* 0x000000010f00788c */ /* 0x000fe4000bf05270 */
[----:B----4-:R-:W-:Y:S01]  /*1ca0*/  UIMAD.WIDE.U32 UR6, UR5, UR8, URZ ;  /* 0x00000008050672a5 */ /* 0x010fe2000f8e00ff */
[----:B------:R-:W4:Y:S01]  /*1cb0*/  LDCU UR8, c[0x0][0x4a0] ;  /* 0x00009400ff0877ac */ /* 0x000f220008000800 */
[----:B------:R-:W1:Y:S05]  /*1cc0*/  LDCU UR23, c[0x0][0x4cc] ;  /* 0x00009980ff1777ac */ /* 0x000e6a0008000800 */
[----:B------:R-:W-:Y:S01]  /*1cd0*/  UMOV UR4, UR7 ;  /* 0x0000000700047c82 */ /* 0x000fe20008000000 */
[----:B------:R-:W1:Y:S01]  /*1ce0*/  LDCU.64 UR40, c[0x0][0x390] ;  /* 0x00007200ff2877ac */ /* 0x000e620008000a00 */
[----:B------:R-:W-:Y:S01]  /*1cf0*/  USHF.R.U32.HI UR4, URZ, UR9, UR4 ;  /* 0x00000009ff047299 */ /* 0x000fe20008011604 */
[----:B------:R-:W1:Y:S03]  /*1d00*/  LDCU UR9, c[0x0][0x4ec] ;  /* 0x00009d80ff0977ac */ /* 0x000e660008000800 */
[----:B------:R-:W-:-:S02]  /*1d10*/  USEL UR4, UR5, UR4, !UP0 ;  /* 0x0000000405047287 */ /* 0x000fc4000c000000 */
[----:B------:R-:W-:Y:S02]  /*1d20*/  UISETP.NE.AND UP0, UPT, UR10, 0x1, UPT ;  /* 0x000000010a00788c */ /* 0x000fe4000bf05270 */
[----:B------:R-:W-:Y:S01]  /*1d30*/  UIMAD.WIDE.U32 UR6, UR4, UR11, URZ ;  /* 0x0000000b040672a5 */ /* 0x000fe2000f8e00ff */
[----:B------:R-:W1:Y:S01]  /*1d40*/  LDCU.64 UR24, c[0x0][0x4d0] ;  /* 0x00009a00ff1877ac */ /* 0x000e620008000a00 */
[----:B------:R-:W-:-:S05]  /*1d50*/  UIADD3 UR42, UPT, UPT, UR56, UR36, URZ ;  /* 0x00000024382a7290 */ /* 0x000fca000fffe0ff */
[----:B------:R-:W-:Y:S01]  /*1d60*/  UMOV UR6, UR7 ;  /* 0x0000000700067c82 */ /* 0x000fe20008000000 */
[----:B------:R-:W-:Y:S02]  /*1d70*/  UIADD3 UR7, UPT, UPT, -UR4, URZ, URZ ;  /* 0x000000ff04077290 */ /* 0x000fe4000fffe1ff */
[----:B----4-:R-:W-:Y:S02]  /*1d80*/  USHF.R.U32.HI UR6, URZ, UR8, UR6 ;  /* 0x00000008ff067299 */ /* 0x010fe40008011606 */
[----:B------:R-:W-:Y:S02]  /*1d90*/  UIADD3 UR8, UPT, UPT, -UR5, URZ, URZ ;  /* 0x000000ff05087290 */ /* 0x000fe4000fffe1ff */
[----:B------:R-:W-:Y:S02]  /*1da0*/  USEL UR14, UR4, UR6, !UP0 ;  /* 0x00000006040e7287 */ /* 0x000fe4000c000000 */
[----:B------:R-:W-:Y:S02]  /*1db0*/  UIMAD UR7, UR15, UR7, UR5 ;  /* 0x000000070f0772a4 */ /* 0x000fe4000f8e0205 */
[----:B------:R-:W-:-:S02]  /*1dc0*/  UIADD3 UR6, UPT, UPT, -UR14, URZ, URZ ;  /* 0x000000ff0e067290 */ /* 0x000fc4000fffe1ff */
[----:B------:R-:W-:Y:S02]  /*1dd0*/  UIMAD UR8, UR12, UR8, UR43 ;  /* 0x000000080c0872a4 */ /* 0x000fe4000f8e022b */
[----:B------:R-:W-:Y:S02]  /*1de0*/  UIMAD UR13, UR10, UR6, UR4 ;  /* 0x000000060a0d72a4 */ /* 0x000fe4000f8e0204 */
[----:B-1----:R-:W-:Y:S02]  /*1df0*/  UIMAD UR11, UR8, UR20, UR9 ;  /* 0x00000014080b72a4 */ /* 0x002fe4000f8e0209 */
[----:B------:R-:W-:Y:S01]  /*1e00*/  UIMAD UR12, UR7, UR21, UR16 ;  /* 0x00000015070c72a4 */ /* 0x000fe2000f8e0210 */
[----:B------:R-:W1:Y:S02]  /*1e10*/  LDCU.64 UR4, c[0x0][0x4f8] ;  /* 0x00009f00ff0477ac */ /* 0x000e640008000a00 */
[----:B------:R-:W4:Y:S01]  /*1e20*/  LDCU UR6, c[0x0][0x500] ;  /* 0x0000a000ff0677ac */ /* 0x000f220008000800 */
[----:B------:R-:W-:Y:S01]  /*1e30*/  UIMAD UR13, UR13, UR18, UR17 ;  /* 0x000000120d0d72a4 */ /* 0x000fe2000f8e0211 */
[----:B------:R-:W-:Y:S01]  /*1e40*/  UMOV UR28, URZ ;  /* 0x000000ff001c7c82 */ /* 0x000fe20008000000 */
[----:B------:R-:W-:Y:S01]  /*1e50*/  UMOV UR7, UR31 ;  /* 0x0000001f00077c82 */ /* 0x000fe20008000000 */
[----:B------:R-:W-:Y:S01]  /*1e60*/  UMOV UR20, URZ ;  /* 0x000000ff00147c82 */ /* 0x000fe20008000000 */
[----:B------:R-:W-:Y:S01]  /*1e70*/  UMOV UR21, URZ ;  /* 0x000000ff00157c82 */ /* 0x000fe20008000000 */
[----:B---3--:R-:W-:-:S07]  /*1e80*/  UMOV UR22, URZ ;  /* 0x000000ff00167c82 */ /* 0x008fce0008000000 */
.L_x_29:
[----:B------:R-:W-:Y:S01]  /*1e90*/  @!P3 MOV R3, 0x3000 ;  /* 0x000030000003b802 */ /* 0x000fe20000000f00 */
[----:B------:R-:W-:Y:S01]  /*1ea0*/  ULEA UR9, UR7, UR30, 0x3 ;  /* 0x0000001e07097291 */ /* 0x000fe2000f8e18ff */
[----:B-12---:R-:W-:Y:S11]  /*1eb0*/  @P0 BRA `(.L_x_24) ;  /* 0x0000000000100947 */ /* 0x006ff60003800000 */
[----:B------:R-:W-:Y:S04]  /*1ec0*/  MOV R0, UR27 ;  /* 0x0000001b00007c02 */ /* 0x000fe80008000f00 */
[----:B------:R-:W-:Y:S04]  /*1ed0*/  SHF.L.U32 R5, R0, 0x1f, RZ ;  /* 0x0000001f00057819 */ /* 0x000fe800000006ff */
[----:B------:R-:W2:Y:S02]  /*1ee0*/  SYNCS.PHASECHK.TRANS64.TRYWAIT P0, [UR9+0x100], R5 ;  /* 0x00010005ff0075a7 */ /* 0x000ea40008001109 */
[----:B--2---:R-:W-:Y:S05]  /*1ef0*/  @!P0 BRA `(.L_x_25) ;  /* 0x0000008800488947 */ /* 0x004fea0003800000 */
.L_x_24:
[----:B------:R3:W-:Y:S01]  /*1f00*/  @!P3 SYNCS.ARRIVE.TRANS64 RZ, [UR9], R3 ;  /* 0x00000003ffffb9a7 */ /* 0x0007e20008000009 */
[----:B------:R-:W-:Y:S04]  /*1f10*/  ULOP3.LUT UR8, UR38, 0x2, URZ, 0xfc, !UPT ;  /* 0x0000000226087892 */ /* 0x000fe8000f8efcff */
[----:B------:R-:W-:Y:S09]  /*1f20*/  UISETP.NE.AND UP0, UPT, UR8, 0x2, UPT ;  /* 0x000000020800788c */ /* 0x000ff2000bf05270 */
[----:B------:R-:W-:Y:S05]  /*1f30*/  BRA.U UP0, `(.L_x_26) ;  /* 0x0000000100047547 */ /* 0x000fea000b800000 */
[----:B-1--4-:R-:W-:Y:S05]  /*1f40*/  BPT.TRAP 0x1 ;  /* 0x000000040000795c */ /* 0x012fea0000300000 */
.L_x_26:
[----:B------:R-:W-:Y:S04]  /*1f50*/  BSSY.RECONVERGENT B0, `(.L_x_27) ;  /* 0x0000003000007945 */ /* 0x000fe80003800200 */
[----:B------:R-:W-:Y:S05]  /*1f60*/  @P2 BRA `(.L_x_28) ;  /* 0x0000000000042947 */ /* 0x000fea0003800000 */
[----:B-1--4-:R-:W-:Y:S05]  /*1f70*/  BPT.TRAP 0x1 ;  /* 0x000000040000795c */ /* 0x012fea0000300000 */
.L_x_28:
[----:B-1--4-:R-:W-:Y:S05]  /*1f80*/  BSYNC.RECONVERGENT B0 ;  /* 0x0000000000007941 */ /* 0x012fea0003800200 */
.L_x_27:
[----:B------:R-:W-:Y:S02]  /*1f90*/  UIADD3 UR8, UPT, UPT, UR7, 0x1, URZ ;  /* 0x0000000107087890 */ /* 0x000fe4000fffe0ff */
[----:B------:R-:W-:Y:S02]  /*1fa0*/  UIMAD UR15, UR20, UR23, UR4 ;  /* 0x00000017140f72a4 */ /* 0x000fe4000f8e0204 */
[----:B------:R-:W-:Y:S02]  /*1fb0*/  UISETP.NE.AND UP0, UPT, UR8, 0x20, UPT ;  /* 0x000000200800788c */ /* 0x000fe4000bf05270 */
[----:B------:R-:W-:Y:S02]  /*1fc0*/  ULEA UR17, UR7, UR30, 0xc ;  /* 0x0000001e07117291 */ /* 0x000fe4000f8e60ff */
[----:B------:R-:W-:Y:S02]  /*1fd0*/  USEL UR10, URZ, 0x1, UP0 ;  /* 0x00000001ff0a7887 */ /* 0x000fe40008000000 */
[----:B------:R-:W-:Y:S02]  /*1fe0*/  USEL UR31, UR8, URZ, UP0 ;  /* 0x000000ff081f7287 */ /* 0x000fe40008000000 */
[----:B------:R-:W-:Y:S02]  /*1ff0*/  ULOP3.LUT UR27, UR27, UR10, URZ, 0x3c, !UPT ;  /* 0x0000000a1b1b7292 */ /* 0x000fe4000f8e3cff */
[----:B------:R-:W-:Y:S02]  /*2000*/  ULEA UR8, UR31, UR30, 0x3 ;  /* 0x0000001e1f087291 */ /* 0x000fe4000f8e18ff */
[----:B------:R-:W-:Y:S02]  /*2010*/  ULEA UR16, UR7, UR30, 0xb ;  /* 0x0000001e07107291 */ /* 0x000fe4000f8e58ff */
[----:B------:R-:W-:Y:S01]  /*2020*/  UIADD3 UR34, UP0, UPT, UR46, 0x80, URZ ;  /* 0x000000802e227890 */ /* 0x000fe2000ff1e0ff */
[----:B--2---:R-:W-:Y:S01]  /*2030*/  MOV R0, UR27 ;  /* 0x0000001b00007c02 */ /* 0x004fe20008000f00 */
[----:B------:R-:W-:Y:S02]  /*2040*/  ULOP3.LUT UR9, UR9, 0xfefffff8, URZ, 0xc0, !UPT ;  /* 0xfefffff809097892 */ /* 0x000fe4000f8ec0ff */
[----:B------:R-:W-:Y:S01]  /*2050*/  USHF.L.U32 UR10, UR28, 0x5, URZ ;  /* 0x000000051c0a7899 */ /* 0x000fe200080006ff */
[----:B---3--:R-:W-:Y:S01]  /*2060*/  SHF.L.U32 R3, R0, 0x1f, RZ ;  /* 0x0000001f00037819 */ /* 0x008fe200000006ff */
[----:B------:R-:W-:Y:S02]  /*2070*/  UIADD3.X UR35, UPT, UPT, URZ, UR47, URZ, UP0, !UPT ;  /* 0x0000002fff237290 */ /* 0x000fe400087fe4ff */
[----:B------:R-:W-:Y:S01]  /*2080*/  UIADD3 UR32, UP3, UPT, UR46, 0x200, URZ ;  /* 0x000002002e207890 */ /* 0x000fe2000ff7e0ff */
[----:B------:R3:W1:Y:S01]  /*2090*/  SYNCS.PHASECHK.TRANS64.TRYWAIT P0, [UR8+0x100], R3 ;  /* 0x00010003ff0075a7 */ /* 0x0006620008001108 */
[----:B------:R-:W-:Y:S02]  /*20a0*/  UIMAD UR8, UR21, UR24, UR5 ;  /* 0x00000018150872a4 */ /* 0x000fe4000f8e0205 */
[----:B------:R-:W-:Y:S02]  /*20b0*/  UIMAD UR7, UR22, UR25, UR6 ;  /* 0x00000019160772a4 */ /* 0x000fe4000f8e0206 */
[----:B------:R-:W-:Y:S02]  /*20c0*/  ULEA UR15, UR8, UR15, 0x5 ;  /* 0x0000000f080f7291 */ /* 0x000fe4000f8e28ff */
[----:B------:R-:W-:Y:S02]  /*20d0*/  UIADD3 UR8, UPT, UPT, UR17, 0x8600, URZ ;  /* 0x0000860011087890 */ /* 0x000fe4000fffe0ff */
[----:B------:R-:W-:Y:S02]  /*20e0*/  ULEA UR7, UR7, UR15, 0xa ;  /* 0x0000000f07077291 */ /* 0x000fe4000f8e50ff */
[----:B------:R-:W-:Y:S02]  /*20f0*/  UIADD3.X UR33, UPT, UPT, URZ, UR47, URZ, UP3, !UPT ;  /* 0x0000002fff217290 */ /* 0x000fe40009ffe4ff */
[----:B------:R-:W-:Y:S02]  /*2100*/  UPRMT UR7, UR7, 0x5410, URZ ;  /* 0x0000541007077896 */ /* 0x000fe400080000ff */
[----:B------:R-:W-:Y:S02]  /*2110*/  UIADD3 UR16, UPT, UPT, UR16, 0x28600, URZ ;  /* 0x0002860010107890 */ /* 0x000fe4000fffe0ff */
[----:B------:R-:W-:Y:S02]  /*2120*/  UIADD3 UR37, UPT, UPT, UR20, 0x1, URZ ;  /* 0x0000000114257890 */ /* 0x000fe4000fffe0ff */
[----:B------:R-:W-:Y:S02]  /*2130*/  UIADD3 UR29, UPT, UPT, UR21, 0x1, URZ ;  /* 0x00000001151d7890 */ /* 0x000fe4000fffe0ff */
[----:B------:R-:W-:Y:S02]  /*2140*/  UISETP.NE.AND UP2, UPT, UR37, UR49, UPT ;  /* 0x000000312500728c */ /* 0x000fe4000bf45270 */
[----:B------:R-:W-:Y:S02]  /*2150*/  UIADD3 UR26, UPT, UPT, UR22, 0x1, URZ ;  /* 0x00000001161a7890 */ /* 0x000fe4000fffe0ff */
[----:B------:R-:W-:Y:S01]  /*2160*/  UIADD3 UR36, UPT, UPT, UR36, 0x1, URZ ;  /* 0x0000000124247890 */ /* 0x000fe2000fffe0ff */
[----:B------:R-:W-:Y:S01]  /*2170*/  UMOV UR44, 0x0 ;  /* 0x00000000002c7882 */ /* 0x000fe20000000000 */
[----:B------:R-:W-:Y:S01]  /*2180*/  UMOV UR45, 0x10000000 ;  /* 0x10000000002d7882 */ /* 0x000fe20000000000 */
[----:B------:R-:W-:Y:S01]  /*2190*/  UMOV UR17, UR9 ;  /* 0x0000000900117c82 */ /* 0x000fe20008000000 */
[----:B------:R2:W-:Y:S01]  /*21a0*/  UTMALDG.5D.IM2COL.2CTA [UR8], [UR34], UR7, desc[UR44] ;  /* 0x00002c08220073b4 */ /* 0x0005e20008261007 */
[----:B------:R-:W-:Y:S02]  /*21b0*/  UMOV UR18, UR10 ;  /* 0x0000000a00127c82 */ /* 0x000fe40008000000 */
[----:B------:R-:W-:Y:S04]  /*21c0*/  @UP2 UIADD3 UR29, UPT, UPT, UR21, URZ, URZ ;  /* 0x000000ff151d2290 */ /* 0x000fe8000fffe0ff */
[----:B------:R-:W-:Y:S01]  /*21d0*/  UISETP.NE.AND UP1, UPT, UR29, UR40, UPT ;  /* 0x000000281d00728c */ /* 0x000fe2000bf25270 */
[----:B------:R4:W-:Y:S10]  /*21e0*/  UTMALDG.5D.2CTA [UR16], [UR32], desc[UR44] ;  /* 0x00002c10200075b4 */ /* 0x0009f40008221000 */
[----:B------:R-:W-:Y:S04]  /*21f0*/  @UP1 UIADD3 UR26, UPT, UPT, UR22, URZ, URZ ;  /* 0x000000ff161a1290 */ /* 0x000fe8000fffe0ff */
[----:B------:R-:W-:Y:S02]  /*2200*/  UISETP.NE.AND UP0, UPT, UR26, UR41, UPT ;  /* 0x000000291a00728c */ /* 0x000fe4000bf05270 */
[----:B--2---:R-:W-:Y:S09]  /*2210*/  UIADD3 UR8, UPT, UPT, UR28, 0x1, URZ ;  /* 0x000000011c087890 */ /* 0x004ff2000fffe0ff */
[----:B------:R-:W-:Y:S01]  /*2220*/  @UP0 UIADD3 UR8, UPT, UPT, UR28, URZ, URZ ;  /* 0x000000ff1c080290 */ /* 0x000fe2000fffe0ff */
[----:B------:R-:W-:Y:S01]  /*2230*/  UMOV UR7, UR31 ;  /* 0x0000001f00077c82 */ /* 0x000fe20008000000 */
[----:B----4-:R-:W-:Y:S02]  /*2240*/  USEL UR22, UR26, URZ, UP0 ;  /* 0x000000ff1a167287 */ /* 0x010fe40008000000 */
[----:B------:R-:W-:Y:S02]  /*2250*/  UISETP.NE.AND UP0, UPT, UR36, UR42, UPT ;  /* 0x0000002a2400728c */ /* 0x000fe4000bf05270 */
[----:B------:R-:W-:Y:S02]  /*2260*/  USEL UR20, UR37, URZ, UP2 ;  /* 0x000000ff25147287 */ /* 0x000fe40009000000 */
[----:B------:R-:W-:Y:S01]  /*2270*/  USEL UR21, UR29, URZ, UP1 ;  /* 0x000000ff1d157287 */ /* 0x000fe20008800000 */
[----:B------:R-:W-:Y:S04]  /*2280*/  UMOV UR28, UR8 ;  /* 0x00000008001c7c82 */ /* 0x000fe80008000000 */
[----:B---3--:R-:W-:Y:S07]  /*2290*/  BRA.U UP0, `(.L_x_29) ;  /* 0xfffffff900fc7547 */ /* 0x008fee000b83ffff */
.L_x_23:
[----:B------:R-:W-:Y:S01]  /*22a0*/  ULEA UR4, UR31, UR30, 0x3 ;  /* 0x0000001e1f047291 */ /* 0x000fe2000f8e18ff */
[----:B-1----:R-:W-:Y:S01]  /*22b0*/  MOV R0, UR27 ;  /* 0x0000001b00007c02 */ /* 0x002fe20008000f00 */
[----:B------:R-:W-:Y:S01]  /*22c0*/  @!P1 SYNCS.ARRIVE.TRANS64.A1T0 RZ, [UR30+0x228], RZ ;  /* 0x000228ffffff99a7 */ /* 0x000fe2000810001e */
[----:B------:R-:W-:Y:S02]  /*22d0*/  UISETP.GE.AND UP0, UPT, UR52, 0x1, UPT ;  /* 0x000000013400788c */ /* 0x000fe4000bf06270 */
[----:B------:R-:W-:-:S04]  /*22e0*/  SHF.L.U32 R0, R0, 0x1f, RZ ;  /* 0x0000001f00007819 */ /* 0x000fc800000006ff */
[----:B--2---:R1:W2:Y:S03]  /*22f0*/  SYNCS.PHASECHK.TRANS64.TRYWAIT P0, [UR4+0x100], R0 ;  /* 0x00010000ff0075a7 */ /* 0x0042a60008001104 */
[----:B------:R-:W-:Y:S05]  /*2300*/  BRA.U !UP0, `(.L_x_30) ;  /* 0x0000000508a47547 */ /* 0x000fea000b800000 */
[----:B------:R-:W3:Y:S01]  /*2310*/  LDCU.128 UR8, c[0x0][0x480] ;  /* 0x00009000ff0877ac */ /* 0x000ee20008000c00 */
[----:B------:R-:W4:Y:S01]  /*2320*/  LDCU.128 UR32, c[0x0][0x490] ;  /* 0x00009200ff2077ac */ /* 0x000f220008000c00 */
[----:B------:R-:W1:Y:S01]  /*2330*/  LDCU UR13, c[0x0][0x4c8] ;  /* 0x00009900ff0d77ac */ /* 0x000e620008000800 */
        /* <DEDUP_REMOVED lines=10> */
[----:B------:R-:W1:Y:S05]  /*23e0*/  LDCU.64 UR40, c[0x0][0x390] ;  /* 0x00007200ff2877ac */ /* 0x000e6a0008000a00 */
[----:B------:R-:W-:Y:S01]  /*23f0*/  UMOV UR4, UR7 ;  /* 0x0000000700047c82 */ /* 0x000fe20008000000 */
[----:B------:R-:W1:Y:S01]  /*2400*/  LDCU.64 UR24, c[0x0][0x4d0] ;  /* 0x00009a00ff1877ac */ /* 0x000e620008000a00 */
[----:B------:R-:W-:Y:S01]  /*2410*/  USHF.R.U32.HI UR4, URZ, UR33, UR4 ;  /* 0x00000021ff047299 */ /* 0x000fe20008011604 */
[----:B------:R-:W4:Y:S03]  /*2420*/  LDCU.64 UR32, c[0x0][0x4c0] ;  /* 0x00009800ff2077ac */ /* 0x000f260008000a00 */
[----:B------:R-:W-:-:S02]  /*2430*/  USEL UR4, UR5, UR4, !UP0 ;  /* 0x0000000405047287 */ /* 0x000fc4000c000000 */
[----:B------:R-:W-:Y:S02]  /*2440*/  UISETP.NE.AND UP0, UPT, UR34, 0x1, UPT ;  /* 0x000000012200788c */ /* 0x000fe4000bf05270 */
[----:B------:R-:W-:Y:S02]  /*2450*/  UIMAD.WIDE.U32 UR6, UR4, UR35, URZ ;  /* 0x00000023040672a5 */ /* 0x000fe4000f8e00ff */
[----:B------:R-:W-:Y:S01]  /*2460*/  UIADD3 UR42, UPT, UPT, UR52, UR42, URZ ;  /* 0x0000002a342a7290 */ /* 0x000fe2000fffe0ff */
[----:B------:R-:W-:-:S04]  /*2470*/  UMOV UR37, UR52 ;  /* 0x0000003400257c82 */ /* 0x000fc80008000000 */
[----:B------:R-:W-:Y:S01]  /*2480*/  UMOV UR6, UR7 ;  /* 0x0000000700067c82 */ /* 0x000fe20008000000 */
[----:B------:R-:W-:Y:S02]  /*2490*/  UIADD3 UR7, UPT, UPT, -UR5, URZ, URZ ;  /* 0x000000ff05077290 */ /* 0x000fe4000fffe1ff */
[----:B---3--:R-:W-:Y:S02]  /*24a0*/  USHF.R.U32.HI UR6, URZ, UR9, UR6 ;  /* 0x00000009ff067299 */ /* 0x008fe40008011606 */
[----:B------:R-:W-:Y:S02]  /*24b0*/  UIMAD UR7, UR8, UR7, UR43 ;  /* 0x00000007080772a4 */ /* 0x000fe4000f8e022b */
[----:B------:R-:W-:Y:S02]  /*24c0*/  USEL UR14, UR4, UR6, !UP0 ;  /* 0x00000006040e7287 */ /* 0x000fe4000c000000 */
[----:B------:R-:W-:Y:S02]  /*24d0*/  UIADD3 UR6, UPT, UPT, -UR4, URZ, URZ ;  /* 0x000000ff04067290 */ /* 0x000fe4000fffe1ff */
[----:B------:R-:W-:-:S02]  /*24e0*/  UIADD3 UR9, UPT, UPT, -UR14, URZ, URZ ;  /* 0x000000ff0e097290 */ /* 0x000fc4000fffe1ff */
[----:B------:R-:W-:Y:S02]  /*24f0*/  UIMAD UR12, UR11, UR6, UR5 ;  /* 0x000000060b0c72a4 */ /* 0x000fe4000f8e0205 */
[----:B------:R-:W-:Y:S02]  /*2500*/  UIMAD UR9, UR34, UR9, UR4 ;  /* 0x00000009220972a4 */ /* 0x000fe4000f8e0204 */
[----:B----4-:R-:W-:Y:S01]  /*2510*/  UIMAD UR11, UR7, UR32, UR10 ;  /* 0x00000020070b72a4 */ /* 0x010fe2000f8e020a */
[----:B------:R-:W3:Y:S02]  /*2520*/  LDCU UR43, c[0x0][0x38c] ;  /* 0x00007180ff2b77ac */ /* 0x000ee40008000800 */
[----:B------:R-:W4:Y:S01]  /*2530*/  LDCU UR6, c[0x0][0x500] ;  /* 0x0000a000ff0677ac */ /* 0x000f220008000800 */
[----:B------:R-:W2:Y:S01]  /*2540*/  LDCU.64 UR4, c[0x0][0x4f8] ;  /* 0x00009f00ff0477ac */ /* 0x000ea20008000a00 */
[----:B-1----:R-:W-:Y:S02]  /*2550*/  UIMAD UR12, UR12, UR33, UR16 ;  /* 0x000000210c0c72a4 */ /* 0x002fe4000f8e0210 */
[----:B------:R-:W-:Y:S01]  /*2560*/  UIMAD UR13, UR9, UR13, UR17 ;  /* 0x0000000d090d72a4 */ /* 0x000fe2000f8e0211 */
[----:B------:R-:W-:-:S11]  /*2570*/  UMOV UR7, UR31 ;  /* 0x0000001f00077c82 */ /* 0x000fd60008000000 */
.L_x_36:
[----:B------:R-:W-:Y:S01]  /*2580*/  @!P3 MOV R3, 0x3000 ;  /* 0x000030000003b802 */ /* 0x000fe20000000f00 */
[----:B------:R-:W-:Y:S01]  /*2590*/  ULEA UR9, UR7, UR30, 0x3 ;  /* 0x0000001e07097291 */ /* 0x000fe2000f8e18ff */
[----:B--2---:R-:W-:Y:S11]  /*25a0*/  @P0 BRA `(.L_x_31) ;  /* 0x0000000000100947 */ /* 0x004ff60003800000 */
[----:B------:R-:W-:Y:S04]  /*25b0*/  MOV R0, UR27 ;  /* 0x0000001b00007c02 */ /* 0x000fe80008000f00 */
[----:B------:R-:W-:Y:S04]  /*25c0*/  SHF.L.U32 R5, R0, 0x1f, RZ ;  /* 0x0000001f00057819 */ /* 0x000fe800000006ff */
[----:B------:R-:W1:Y:S02]  /*25d0*/  SYNCS.PHASECHK.TRANS64.TRYWAIT P0, [UR9+0x100], R5 ;  /* 0x00010005ff0075a7 */ /* 0x000e640008001109 */
[----:B-1----:R-:W-:Y:S05]  /*25e0*/  @!P0 BRA `(.L_x_32) ;  /* 0x0000008000a48947 */ /* 0x002fea0003800000 */
.L_x_31:
[----:B------:R2:W-:Y:S01]  /*25f0*/  @!P3 SYNCS.ARRIVE.TRANS64 RZ, [UR9], R3 ;  /* 0x00000003ffffb9a7 */ /* 0x0005e20008000009 */
[----:B------:R-:W-:Y:S04]  /*2600*/  ULOP3.LUT UR8, UR38, 0x2, URZ, 0xfc, !UPT ;  /* 0x0000000226087892 */ /* 0x000fe8000f8efcff */
[----:B------:R-:W-:Y:S09]  /*2610*/  UISETP.NE.AND UP0, UPT, UR8, 0x2, UPT ;  /* 0x000000020800788c */ /* 0x000ff2000bf05270 */
[----:B------:R-:W-:Y:S05]  /*2620*/  BRA.U UP0, `(.L_x_33) ;  /* 0x0000000100047547 */ /* 0x000fea000b800000 */
[----:B---34-:R-:W-:Y:S05]  /*2630*/  BPT.TRAP 0x1 ;  /* 0x000000040000795c */ /* 0x018fea0000300000 */
.L_x_33:
[----:B------:R-:W-:Y:S04]  /*2640*/  BSSY.RECONVERGENT B0, `(.L_x_34) ;  /* 0x0000003000007945 */ /* 0x000fe80003800200 */
[----:B------:R-:W-:Y:S05]  /*2650*/  @P2 BRA `(.L_x_35) ;  /* 0x0000000000042947 */ /* 0x000fea0003800000 */
[----:B---34-:R-:W-:Y:S05]  /*2660*/  BPT.TRAP 0x1 ;  /* 0x000000040000795c */ /* 0x018fea0000300000 */
.L_x_35:
[----:B---34-:R-:W-:Y:S05]  /*2670*/  BSYNC.RECONVERGENT B0 ;  /* 0x0000000000007941 */ /* 0x018fea0003800200 */
.L_x_34:
[----:B------:R-:W-:Y:S02]  /*2680*/  UIADD3 UR8, UPT, UPT, UR7, 0x1, URZ ;  /* 0x0000000107087890 */ /* 0x000fe4000fffe0ff */
[----:B------:R-:W-:Y:S02]  /*2690*/  UIMAD UR16, UR20, UR23, UR4 ;  /* 0x00000017141072a4 */ /* 0x000fe4000f8e0204 */
[----:B------:R-:W-:Y:S02]  /*26a0*/  UISETP.NE.AND UP0, UPT, UR8, 0x20, UPT ;  /* 0x000000200800788c */ /* 0x000fe4000bf05270 */
[----:B------:R-:W-:Y:S02]  /*26b0*/  UIMAD UR15, UR21, UR24, UR5 ;  /* 0x00000018150f72a4 */ /* 0x000fe4000f8e0205 */
[----:B------:R-:W-:Y:S02]  /*26c0*/  USEL UR10, URZ, 0x1, UP0 ;  /* 0x00000001ff0a7887 */ /* 0x000fe40008000000 */
[----:B------:R-:W-:Y:S02]  /*26d0*/  USEL UR31, UR8, URZ, UP0 ;  /* 0x000000ff081f7287 */ /* 0x000fe40008000000 */
[----:B------:R-:W-:Y:S02]  /*26e0*/  ULOP3.LUT UR27, UR27, UR10, URZ, 0x3c, !UPT ;  /* 0x0000000a1b1b7292 */ /* 0x000fe4000f8e3cff */
[----:B------:R-:W-:Y:S02]  /*26f0*/  ULEA UR8, UR31, UR30, 0x3 ;  /* 0x0000001e1f087291 */ /* 0x000fe4000f8e18ff */
[----:B------:R-:W-:Y:S02]  /*2700*/  ULEA UR17, UR7, UR30, 0xb ;  /* 0x0000001e07117291 */ /* 0x000fe4000f8e58ff */
[----:B------:R-:W-:Y:S01]  /*2710*/  ULEA UR15, UR15, UR16, 0x5 ;  /* 0x000000100f0f7291 */ /* 0x000fe2000f8e28ff */
[----:B-1----:R-:W-:Y:S01]  /*2720*/  MOV R0, UR27 ;  /* 0x0000001b00007c02 */ /* 0x002fe20008000f00 */
[----:B------:R-:W-:Y:S02]  /*2730*/  UIADD3 UR34, UP0, UPT, UR46, 0x80, URZ ;  /* 0x000000802e227890 */ /* 0x000fe4000ff1e0ff */
[----:B------:R-:W-:Y:S01]  /*2740*/  ULOP3.LUT UR9, UR9, 0xfefffff8, URZ, 0xc0, !UPT ;  /* 0xfefffff809097892 */ /* 0x000fe2000f8ec0ff */
[----:B--2---:R-:W-:Y:S01]  /*2750*/  SHF.L.U32 R3, R0, 0x1f, RZ ;  /* 0x0000001f00037819 */ /* 0x004fe200000006ff */
[----:B------:R-:W-:Y:S02]  /*2760*/  USHF.L.U32 UR10, UR28, 0x5, URZ ;  /* 0x000000051c0a7899 */ /* 0x000fe400080006ff */
[----:B------:R-:W-:Y:S01]  /*2770*/  UIADD3.X UR35, UPT, UPT, URZ, UR47, URZ, UP0, !UPT ;  /* 0x0000002fff237290 */ /* 0x000fe200087fe4ff */
[----:B------:R1:W2:Y:S01]  /*2780*/  SYNCS.PHASECHK.TRANS64.TRYWAIT P0, [UR8+0x100], R3 ;  /* 0x00010003ff0075a7 */ /* 0x0002a20008001108 */
[----:B------:R-:W-:Y:S02]  /*2790*/  ULEA UR8, UR7, UR30, 0xc ;  /* 0x0000001e07087291 */ /* 0x000fe4000f8e60ff */
[----:B------:R-:W-:Y:S02]  /*27a0*/  UIMAD UR7, UR22, UR25, UR6 ;  /* 0x00000019160772a4 */ /* 0x000fe4000f8e0206 */
[----:B------:R-:W-:Y:S02]  /*27b0*/  UIADD3 UR8, UPT, UPT, UR8, 0x8600, URZ ;  /* 0x0000860008087890 */ /* 0x000fe4000fffe0ff */
[----:B------:R-:W-:Y:S02]  /*27c0*/  ULEA UR7, UR7, UR15, 0xa ;  /* 0x0000000f07077291 */ /* 0x000fe4000f8e50ff */
[----:B------:R-:W-:Y:S02]  /*27d0*/  UIADD3 UR32, UP3, UPT, UR46, 0x200, URZ ;  /* 0x000002002e207890 */ /* 0x000fe4000ff7e0ff */
[----:B------:R-:W-:Y:S02]  /*27e0*/  UPRMT UR7, UR7, 0x5410, URZ ;  /* 0x0000541007077896 */ /* 0x000fe400080000ff */
[----:B------:R-:W-:Y:S02]  /*27f0*/  UIADD3.X UR33, UPT, UPT, URZ, UR47, URZ, UP3, !UPT ;  /* 0x0000002fff217290 */ /* 0x000fe40009ffe4ff */
[----:B------:R-:W-:Y:S02]  /*2800*/  UIADD3 UR16, UPT, UPT, UR17, 0x28600, URZ ;  /* 0x0002860011107890 */ /* 0x000fe4000fffe0ff */
[----:B------:R-:W-:Y:S02]  /*2810*/  UIADD3 UR36, UPT, UPT, UR20, 0x1, URZ ;  /* 0x0000000114247890 */ /* 0x000fe4000fffe0ff */
[----:B------:R-:W-:Y:S02]  /*2820*/  UIADD3 UR29, UPT, UPT, UR21, 0x1, URZ ;  /* 0x00000001151d7890 */ /* 0x000fe4000fffe0ff */
[----:B------:R-:W-:Y:S02]  /*2830*/  UISETP.NE.AND UP2, UPT, UR36, UR43, UPT ;  /* 0x0000002b2400728c */ /* 0x000fe4000bf45270 */
[----:B------:R-:W-:Y:S01]  /*2840*/  UIADD3 UR26, UPT, UPT, UR22, 0x1, URZ ;  /* 0x00000001161a7890 */ /* 0x000fe2000fffe0ff */
[----:B------:R-:W-:Y:S01]  /*2850*/  UMOV UR44, 0x0 ;  /* 0x00000000002c7882 */ /* 0x000fe20000000000 */
[----:B------:R-:W-:Y:S01]  /*2860*/  UMOV UR45, 0x10000000 ;  /* 0x10000000002d7882 */ /* 0x000fe20000000000 */
[----:B------:R-:W-:Y:S01]  /*2870*/  UMOV UR17, UR9 ;  /* 0x0000000900117c82 */ /* 0x000fe20008000000 */
[----:B------:R3:W-:Y:S01]  /*2880*/  UTMALDG.5D.IM2COL.2CTA [UR8], [UR34], UR7, desc[UR44] ;  /* 0x00002c08220073b4 */ /* 0x0007e20008261007 */
[----:B------:R-:W-:Y:S04]  /*2890*/  UMOV UR18, UR10 ;  /* 0x0000000a00127c82 */ /* 0x000fe80008000000 */
[----:B------:R-:W-:Y:S04]  /*28a0*/  @UP2 UIADD3 UR29, UPT, UPT, UR21, URZ, URZ ;  /* 0x000000ff151d2290 */ /* 0x000fe8000fffe0ff */
[----:B------:R-:W-:Y:S01]  /*28b0*/  UISETP.NE.AND UP1, UPT, UR29, UR40, UPT ;  /* 0x000000281d00728c */ /* 0x000fe2000bf25270 */
[----:B------:R4:W-:Y:S10]  /*28c0*/  UTMALDG.5D.2CTA [UR16], [UR32], desc[UR44] ;  /* 0x00002c10200075b4 */ /* 0x0009f40008221000 */
[----:B------:R-:W-:Y:S04]  /*28d0*/  @UP1 UIADD3 UR26, UPT, UPT, UR22, URZ, URZ ;  /* 0x000000ff161a1290 */ /* 0x000fe8000fffe0ff */
[----:B------:R-:W-:Y:S02]  /*28e0*/  UISETP.NE.AND UP0, UPT, UR26, UR41, UPT ;  /* 0x000000291a00728c */ /* 0x000fe4000bf05270 */
[----:B---3--:R-:W-:Y:S09]  /*28f0*/  UIADD3 UR8, UPT, UPT, UR28, 0x1, URZ ;  /* 0x000000011c087890 */ /* 0x008ff2000fffe0ff */
[----:B------:R-:W-:Y:S02]  /*2900*/  @UP0 UIADD3 UR8, UPT, UPT, UR28, URZ, URZ ;  /* 0x000000ff1c080290 */ /* 0x000fe4000fffe0ff */
[----:B------:R-:W-:Y:S02]  /*2910*/  UIADD3 UR7, UPT, UPT, UR37, -0x1, URZ ;  /* 0xffffffff25077890 */ /* 0x000fe4000fffe0ff */
[----:B----4-:R-:W-:Y:S02]  /*2920*/  USEL UR22, UR26, URZ, UP0 ;  /* 0x000000ff1a167287 */ /* 0x010fe40008000000 */
[----:B------:R-:W-:Y:S02]  /*2930*/  UISETP.GT.U32.AND UP0, UPT, UR37, 0x1, UPT ;  /* 0x000000012500788c */ /* 0x000fe4000bf04070 */
[----:B------:R-:W-:Y:S02]  /*2940*/  USEL UR20, UR36, URZ, UP2 ;  /* 0x000000ff24147287 */ /* 0x000fe40009000000 */
[----:B------:R-:W-:Y:S01]  /*2950*/  USEL UR21, UR29, URZ, UP1 ;  /* 0x000000ff1d157287 */ /* 0x000fe20008800000 */
[----:B------:R-:W-:Y:S01]  /*2960*/  UMOV UR37, UR7 ;  /* 0x0000000700257c82 */ /* 0x000fe20008000000 */
[----:B------:R-:W-:Y:S01]  /*2970*/  UMOV UR7, UR31 ;  /* 0x0000001f00077c82 */ /* 0x000fe20008000000 */
[----:B------:R-:W-:Y:S02]  /*2980*/  UMOV UR28, UR8 ;  /* 0x00000008001c7c82 */ /* 0x000fe40008000000 */
[----:B-1----:R-:W-:Y:S07]  /*2990*/  BRA.U UP0, `(.L_x_36) ;  /* 0xfffffff900f87547 */ /* 0x002fee000b83ffff */
.L_x_30:
[----:B------:R-:W-:Y:S01]  /*29a0*/  SHF.L.U32 R3, R2, 0x1f, RZ ;  /* 0x0000001f02037819 */ /* 0x000fe200000006ff */
[----:B------:R-:W-:-:S03]  /*29b0*/  NOP ;  /* 0x0000000000007918 */ /* 0x000fc60000000000 */
[----:B--2---:R-:W2:Y:S02]  /*29c0*/  SYNCS.PHASECHK.TRANS64.TRYWAIT P0, [UR30+0x230], R3 ;  /* 0x00023003ff0075a7 */ /* 0x004ea4000800111e */
[----:B--2---:R-:W-:Y:S05]  /*29d0*/  @!P0 BRA `(.L_x_37) ;  /* 0x0000007c00c08947 */ /* 0x004fea0003800000 */
.L_x_149:
[----:B------:R-:W2:Y:S01]  /*29e0*/  LDS.128 R4, [UR30+0x270] ;  /* 0x0002701eff047984 */ /* 0x000ea20008000c00 */
[----:B------:R-:W-:Y:S02]  /*29f0*/  UIADD3 UR4, UPT, UPT, UR30, 0x238, URZ ;  /* 0x000002381e047890 */ /* 0x000fe4000fffe0ff */
[----:B------:R-:W-:Y:S01]  /*2a00*/  UISETP.GE.AND UP0, UPT, UR39, 0x1, UPT ;  /* 0x000000012700788c */ /* 0x000fe2000bf06270 */
[----:B------:R-:W-:Y:S01]  /*2a10*/  @!PT LDS RZ, [RZ] ;  /* 0x00000000fffff984 */ /* 0x000fe20000000800 */
[----:B------:R-:W-:Y:S01]  /*2a20*/  @!PT LDS RZ, [RZ] ;  /* 0x00000000fffff984 */ /* 0x000fe20000000800 */
[----:B------:R-:W-:Y:S01]  /*2a30*/  @!PT LDS RZ, [RZ] ;  /* 0x00000000fffff984 */ /* 0x000fe20000000800 */
[----:B------:R-:W-:Y:S01]  /*2a40*/  @!PT LDS RZ, [RZ] ;  /* 0x00000000fffff984 */ /* 0x000fe20000000800 */
[----:B------:R3:W-:Y:S06]  /*2a50*/  MEMBAR.ALL.CTA ;  /* 0x0000000000007992 */ /* 0x0007ec0000008000 */
[----:B---3--:R-:W3:Y:S01]  /*2a60*/  FENCE.VIEW.ASYNC.S ;  /* 0x00000000000073c6 */ /* 0x008ee20000000000 */
[----:B------:R-:W-:-:S09]  /*2a70*/  UPRMT UR4, URZ, 0x654, UR4 ;  /* 0x00000654ff047896 */ /* 0x000fd20008000004 */
[----:B---3--:R-:W-:Y:S01]  /*2a80*/  SYNCS.ARRIVE.TRANS64.RED.A1T0 RZ, [UR4], RZ ;  /* 0x000000ffffff79a7 */ /* 0x008fe20008100404 */
[----:B--2---:R-:W-:-:S13]  /*2a90*/  LOP3.LUT P0, RZ, R6, 0x1, RZ, 0xc0, !PT ;  /* 0x0000000106ff7812 */ /* 0x004fda000780c0ff */
[----:B------:R-:W-:Y:S01]  /*2aa0*/  VOTEU.ANY UP1, P0 ;  /* 0x0000000000ff7886 */ /* 0x000fe20000020100 */
[----:B------:R-:W-:-:S13]  /*2ab0*/  PLOP3.LUT P0, PT, PT, PT, UP1, 0x80, 0x8 ;  /* 0x000000000008781c */ /* 0x000fda0003f0f018 */
[----:B-1----:R-:W-:Y:S02]  /*2ac0*/  @P0 MOV R0, R4 ;  /* 0x0000000400000202 */ /* 0x002fe40000000f00 */
[----:B------:R-:W-:Y:S02]  /*2ad0*/  @P0 LOP3.LUT R4, R5, 0xffff, RZ, 0xc0, !PT ;  /* 0x0000ffff05040812 */ /* 0x000fe400078ec0ff */
[----:B------:R-:W-:Y:S02]  /*2ae0*/  @P0 R2UR UR6, R0 ;  /* 0x00000000000602ca */ /* 0x000fe400000e0000 */
[----:B------:R-:W-:-:S11]  /*2af0*/  @P0 R2UR UR5, R4 ;  /* 0x00000000040502ca */ /* 0x000fd600000e0000 */
[----:B------:R-:W-:Y:S02]  /*2b00*/  @UP1 UMOV UR50, UR6 ;  /* 0x0000000600321c82 */ /* 0x000fe40008000000 */
[----:B------:R-:W-:Y:S01]  /*2b10*/  @UP1 UMOV UR48, UR5 ;  /* 0x0000000500301c82 */ /* 0x000fe20008000000 */
[----:B------:R-:W-:Y:S05]  /*2b20*/  BRA.U !UP0, `(.L_x_38) ;  /* 0x0000000108d47547 */ /* 0x000fea000b800000 */
[----:B------:R-:W1:Y:S01]  /*2b30*/  LDCU.128 UR16, c[0x0][0xc10] ;  /* 0x00018200ff1077ac */ /* 0x000e620008000c00 */
[----:B------:R-:W2:Y:S01]  /*2b40*/  LDCU UR20, c[0x0][0xc20] ;  /* 0x00018400ff1477ac */ /* 0x000ea20008000800 */
[----:B------:R-:W3:Y:S01]  /*2b50*/  LDCU UR13, c[0x0][0xc0c] ;  /* 0x00018180ff0d77ac */ /* 0x000ee20008000800 */
[----:B------:R-:W4:Y:S01]  /*2b60*/  LDCU.64 UR14, c[0x0][0xc28] ;  /* 0x00018500ff0e77ac */ /* 0x000f220008000a00 */
[----:B------:R-:W-:Y:S02]  /*2b70*/  UISETP.NE.AND UP3, UPT, UR39, 0x1, UPT ;  /* 0x000000012700788c */ /* 0x000fe4000bf65270 */
[----:B-1----:R-:W-:Y:S02]  /*2b80*/  UIMAD.WIDE.U32 UR4, UR53, UR19, URZ ;  /* 0x00000013350472a5 */ /* 0x002fe4000f8e00ff */
[----:B------:R-:W-:Y:S02]  /*2b90*/  UIMAD.WIDE.U32 UR6, UR54, UR16, URZ ;  /* 0x00000010360672a5 */ /* 0x000fe4000f8e00ff */
[----:B------:R-:W-:-:S02]  /*2ba0*/  UISETP.NE.AND UP0, UPT, UR18, 0x1, UPT ;  /* 0x000000011200788c */ /* 0x000fc4000bf05270 */
[----:B------:R-:W-:Y:S01]  /*2bb0*/  UIMAD.WIDE.U32 UR10, UR48, UR19, URZ ;  /* 0x00000013300a72a5 */ /* 0x000fe2000f8e00ff */
[----:B------:R-:W-:Y:S01]  /*2bc0*/  UMOV UR4, UR5 ;  /* 0x0000000500047c82 */ /* 0x000fe20008000000 */
[----:B---3--:R-:W-:Y:S02]  /*2bd0*/  UISETP.NE.AND UP2, UPT, UR13, 0x1, UPT ;  /* 0x000000010d00788c */ /* 0x008fe4000bf45270 */
[----:B--2---:R-:W-:Y:S02]  /*2be0*/  USHF.R.U32.HI UR5, URZ, UR20, UR4 ;  /* 0x00000014ff057299 */ /* 0x004fe40008011604 */
[----:B------:R-:W-:Y:S01]  /*2bf0*/  UIMAD.WIDE.U32 UR8, UR50, UR16, URZ ;  /* 0x00000010320872a5 */ /* 0x000fe2000f8e00ff */
[----:B------:R-:W-:Y:S01]  /*2c00*/  UMOV UR4, UR7 ;  /* 0x0000000700047c82 */ /* 0x000fe20008000000 */
[----:B------:R-:W-:Y:S02]  /*2c10*/  USEL UR5, UR53, UR5, !UP0 ;  /* 0x0000000535057287 */ /* 0x000fe4000c000000 */
[----:B------:R-:W-:-:S02]  /*2c20*/  USHF.R.U32.HI UR4, URZ, UR17, UR4 ;  /* 0x00000011ff047299 */ /* 0x000fc40008011604 */
[----:B----4-:R-:W-:Y:S02]  /*2c30*/  UIMAD.WIDE.U32 UR6, UR5, UR14, URZ ;  /* 0x0000000e050672a5 */ /* 0x010fe4000f8e00ff */
[----:B------:R-:W-:Y:S01]  /*2c40*/  USEL UR12, UR54, UR4, !UP2 ;  /* 0x00000004360c7287 */ /* 0x000fe2000d000000 */
[----:B------:R-:W-:Y:S02]  /*2c50*/  UMOV UR8, UR9 ;  /* 0x0000000900087c82 */ /* 0x000fe40008000000 */
[----:B------:R-:W-:Y:S01]  /*2c60*/  UMOV UR4, UR11 ;  /* 0x0000000b00047c82 */ /* 0x000fe20008000000 */
[----:B------:R-:W-:Y:S01]  /*2c70*/  UIMAD.WIDE.U32 UR10, UR12, UR14, URZ ;  /* 0x0000000e0c0a72a5 */ /* 0x000fe2000f8e00ff */
[----:B------:R-:W-:Y:S01]  /*2c80*/  UMOV UR6, UR7 ;  /* 0x0000000700067c82 */ /* 0x000fe20008000000 */
[----:B------:R-:W-:Y:S02]  /*2c90*/  USHF.R.U32.HI UR4, URZ, UR20, UR4 ;  /* 0x00000014ff047299 */ /* 0x000fe40008011604 */
[----:B------:R-:W-:-:S02]  /*2ca0*/  @UP3 USHF.R.U32.HI UR5, URZ, UR15, UR6 ;  /* 0x0000000fff053299 */ /* 0x000fc40008011606 */
[----:B------:R-:W-:Y:S01]  /*2cb0*/  USHF.R.U32.HI UR17, URZ, UR17, UR8 ;  /* 0x00000011ff117299 */ /* 0x000fe20008011608 */
[----:B------:R-:W-:Y:S01]  /*2cc0*/  UMOV UR6, UR11 ;  /* 0x0000000b00067c82 */ /* 0x000fe20008000000 */
[----:B------:R-:W-:Y:S02]  /*2cd0*/  USEL UR4, UR48, UR4, !UP0 ;  /* 0x0000000430047287 */ /* 0x000fe4000c000000 */
[----:B------:R-:W-:Y:S02]  /*2ce0*/  @UP3 USHF.R.U32.HI UR12, URZ, UR15, UR6 ;  /* 0x0000000fff0c3299 */ /* 0x000fe40008011606 */
[----:B------:R-:W-:Y:S02]  /*2cf0*/  UIMAD UR6, UR39, UR5, URZ ;  /* 0x00000005270672a4 */ /* 0x000fe4000f8e02ff */
[----:B------:R-:W-:Y:S02]  /*2d00*/  USEL UR5, UR50, UR17, !UP2 ;  /* 0x0000001132057287 */ /* 0x000fe4000d000000 */
[----:B------:R-:W-:-:S02]  /*2d10*/  UIMAD UR8, UR39, UR12, URZ ;  /* 0x0000000c270872a4 */ /* 0x000fc4000f8e02ff */
[----:B------:R-:W-:Y:S02]  /*2d20*/  UISETP.GE.AND UP0, UPT, UR4, UR6, UPT ;  /* 0x000000060400728c */ /* 0x000fe4000bf06270 */
[----:B------:R-:W-:Y:S02]  /*2d30*/  UIMAD.WIDE.U32 UR6, UR4, UR14, URZ ;  /* 0x0000000e040672a5 */ /* 0x000fe4000f8e00ff */
[----:B------:R-:W-:Y:S02]  /*2d40*/  UISETP.GE.OR UP0, UPT, UR5, UR8, UP0 ;  /* 0x000000080500728c */ /* 0x000fe40008706670 */
[----:B------:R-:W-:Y:S02]  /*2d50*/  UIMAD.WIDE.U32 UR8, UR5, UR14, URZ ;  /* 0x0000000e050872a5 */ /* 0x000fe4000f8e00ff */
[----:B------:R-:W-:Y:S01]  /*2d60*/  UIADD3 UR10, UPT, UPT, -UR4, URZ, URZ ;  /* 0x000000ff040a7290 */ /* 0x000fe2000fffe1ff */
[----:B------:R-:W-:Y:S02]  /*2d70*/  UMOV UR6, UR7 ;  /* 0x0000000700067c82 */ /* 0x000fe40008000000 */
[----:B------:R-:W-:-:S02]  /*2d80*/  USHF.R.U32.HI UR6, URZ, UR15, UR6 ;  /* 0x0000000fff067299 */ /* 0x000fc40008011606 */
[----:B------:R-:W-:Y:S02]  /*2d90*/  UIMAD UR10, UR18, UR10, UR48 ;  /* 0x0000000a120a72a4 */ /* 0x000fe4000f8e0230 */
[----:B------:R-:W-:Y:S01]  /*2da0*/  USEL UR6, UR4, UR6, !UP3 ;  /* 0x0000000604067287 */ /* 0x000fe2000d800000 */
[----:B------:R-:W-:Y:S01]  /*2db0*/  @!UP0 UMOV UR7, UR9 ;  /* 0x0000000900078c82 */ /* 0x000fe20008000000 */
[----:B------:R-:W-:Y:S02]  /*2dc0*/  UIADD3 UR9, UPT, UPT, -UR5, URZ, URZ ;  /* 0x000000ff05097290 */ /* 0x000fe4000fffe1ff */
[----:B------:R-:W-:Y:S02]  /*2dd0*/  @!UP0 USHF.R.U32.HI UR7, URZ, UR15, UR7 ;  /* 0x0000000fff078299 */ /* 0x000fe40008011607 */
[----:B------:R-:W-:Y:S02]  /*2de0*/  UIADD3 UR8, UPT, UPT, -UR6, URZ, URZ ;  /* 0x000000ff06087290 */ /* 0x000fe4000fffe1ff */
[----:B------:R-:W-:-:S02]  /*2df0*/  @!UP0 USEL UR7, UR5, UR7, !UP3 ;  /* 0x0000000705078287 */ /* 0x000fc4000d800000 */
[----:B------:R-:W-:Y:S02]  /*2e00*/  UIMAD UR8, UR39, UR8, UR4 ;  /* 0x00000008270872a4 */ /* 0x000fe4000f8e0204 */
[----:B------:R-:W-:Y:S02]  /*2e10*/  @!UP0 UIADD3 UR6, UPT, UPT, UR6, -UR7, URZ ;  /* 0x8000000706068290 */ /* 0x000fe4000fffe0ff */
[----:B------:R-:W-:Y:S02]  /*2e20*/  @!UP0 UIMAD UR7, UR8, UR12, UR7 ;  /* 0x0000000c080782a4 */ /* 0x000fe4000f8e0207 */
[----:B------:R-:W-:Y:S02]  /*2e30*/  @!UP0 UIMAD UR4, UR39, UR6, UR5 ;  /* 0x00000006270482a4 */ /* 0x000fe4000f8e0205 */
[----:B------:R-:W-:Y:S02]  /*2e40*/  UIMAD UR6, UR13, UR9, UR50 ;  /* 0x000000090d0672a4 */ /* 0x000fe4000f8e0232 */
[----:B------:R-:W-:Y:S01]  /*2e50*/  UIMAD UR48, UR4, UR18, UR10 ;  /* 0x00000012043072a4 */ /* 0x000fe2000f8e020a */
[----:B------:R-:W-:-:S02]  /*2e60*/  @!UP0 UMOV UR5, UR7 ;  /* 0x0000000700058c82 */ /* 0x000fc40008000000 */
[----:B------:R-:W-:-:S12]  /*2e70*/  UIMAD UR50, UR5, UR13, UR6 ;  /* 0x0000000d053272a4 */ /* 0x000fd8000f8e0206 */
.L_x_38:
[----:B------:R-:W1:Y:S02]  /*2e80*/  LDCU UR4, c[0x0][0xc30] ;  /* 0x00018600ff0477ac */ /* 0x000e640008000800 */
[----:B-1----:R-:W-:-:S09]  /*2e90*/  UISETP.NE.AND UP0, UPT, UR4, 0x1, UPT ;  /* 0x000000010400788c */ /* 0x002fd2000bf05270 */
[----:B------:R-:W-:Y:S05]  /*2ea0*/  BRA.U UP0, `(.L_x_39) ;  /* 0x0000000100447547 */ /* 0x000fea000b800000 */
[----:B------:R-:W1:Y:S01]  /*2eb0*/  LDCU.128 UR8, c[0x0][0xc10] ;  /* 0x00018200ff0877ac */ /* 0x000e620008000c00 */
[----:B------:R-:W2:Y:S01]  /*2ec0*/  LDCU UR12, c[0x0][0xc0c] ;  /* 0x00018180ff0c77ac */ /* 0x000ea20008000800 */
[----:B------:R-:W3:Y:S01]  /*2ed0*/  LDCU UR13, c[0x0][0xc20] ;  /* 0x00018400ff0d77ac */ /* 0x000ee20008000800 */
[----:B-1----:R-:W-:Y:S02]  /*2ee0*/  UIMAD.WIDE.U32 UR6, UR50, UR8, URZ ;  /* 0x00000008320672a5 */ /* 0x002fe4000f8e00ff */
[----:B------:R-:W-:Y:S02]  /*2ef0*/  UIMAD.WIDE.U32 UR4, UR48, UR11, URZ ;  /* 0x0000000b300472a5 */ /* 0x000fe4000f8e00ff */
[----:B--2---:R-:W-:Y:S02]  /*2f00*/  UISETP.NE.AND UP2, UPT, UR12, 0x1, UPT ;  /* 0x000000010c00788c */ /* 0x004fe4000bf45270 */
[----:B------:R-:W-:Y:S01]  /*2f10*/  UISETP.NE.AND UP0, UPT, UR10, 0x1, UPT ;  /* 0x000000010a00788c */ /* 0x000fe2000bf05270 */
[----:B------:R-:W-:-:S02]  /*2f20*/  UMOV UR6, UR7 ;  /* 0x0000000700067c82 */ /* 0x000fc40008000000 */
[----:B------:R-:W-:Y:S01]  /*2f30*/  UMOV UR4, UR5 ;  /* 0x0000000500047c82 */ /* 0x000fe20008000000 */
[----:B------:R-:W-:Y:S02]  /*2f40*/  USHF.R.U32.HI UR6, URZ, UR9, UR6 ;  /* 0x00000009ff067299 */ /* 0x000fe40008011606 */
[----:B---3--:R-:W-:Y:S02]  /*2f50*/  USHF.R.U32.HI UR4, URZ, UR13, UR4 ;  /* 0x0000000dff047299 */ /* 0x008fe40008011604 */
[----:B------:R-:W-:Y:S02]  /*2f60*/  USEL UR5, UR50, UR6, !UP2 ;  /* 0x0000000632057287 */ /* 0x000fe4000d000000 */
[----:B------:R-:W-:-:S04]  /*2f70*/  USEL UR4, UR48, UR4, !UP0 ;  /* 0x0000000430047287 */ /* 0x000fc8000c000000 */
[----:B------:R-:W-:Y:S02]  /*2f80*/  UIADD3 UR6, UPT, UPT, UR5, -UR4, URZ ;  /* 0x8000000405067290 */ /* 0x000fe4000fffe0ff */
[----:B------:R-:W-:Y:S02]  /*2f90*/  UIADD3 UR4, UPT, UPT, -UR5, UR4, URZ ;  /* 0x0000000405047290 */ /* 0x000fe4000fffe1ff */
[----:B------:R-:W-:Y:S02]  /*2fa0*/  UIMAD UR48, UR6, UR10, UR48 ;  /* 0x0000000a063072a4 */ /* 0x000fe4000f8e0230 */
[----:B------:R-:W-:-:S12]  /*2fb0*/  UIMAD UR50, UR4, UR12, UR50 ;  /* 0x0000000c043272a4 */ /* 0x000fd8000f8e0232 */
.L_x_39:
[----:B------:R-:W-:Y:S01]  /*2fc0*/  R2UR UR5, R176 ;  /* 0x00000000b00572ca */ /* 0x000fe200000e0000 */
[----:B------:R-:W-:Y:S01]  /*2fd0*/  UMOV UR36, UR42 ;  /* 0x0000002a00247c82 */ /* 0x000fe20008000000 */
[----:B------:R-:W-:Y:S02]  /*2fe0*/  R2UR UR4, R175 ;  /* 0x00000000af0472ca */ /* 0x000fe400000e0000 */
[----:B------:R-:W-:Y:S02]  /*2ff0*/  PLOP3.LUT P1, PT, PT, PT, PT, 0x80, 0x8 ;  /* 0x000000000008781c */ /* 0x000fe40003f2f070 */
[----:B------:R-:W-:-:S07]  /*3000*/  LOP3.LUT R2, R2, 0x1, RZ, 0x3c, !PT ;  /* 0x0000000102027812 */ /* 0x000fce00078e3cff */
[----:B------:R-:W-:Y:S02]  /*3010*/  UIADD3 UR51, UPT, UPT, UR50, UR5, URZ ;  /* 0x0000000532337290 */ /* 0x000fe4000fffe0ff */
[----:B------:R-:W-:Y:S01]  /*3020*/  UIADD3 UR24, UPT, UPT, UR48, UR4, URZ ;  /* 0x0000000430187290 */ /* 0x000fe2000fffe0ff */
[----:B------:R-:W-:Y:S11]  /*3030*/  BRA.U UP1, `(.L_x_40) ;  /* 0xffffffe901a47547 */ /* 0x000ff6000b83ffff */
[----:B------:R-:W-:Y:S01]  /*3040*/  UIADD3 UR30, UPT, UPT, UR30, 0x100, URZ ;  /* 0x000001001e1e7890 */ /* 0x000fe2000fffe0ff */
[----:B------:R-:W-:-:S03]  /*3050*/  MOV R3, UR27 ;  /* 0x0000001b00037c02 */ /* 0x000fc60008000f00 */
[----:B------:R-:W-:Y:S01]  /*3060*/  ULEA UR4, UR31, UR30, 0x3 ;  /* 0x0000001e1f047291 */ /* 0x000fe2000f8e18ff */
[----:B------:R-:W-:-:S08]  /*3070*/  SHF.L.U32 R3, R3, 0x1f, RZ ;  /* 0x0000001f03037819 */ /* 0x000fd000000006ff */
[----:B------:R-:W1:Y:S02]  /*3080*/  SYNCS.PHASECHK.TRANS64.TRYWAIT P0, [UR4], R3 ;  /* 0x00000003ff0075a7 */ /* 0x000e640008001104 */
[----:B-1----:R-:W-:Y:S05]  /*3090*/  @!P0 BRA `(.L_x_41) ;  /* 0x0000007800288947 */ /* 0x002fea0003800000 */
.L_x_151:
[----:B------:R-:W-:-:S04]  /*30a0*/  UIADD3 UR4, UPT, UPT, UR31, 0x1, URZ ;  /* 0x000000011f047890 */ /* 0x000fc8000fffe0ff */
[----:B------:R-:W-:-:S04]  /*30b0*/  UISETP.NE.AND UP0, UPT, UR4, 0x20, UPT ;  /* 0x000000200400788c */ /* 0x000fc8000bf05270 */
[----:B------:R-:W-:Y:S02]  /*30c0*/  USEL UR5, URZ, 0x1, UP0 ;  /* 0x00000001ff057887 */ /* 0x000fe40008000000 */
[----:B------:R-:W-:Y:S02]  /*30d0*/  USEL UR4, UR4, URZ, UP0 ;  /* 0x000000ff04047287 */ /* 0x000fe40008000000 */
[----:B------:R-:W-:Y:S02]  /*30e0*/  ULOP3.LUT UR6, UR27, UR5, URZ, 0x3c, !UPT ;  /* 0x000000051b067292 */ /* 0x000fe4000f8e3cff */
[----:B------:R-:W-:-:S04]  /*30f0*/  ULEA UR5, UR4, UR30, 0x3 ;  /* 0x0000001e04057291 */ /* 0x000fc8000f8e18ff */
[----:B-1----:R-:W-:-:S04]  /*3100*/  MOV R3, UR6 ;  /* 0x0000000600037c02 */ /* 0x002fc80008000f00 */
[----:B------:R-:W-:-:S04]  /*3110*/  SHF.L.U32 R3, R3, 0x1f, RZ ;  /* 0x0000001f03037819 */ /* 0x000fc800000006ff */
[----:B------:R-:W1:Y:S02]  /*3120*/  SYNCS.PHASECHK.TRANS64.TRYWAIT P0, [UR5], R3 ;  /* 0x00000003ff0075a7 */ /* 0x000e640008001105 */
[----:B-1----:R-:W-:Y:S05]  /*3130*/  @!P0 BRA `(.L_x_42) ;  /* 0x0000007800188947 */ /* 0x002fea0003800000 */
.L_x_153:
        /* <DEDUP_REMOVED lines=10> */
.L_x_155:
        /* <DEDUP_REMOVED lines=10> */
.L_x_157:
        /* <DEDUP_REMOVED lines=10> */
.L_x_159:
        /* <DEDUP_REMOVED lines=10> */
.L_x_161:
        /* <DEDUP_REMOVED lines=10> */
.L_x_163:
        /* <DEDUP_REMOVED lines=10> */
.L_x_165:
        /* <DEDUP_REMOVED lines=10> */
.L_x_167:
        /* <DEDUP_REMOVED lines=10> */
.L_x_169:
        /* <DEDUP_REMOVED lines=10> */
.L_x_171:
        /* <DEDUP_REMOVED lines=10> */
.L_x_173:
        /* <DEDUP_REMOVED lines=10> */
.L_x_175:
        /* <DEDUP_REMOVED lines=10> */
.L_x_177:
        /* <DEDUP_REMOVED lines=10> */
.L_x_179:
        /* <DEDUP_REMOVED lines=10> */
.L_x_181:
        /* <DEDUP_REMOVED lines=10> */
.L_x_183:
        /* <DEDUP_REMOVED lines=10> */
.L_x_185:
        /* <DEDUP_REMOVED lines=10> */
.L_x_187:
        /* <DEDUP_REMOVED lines=10> */
.L_x_189:
        /* <DEDUP_REMOVED lines=10> */
.L_x_191:
        /* <DEDUP_REMOVED lines=10> */
.L_x_193:
        /* <DEDUP_REMOVED lines=10> */
.L_x_195:
        /* <DEDUP_REMOVED lines=10> */
.L_x_197:
        /* <DEDUP_REMOVED lines=10> */
.L_x_199:
        /* <DEDUP_REMOVED lines=10> */
.L_x_201:
        /* <DEDUP_REMOVED lines=10> */
.L_x_203:
        /* <DEDUP_REMOVED lines=10> */
.L_x_205:
        /* <DEDUP_REMOVED lines=10> */
.L_x_207:
        /* <DEDUP_REMOVED lines=10> */
.L_x_209:
        /* <DEDUP_REMOVED lines=10> */
.L_x_211:
[----:B------:R-:W-:-:S04]  /*4360*/  UIADD3 UR4, UPT, UPT, UR4, 0x1, URZ ;  /* 0x0000000104047890 */ /* 0x000fc8000fffe0ff */
[----:B------:R-:W-:-:S04]  /*4370*/  UISETP.NE.AND UP0, UPT, UR4, 0x20, UPT ;  /* 0x000000200400788c */ /* 0x000fc8000bf05270 */
[----:B------:R-:W-:Y:S02]  /*4380*/  USEL UR5, URZ, 0x1, UP0 ;  /* 0x00000001ff057887 */ /* 0x000fe40008000000 */
[----:B------:R-:W-:Y:S02]  /*4390*/  USEL UR4, UR4, URZ, UP0 ;  /* 0x000000ff04047287 */ /* 0x000fe40008000000 */
[----:B------:R-:W-:Y:S02]  /*43a0*/  ULOP3.LUT UR5, UR6, UR5, URZ, 0x3c, !UPT ;  /* 0x0000000506057292 */ /* 0x000fe4000f8e3cff */
[----:B------:R-:W-:-:S04]  /*43b0*/  ULEA UR4, UR4, UR30, 0x3 ;  /* 0x0000001e04047291 */ /* 0x000fc8000f8e18ff */
[----:B------:R-:W-:Y:S02]  /*43c0*/  IMAD.U32 R2, RZ, RZ, UR5 ;  /* 0x00000005ff027e24 */ /* 0x000fe4000f8e00ff */
[----:B-1----:R-:W-:-:S03]  /*43d0*/  MOV R0, UR4 ;  /* 0x0000000400007c02 */ /* 0x002fc60008000f00 */
[----:B------:R-:W-:-:S07]  /*43e0*/  SHF.L.U32 R3, R2, 0x1f, RZ ;  /* 0x0000001f02037819 */ /* 0x000fce00000006ff */
.L_x_72:
[----:B-1----:R1:W2:Y:S02]  /*43f0*/  SYNCS.PHASECHK.TRANS64.TRYWAIT P0, [R0+URZ], R3 ;  /* 0x00000003000075a7 */ /* 0x0022a400080011ff */
[----:B--2---:R-:W-:Y:S05]  /*4400*/  @!P0 NANOSLEEP.SYNCS 0x989680 ;  /* 0x009896800000895d */ /* 0x004fea0003900000 */
[----:B------:R-:W2:Y:S02]  /*4410*/  @!P0 SYNCS.PHASECHK.TRANS64 P0, [R0+URZ], R3 ;  /* 0x00000003000085a7 */ /* 0x000ea400080010ff */
[----:B--2---:R-:W-:Y:S05]  /*4420*/  @P0 EXIT ;  /* 0x000000000000094d */ /* 0x004fea0003800000 */
[----:B------:R-:W-:Y:S05]  /*4430*/  BRA `(.L_x_72) ;  /* 0xfffffffc00ec7947 */ /* 0x000fea000383ffff */
.L_x_22:
[----:B------:R-:W-:-:S04]  /*4440*/  UISETP.NE.AND UP0, UPT, UR45, URZ, UPT ;  /* 0x000000ff2d00728c */ /* 0x000fc8000bf05270 */
[----:B------:R-:W-:-:S09]  /*4450*/  UISETP.NE.OR UP0, UPT, UR18, 0x1, UP0 ;  /* 0x000000011200788c */ /* 0x000fd20008705670 */
[----:B------:R-:W-:Y:S05]  /*4460*/  BRA.U UP0, `(.L_x_73) ;  /* 0x0000000100b07547 */ /* 0x000fea000b800000 */
[----:B------:R-:W-:Y:S01]  /*4470*/  UMOV UR4, 0x400 ;  /* 0x0000040000047882 */ /* 0x000fe20000000000 */
[----:B------:R-:W-:Y:S01]  /*4480*/  HFMA2 R2, -RZ, RZ, 0, 5.9604644775390625e-08 ;  /* 0x00000001ff027431 */ /* 0x000fe200000001ff */
[----:B------:R-:W-:Y:S01]  /*4490*/  ULEA UR4, UR45, UR4, 0x18 ;  /* 0x000000042d047291 */ /* 0x000fe2000f8ec0ff */
[----:B------:R-:W-:Y:S01]  /*44a0*/  ISETP.GE.U32.AND P0, PT, R3, 0x2, PT ;  /* 0x000000020300780c */ /* 0x000fe20003f06070 */
[----:B------:R-:W-:Y:S02]  /*44b0*/  IMAD.MOV.U32 R8, RZ, RZ, RZ ;  /* 0x000000ffff087224 */ /* 0x000fe400078e00ff */
[----:B------:R-:W-:Y:S02]  /*44c0*/  UIADD3 UR5, UPT, UPT, UR4, 0x238, URZ ;  /* 0x0000023804057890 */ /* 0x000fe4000fffe0ff */
[----:B------:R-:W-:Y:S02]  /*44d0*/  UIADD3 UR8, UPT, UPT, UR4, 0x230, URZ ;  /* 0x0000023004087890 */ /* 0x000fe4000fffe0ff */
[----:B------:R-:W-:-:S12]  /*44e0*/  UPRMT UR5, URZ, 0x654, UR5 ;  /* 0x00000654ff057896 */ /* 0x000fd80008000005 */
.L_x_76:
[----:B------:R-:W-:Y:S01]  /*44f0*/  SHF.L.U32 R7, R2, 0x1f, RZ ;  /* 0x0000001f02077819 */ /* 0x000fe200000006ff */
[----:B------:R-:W-:Y:S02]  /*4500*/  IMAD.U32 R4, RZ, RZ, UR8 ;  /* 0x00000008ff047e24 */ /* 0x000fe4000f8e00ff */
[----:B------:R-:W-:Y:S01]  /*4510*/  @!P0 IMAD.MOV.U32 R5, RZ, RZ, 0x10 ;  /* 0x00000010ff058424 */ /* 0x000fe200078e00ff */
[----:B------:R-:W2:Y:S02]  /*4520*/  SYNCS.PHASECHK.TRANS64.TRYWAIT P1, [UR4+0x238], R7 ;  /* 0x00023807ff0075a7 */ /* 0x000ea40008021104 */
[----:B------:R-:W-:-:S04]  /*4530*/  PRMT R9, R3, 0x654, R4 ;  /* 0x0000065403097816 */ /* 0x000fc80000000004 */
[----:B------:R-:W-:Y:S01]  /*4540*/  SEL R0, R9, R0, !P0 ;  /* 0x0000000009007207 */ /* 0x000fe20004000000 */
[----:B--2---:R-:W-:Y:S06]  /*4550*/  @!P1 BRA `(.L_x_74) ;  /* 0x0000006c00e09947 */ /* 0x004fec0003800000 */
.L_x_213:
[----:B------:R-:W-:Y:S01]  /*4560*/  UIADD3 UR6, UPT, UPT, UR4, 0x270, URZ ;  /* 0x0000027004067890 */ /* 0x000fe2000fffe0ff */
[----:B------:R3:W-:Y:S01]  /*4570*/  @!P0 SYNCS.ARRIVE.TRANS64.RED RZ, [R0+URZ], R5 ;  /* 0x0000000500ff89a7 */ /* 0x0007e200080004ff */
[----:B------:R-:W-:Y:S01]  /*4580*/  UIADD3 UR7, UPT, UPT, UR4, 0x230, URZ ;  /* 0x0000023004077890 */ /* 0x000fe2000fffe0ff */
[----:B------:R-:W-:-:S08]  /*4590*/  LOP3.LUT R2, R2, 0x1, RZ, 0x3c, !PT ;  /* 0x0000000102027812 */ /* 0x000fd000078e3cff */
[----:B------:R-:W-:Y:S06]  /*45a0*/  UGETNEXTWORKID.BROADCAST [UR6], [UR7] ;  /* 0x00000000060073ca */ /* 0x000fec0008000100 */
[----:B---3--:R-:W-:-:S04]  /*45b0*/  SHF.L.U32 R5, R8, 0x1f, RZ ;  /* 0x0000001f08057819 */ /* 0x008fc800000006ff */
[----:B------:R-:W3:Y:S02]  /*45c0*/  SYNCS.PHASECHK.TRANS64.TRYWAIT P1, [UR4+0x230], R5 ;  /* 0x00023005ff0075a7 */ /* 0x000ee40008021104 */
[----:B---3--:R-:W-:Y:S05]  /*45d0*/  @!P1 BRA `(.L_x_75) ;  /* 0x0000006c00d89947 */ /* 0x008fea0003800000 */
.L_x_215:
[----:B--2---:R-:W2:Y:S01]  /*45e0*/  LDS.128 R4, [UR4+0x270] ;  /* 0x00027004ff047984 */ /* 0x004ea20008000c00 */
[----:B------:R-:W-:Y:S01]  /*45f0*/  LOP3.LUT R8, R8, 0x1, RZ, 0x3c, !PT ;  /* 0x0000000108087812 */ /* 0x000fe200078e3cff */
[----:B------:R-:W-:Y:S01]  /*4600*/  @!PT LDS RZ, [RZ] ;  /* 0x00000000fffff984 */ /* 0x000fe20000000800 */
[----:B------:R-:W-:Y:S01]  /*4610*/  @!PT LDS RZ, [RZ] ;  /* 0x00000000fffff984 */ /* 0x000fe20000000800 */
[----:B------:R-:W-:Y:S01]  /*4620*/  @!PT LDS RZ, [RZ] ;  /* 0x00000000fffff984 */ /* 0x000fe20000000800 */
[----:B------:R-:W-:Y:S01]  /*4630*/  @!PT LDS RZ, [RZ] ;  /* 0x00000000fffff984 */ /* 0x000fe20000000800 */
[----:B------:R3:W-:Y:S06]  /*4640*/  MEMBAR.ALL.CTA ;  /* 0x0000000000007992 */ /* 0x0007ec0000008000 */
[----:B---3--:R-:W3:Y:S02]  /*4650*/  FENCE.VIEW.ASYNC.S ;  /* 0x00000000000073c6 */ /* 0x008ee40000000000 */
[----:B---3--:R-:W-:Y:S01]  /*4660*/  SYNCS.ARRIVE.TRANS64.RED.A1T0 RZ, [UR5], RZ ;  /* 0x000000ffffff79a7 */ /* 0x008fe20008100405 */
[----:B--2---:R-:W-:-:S13]  /*4670*/  LOP3.LUT P1, RZ, R6, 0x1, RZ, 0xc0, !PT ;  /* 0x0000000106ff7812 */ /* 0x004fda000782c0ff */
[----:B------:R-:W-:Y:S05]  /*4680*/  @P1 BRA `(.L_x_76) ;  /* 0xfffffffc00981947 */ /* 0x000fea000383ffff */
[----:B------:R-:W-:-:S04]  /*4690*/  SHF.L.U32 R0, R2, 0x1f, RZ ;  /* 0x0000001f02007819 */ /* 0x000fc800000006ff */
[----:B------:R-:W2:Y:S02]  /*46a0*/  SYNCS.PHASECHK.TRANS64 P0, [UR4+0x238], R0 ;  /* 0x00023800ff0075a7 */ /* 0x000ea40008001004 */
[----:B-12---:R-:W-:Y:S05]  /*46b0*/  @P0 EXIT ;  /* 0x000000000000094d */ /* 0x006fea0003800000 */
[----:B------:R-:W-:-:S07]  /*46c0*/  MOV R0, UR4 ;  /* 0x0000000400007c02 */ /* 0x000fce0008000f00 */
.L_x_77:
[----:B-1----:R-:W-:-:S04]  /*46d0*/  SHF.L.U32 R3, R2, 0x1f, RZ ;  /* 0x0000001f02037819 */ /* 0x002fc800000006ff */
[----:B------:R1:W2:Y:S03]  /*46e0*/  SYNCS.PHASECHK.TRANS64.TRYWAIT P0, [R0+URZ+0x238], R3 ;  /* 0x00023803000075a7 */ /* 0x0002a600080011ff */
[----:B--2---:R-:W-:Y:S05]  /*46f0*/  @!P0 NANOSLEEP.SYNCS 0x989680 ;  /* 0x009896800000895d */ /* 0x004fea0003900000 */
[----:B------:R-:W2:Y:S02]  /*4700*/  @!P0 SYNCS.PHASECHK.TRANS64 P0, [R0+URZ+0x238], R3 ;  /* 0x00023803000085a7 */ /* 0x000ea400080010ff */
[----:B--2---:R-:W-:Y:S05]  /*4710*/  @P0 EXIT ;  /* 0x000000000000094d */ /* 0x004fea0003800000 */
[----:B------:R-:W-:Y:S05]  /*4720*/  BRA `(.L_x_77) ;  /* 0xfffffffc00e87947 */ /* 0x000fea000383ffff */
.L_x_73:
[----:B------:R-:W-:Y:S05]  /*4730*/  BRA.U UP4, `(.L_x_78) ;  /* 0x0000001104387547 */ /* 0x000fea000b800000 */
[----:B------:R-:W-:Y:S01]  /*4740*/  UMOV UR5, 0x40 ;  /* 0x0000004000057882 */ /* 0x000fe20000000000 */
[----:B------:R-:W-:Y:S01]  /*4750*/  NOP ;  /* 0x0000000000007918 */ /* 0x000fe20000000000 */
[----:B------:R-:W-:Y:S01]  /*4760*/  ULEA UR5, UR45, UR5, 0x18 ;  /* 0x000000052d057291 */ /* 0x000fe2000f8ec0ff */
[----:B------:R-:W-:Y:S02]  /*4770*/  UMOV UR6, 0x400 ;  /* 0x0000040000067882 */ /* 0x000fe40000000000 */
[----:B------:R-:W-:-:S06]  /*4780*/  ULEA UR6, UR45, UR6, 0x18 ;  /* 0x000000062d067291 */ /* 0x000fcc000f8ec0ff */
[----:B------:R-:W2:Y:S02]  /*4790*/  LDS.U8 R3, [UR5+0x1c] ;  /* 0x00001c05ff037984 */ /* 0x000ea40008000000 */
[----:B--2---:R-:W-:-:S13]  /*47a0*/  ISETP.NE.AND P0, PT, R3, RZ, PT ;  /* 0x000000ff0300720c */ /* 0x004fda0003f05270 */
[----:B------:R-:W-:Y:S05]  /*47b0*/  @P0 BRA `(.L_x_79) ;  /* 0x0000000400080947 */ /* 0x000fea0003800000 */
[----:B------:R-:W-:Y:S02]  /*47c0*/  UISETP.NE.U32.AND UP1, UPT, UR26, 0x1, UPT ;  /* 0x000000011a00788c */ /* 0x000fe4000bf25070 */
[----:B------:R-:W-:-:S07]  /*47d0*/  UIADD3 UR7, UPT, UPT, UR5, 0x8, URZ ;  /* 0x0000000805077890 */ /* 0x000fce000fffe0ff */
[----:B------:R-:W-:Y:S05]  /*47e0*/  BRA.U !UP1, `(.L_x_80) ;  /* 0x00000001099c7547 */ /* 0x000fea000b800000 */
[----:B------:R-:W-:Y:S01]  /*47f0*/  ELECT P0, URZ, PT ;  /* 0x0000000000ff782f */ /* 0x000fe20003800000 */
[----:B------:R-:W-:-:S12]  /*4800*/  BSSY B0, `(.L_x_80) ;  /* 0x0000025000007945 */ /* 0x000fd80003800000 */
[----:B------:R-:W-:Y:S05]  /*4810*/  @!P0 BRA `(.L_x_81) ;  /* 0x00000000008c8947 */ /* 0x000fea0003800000 */
[----:B------:R-:W-:-:S05]  /*4820*/  UMOV UR4, 0x10 ;  /* 0x0000001000047882 */ /* 0x000fca0000000000 */
[----:B------:R-:W-:Y:S04]  /*4830*/  DEPBAR.LE SB2, 0x36 ;  /* 0x0000ad800000791a */ /* 0x000fe80000000000 */
[----:B------:R-:W2:Y:S02]  /*4840*/  UTCATOMSWS.2CTA.FIND_AND_SET.ALIGN UP0, UR4, UR4 ;  /* 0x00000004000475e3 */ /* 0x000ea40008200800 */
[----:B--2---:R-:W-:Y:S01]  /*4850*/  MOV R10, UR4 ;  /* 0x00000004000a7c02 */ /* 0x004fe20008000f00 */
[----:B------:R-:W-:Y:S06]  /*4860*/  BRA.U UP0, `(.L_x_82) ;  /* 0x0000000100187547 */ /* 0x000fec000b800000 */
.L_x_83:
[----:B------:R-:W-:Y:S05]  /*4870*/  NANOSLEEP 0x64 ;  /* 0x000000640000795d */ /* 0x000fea0003800000 */
[----:B------:R-:W-:-:S05]  /*4880*/  UMOV UR4, 0x10 ;  /* 0x0000001000047882 */ /* 0x000fca0000000000 */
[----:B------:R-:W-:Y:S04]  /*4890*/  DEPBAR.LE SB2, 0x36 ;  /* 0x0000ad800000791a */ /* 0x000fe80000000000 */
[----:B------:R-:W2:Y:S02]  /*48a0*/  UTCATOMSWS.2CTA.FIND_AND_SET.ALIGN UP0, UR4, UR4 ;  /* 0x00000004000475e3 */ /* 0x000ea40008200800 */
[----:B--2---:R-:W-:Y:S01]  /*48b0*/  MOV R10, UR4 ;  /* 0x00000004000a7c02 */ /* 0x004fe20008000f00 */
[----:B------:R-:W-:Y:S05]  /*48c0*/  BRA.U !UP0, `(.L_x_83) ;  /* 0xfffffffd08e87547 */ /* 0x000fea000b83ffff */
.L_x_82:
[----:B------:R-:W2:Y:S01]  /*48d0*/  LDS R6, [UR5+0x10] ;  /* 0x00001005ff067984 */ /* 0x000ea20008000800 */
[----:B------:R-:W-:Y:S01]  /*48e0*/  IMAD.U32 R3, RZ, RZ, UR6 ;  /* 0x00000006ff037e24 */ /* 0x000fe2000f8e00ff */
[----:B------:R-:W-:-:S03]  /*48f0*/  MOV R4, UR25 ;  /* 0x0000001900047c02 */ /* 0x000fc60008000f00 */
[----:B------:R-:W-:Y:S01]  /*4900*/  VIADD R3, R3, 0x280 ;  /* 0x0000028003037836 */ /* 0x000fe20000000000 */
[----:B--2---:R-:W-:-:S04]  /*4910*/  SHF.L.U32 R6, R6, 0x1f, RZ ;  /* 0x0000001f06067819 */ /* 0x004fc800000006ff */
[----:B------:R-:W2:Y:S02]  /*4920*/  SYNCS.PHASECHK.TRANS64.TRYWAIT P0, [UR5+0x8], R6 ;  /* 0x00000806ff0075a7 */ /* 0x000ea40008001105 */
[----:B--2---:R-:W-:Y:S05]  /*4930*/  @P0 BRA `(.L_x_84) ;  /* 0x0000000000080947 */ /* 0x004fea0003800000 */
[----:B------:R-:W2:Y:S02]  /*4940*/  SYNCS.PHASECHK.TRANS64.TRYWAIT P0, [UR5+0x8], R6 ;  /* 0x00000806ff0075a7 */ /* 0x000ea40008001105 */
[----:B--2---:R-:W-:Y:S05]  /*4950*/  @!P0 BRA `(.L_x_85) ;  /* 0x0000006c00108947 */ /* 0x004fea0003800000 */
.L_x_84:
[----:B------:R-:W-:Y:S01]  /*4960*/  PRMT R4, R4, 0x654, R3 ;  /* 0x0000065404047816 */ /* 0x000fe20000000003 */
[----:B------:R-:W-:Y:S01]  /*4970*/  HFMA2 R3, -RZ, RZ, 0, 5.9604644775390625e-08 ;  /* 0x00000001ff037431 */ /* 0x000fe200000001ff */
[----:B------:R-:W-:Y:S01]  /*4980*/  UPRMT UR4, UR25, 0x654, UR7 ;  /* 0x0000065419047896 */ /* 0x000fe20008000007 */
[----:B------:R-:W-:Y:S02]  /*4990*/  IMAD.MOV.U32 R7, RZ, RZ, 0xffff ;  /* 0x0000ffffff077424 */ /* 0x000fe400078e00ff */
[----:B--2---:R-:W-:Y:S02]  /*49a0*/  IMAD.MOV.U32 R6, RZ, RZ, 0x4 ;  /* 0x00000004ff067424 */ /* 0x004fe400078e00ff */
[----:B------:R-:W-:Y:S01]  /*49b0*/  IMAD.SHL.U32 R9, R10, 0x20, RZ ;  /* 0x000000200a097824 */ /* 0x000fe200078e00ff */
[----:B------:R-:W-:Y:S02]  /*49c0*/  MOV R5, UR4 ;  /* 0x0000000400057c02 */ /* 0x000fe40008000f00 */
[-C--:B------:R-:W-:Y:S01]  /*49d0*/  SHF.L.U32 R8, R7, R10.reuse, RZ ;  /* 0x0000000a07087219 */ /* 0x080fe200000006ff */
[----:B------:R2:W-:Y:S01]  /*49e0*/  SYNCS.ARRIVE.TRANS64.RED RZ, [UR4], R6 ;  /* 0x00000006ffff79a7 */ /* 0x0005e20008000404 */
[----:B------:R-:W-:Y:S01]  /*49f0*/  SHF.L.U32 R7, R3, R10, RZ ;  /* 0x0000000a03077219 */ /* 0x000fe200000006ff */
[----:B------:R2:W-:Y:S04]  /*4a00*/  STS [UR6+0x280], R9 ;  /* 0x00028009ff007988 */ /* 0x0005e80008000806 */
[----:B------:R2:W-:Y:S04]  /*4a10*/  STAS [R4.64], R10 ;  /* 0x0000000a04007dbd */ /* 0x0005e8000c0008ff */
[----:B------:R2:W-:Y:S04]  /*4a20*/  ATOMS.OR RZ, [UR5+0x14], R8 ;  /* 0x00001408ffff798c */ /* 0x0005e8000b000005 */
[----:B------:R2:W-:Y:S04]  /*4a30*/  ATOMS.OR RZ, [UR5+0x18], R7 ;  /* 0x00001807ffff798c */ /* 0x0005e8000b000005 */
[----:B------:R2:W-:Y:S02]  /*4a40*/  ATOMS.XOR RZ, [UR5+0x10], R3 ;  /* 0x00001003ffff798c */ /* 0x0005e4000b800005 */
.L_x_81:
[----:B-1----:R-:W-:Y:S05]  /*4a50*/  BSYNC B0 ;  /* 0x0000000000007941 */ /* 0x002fea0003800000 */
.L_x_80:
[----:B------:R-:W-:Y:S05]  /*4a60*/  BRA.U UP1, `(.L_x_86) ;  /* 0x00000001016c7547 */ /* 0x000fea000b800000 */
[----:B------:R-:W-:-:S03]  /*4a70*/  UMOV UR4, 0xffffffff ;  /* 0xffffffff00047882 */ /* 0x000fc60000000000 */
[----:B------:R-:W-:Y:S05]  /*4a80*/  BRA.DIV UR4, `(.L_x_87) ;  /* 0x0000006a04dc7947 */ /* 0x000fea000b800000 */
[----:B------:R-:W-:-:S13]  /*4a90*/  ELECT P0, URZ, PT ;  /* 0x0000000000ff782f */ /* 0x000fda0003800000 */
.L_x_218:
[----:B------:R-:W-:Y:S05]  /*4aa0*/  @!P0 BRA `(.L_x_86) ;  /* 0x00000000005c8947 */ /* 0x000fea0003800000 */
[----:B--2---:R-:W2:Y:S02]  /*4ab0*/  LDS R4, [UR5+0x10] ;  /* 0x00001005ff047984 */ /* 0x004ea40008000800 */
[----:B--2---:R-:W-:-:S04]  /*4ac0*/  SHF.L.U32 R4, R4, 0x1f, RZ ;  /* 0x0000001f04047819 */ /* 0x004fc800000006ff */
[----:B------:R-:W2:Y:S02]  /*4ad0*/  SYNCS.PHASECHK.TRANS64.TRYWAIT P0, [UR5+0x8], R4 ;  /* 0x00000804ff0075a7 */ /* 0x000ea40008001105 */
[----:B--2---:R-:W-:Y:S05]  /*4ae0*/  @P0 BRA `(.L_x_88) ;  /* 0x0000000000080947 */ /* 0x004fea0003800000 */
[----:B------:R-:W2:Y:S02]  /*4af0*/  SYNCS.PHASECHK.TRANS64.TRYWAIT P0, [UR5+0x8], R4 ;  /* 0x00000804ff0075a7 */ /* 0x000ea40008001105 */
[----:B--2---:R-:W-:Y:S05]  /*4b00*/  @!P0 BRA `(.L_x_89) ;  /* 0x0000006800e08947 */ /* 0x004fea0003800000 */
.L_x_88:
[----:B------:R-:W3:Y:S01]  /*4b10*/  LDS R6, [UR6+0x280] ;  /* 0x00028006ff067984 */ /* 0x000ee20008000800 */
[----:B--2---:R-:W-:Y:S02]  /*4b20*/  HFMA2 R3, -RZ, RZ, 0, 5.9604644775390625e-08 ;  /* 0x00000001ff037431 */ /* 0x004fe400000001ff */
[----:B------:R-:W-:Y:S01]  /*4b30*/  IMAD.MOV.U32 R4, RZ, RZ, 0xffff ;  /* 0x0000ffffff047424 */ /* 0x000fe200078e00ff */
[----:B------:R-:W-:Y:S01]  /*4b40*/  UPRMT UR4, UR25, 0x654, UR7 ;  /* 0x0000065419047896 */ /* 0x000fe20008000007 */
[----:B---3--:R-:W-:-:S03]  /*4b50*/  IMAD.SHL.U32 R5, R6, 0x20, RZ ;  /* 0x0000002006057824 */ /* 0x008fc600078e00ff */
[-C--:B------:R-:W-:Y:S02]  /*4b60*/  SHF.L.U32 R4, R4, R6.reuse, RZ ;  /* 0x0000000604047219 */ /* 0x080fe400000006ff */
[----:B------:R-:W-:Y:S01]  /*4b70*/  SHF.L.U32 R6, R3, R6, RZ ;  /* 0x0000000603067219 */ /* 0x000fe200000006ff */
[----:B------:R3:W-:Y:S04]  /*4b80*/  STS [UR6+0x280], R5 ;  /* 0x00028005ff007988 */ /* 0x0007e80008000806 */
[----:B------:R3:W-:Y:S04]  /*4b90*/  ATOMS.OR RZ, [UR5+0x14], R4 ;  /* 0x00001404ffff798c */ /* 0x0007e8000b000005 */
[----:B------:R3:W-:Y:S01]  /*4ba0*/  ATOMS.OR RZ, [UR5+0x18], R6 ;  /* 0x00001806ffff798c */ /* 0x0007e2000b000005 */
[----:B------:R-:W-:Y:S03]  /*4bb0*/  SYNCS.ARRIVE.TRANS64.RED.A1T0 RZ, [UR4], RZ ;  /* 0x000000ffffff79a7 */ /* 0x000fe60008100404 */
[----:B------:R3:W-:Y:S01]  /*4bc0*/  ATOMS.XOR RZ, [UR5+0x10], R3 ;  /* 0x00001003ffff798c */ /* 0x0007e2000b800005 */
[----:B------:R-:W-:Y:S05]  /*4bd0*/  BRA `(.L_x_86) ;  /* 0x0000000000107947 */ /* 0x000fea0003800000 */
.L_x_79:
[----:B------:R-:W-:Y:S02]  /*4be0*/  MOV R3, 0xffffffff ;  /* 0xffffffff00037802 */ /* 0x000fe40000000f00 */
[----:B------:R-:W-:-:S03]  /*4bf0*/  MOV R4, 0x4c20 ;  /* 0x00004c2000047802 */ /* 0x000fc60000000f00 */
[----:B------:R2:W-:Y:S04]  /*4c00*/  STS [UR6+0x280], R3 ;  /* 0x00028003ff007988 */ /* 0x0005e80008000806 */
[----:B-12--5:R-:W-:Y:S05]  /*4c10*/  CALL.REL.NOINC `($__internal_1_$__cuda_sm10x_tcgen05_guardrail_trap_phase_invalid_during_alloc) ;  /* 0x0000007000047944 */ /* 0x026fea0003c00000 */
.L_x_86:
[----:B------:R-:W-:Y:S05]  /*4c20*/  WARPSYNC.ALL ;  /* 0x0000000000007948 */ /* 0x000fea0003800000 */
[----:B------:R-:W4:Y:S01]  /*4c30*/  S2UR UR14, SR_CgaCtaId ;  /* 0x00000000000e79c3 */ /* 0x000f220000008800 */
[----:B------:R-:W-:Y:S01]  /*4c40*/  UMOV UR4, 0x400 ;  /* 0x0000040000047882 */ /* 0x000fe20000000000 */
[----:B------:R-:W-:-:S06]  /*4c50*/  NOP ;  /* 0x0000000000007918 */ /* 0x000fcc0000000000 */
[----:B------:R-:W-:Y:S06]  /*4c60*/  BAR.ARV 0x6, 0xa0 ;  /* 0x0182800000007b1d */ /* 0x000fec0000002000 */
[----:B------:R-:W1:Y:S01]  /*4c70*/  LDCU.64 UR6, c[0x0][0x388] ;  /* 0x00007100ff0677ac */ /* 0x000e620008000a00 */
[----:B------:R-:W-:Y:S01]  /*4c80*/  LOP3.LUT R2, R2, 0xffff, RZ, 0xc0, !PT ;  /* 0x0000ffff02027812 */ /* 0x000fe200078ec0ff */
[----:B--2---:R-:W-:Y:S01]  /*4c90*/  IMAD.MOV.U32 R8, RZ, RZ, 0x1 ;  /* 0x00000001ff087424 */ /* 0x004fe200078e00ff */
[----:B------:R-:W-:Y:S01]  /*4ca0*/  LOP3.LUT R0, R0, 0xffff, RZ, 0xc0, !PT ;  /* 0x0000ffff00007812 */ /* 0x000fe200078ec0ff */
[----:B------:R-:W2:Y:S01]  /*4cb0*/  LDCU.64 UR8, c[0x0][0x390] ;  /* 0x00007200ff0877ac */ /* 0x000ea20008000a00 */
[----:B------:R-:W-:Y:S01]  /*4cc0*/  R2UR UR15, R2 ;  /* 0x00000000020f72ca */ /* 0x000fe200000e0000 */
[----:B------:R-:W-:Y:S01]  /*4cd0*/  IMAD.MOV.U32 R2, RZ, RZ, RZ ;  /* 0x000000ffff027224 */ /* 0x000fe200078e00ff */
[----:B------:R-:W-:Y:S01]  /*4ce0*/  R2UR UR23, R0 ;  /* 0x00000000001772ca */ /* 0x000fe200000e0000 */
[----:B------:R-:W-:Y:S01]  /*4cf0*/  IMAD.MOV.U32 R0, RZ, RZ, RZ ;  /* 0x000000ffff007224 */ /* 0x000fe200078e00ff */
[----:B------:R-:W-:-:S02]  /*4d00*/  UISETP.NE.AND UP3, UPT, UR26, URZ, UPT ;  /* 0x000000ff1a00728c */ /* 0x000fc4000bf65270 */
[----:B----4-:R-:W-:Y:S01]  /*4d10*/  ULEA UR14, UR14, UR4, 0x18 ;  /* 0x000000040e0e7291 */ /* 0x010fe2000f8ec0ff */
[----:B------:R-:W-:Y:S01]  /*4d20*/  UMOV UR18, URZ ;  /* 0x000000ff00127c82 */ /* 0x000fe20008000000 */
[----:B------:R-:W-:Y:S02]  /*4d30*/  UMOV UR13, URZ ;  /* 0x000000ff000d7c82 */ /* 0x000fe40008000000 */
[----:B------:R-:W-:Y:S01]  /*4d40*/  UIADD3 UR22, UPT, UPT, UR14, 0x238, URZ ;  /* 0x000002380e167890 */ /* 0x000fe2000fffe0ff */
[----:B------:R-:W-:Y:S01]  /*4d50*/  UMOV UR20, 0x0 ;  /* 0x0000000000147882 */ /* 0x000fe20000000000 */
[----:B-1----:R-:W-:-:S03]  /*4d60*/  UIADD3 UR4, UPT, UPT, UR6, 0x1f, URZ ;  /* 0x0000001f06047890 */ /* 0x002fc6000fffe0ff */
[----:B---3--:R-:W1:Y:S01]  /*4d70*/  LDS R3, [UR14+0x280] ;  /* 0x0002800eff037984 */ /* 0x008e620008000800 */
[----:B------:R-:W-:Y:S02]  /*4d80*/  UPRMT UR22, URZ, 0x654, UR22 ;  /* 0x00000654ff167896 */ /* 0x000fe40008000016 */
[----:B------:R-:W-:Y:S01]  /*4d90*/  USHF.R.S32.HI UR5, URZ, 0x1f, UR4 ;  /* 0x0000001fff057899 */ /* 0x000fe20008011404 */
[----:B------:R-:W-:-:S03]  /*4da0*/  UMOV UR21, 0x10200010 ;  /* 0x1020001000157882 */ /* 0x000fc60000000000 */
[----:B------:R-:W-:Y:S02]  /*4db0*/  ULEA.HI UR4, UR5, UR4, URZ, 0x5 ;  /* 0x0000000405047291 */ /* 0x000fe4000f8f28ff */
[----:B------:R-:W-:Y:S02]  /*4dc0*/  UIADD3 UR5, UPT, UPT, UR14, 0x8600, URZ ;  /* 0x000086000e057890 */ /* 0x000fe4000fffe0ff */
[----:B------:R-:W-:Y:S02]  /*4dd0*/  USHF.R.S32.HI UR4, URZ, 0x5, UR4 ;  /* 0x00000005ff047899 */ /* 0x000fe40008011404 */
[----:B------:R-:W-:Y:S02]  /*4de0*/  USHF.R.U32.HI UR5, URZ, 0x4, UR5 ;  /* 0x00000004ff057899 */ /* 0x000fe40008011605 */
[----:B------:R-:W-:Y:S02]  /*4df0*/  UIMAD UR4, UR4, UR7, URZ ;  /* 0x00000007040472a4 */ /* 0x000fe4000f8e02ff */
[----:B------:R-:W-:-:S02]  /*4e00*/  ULOP3.LUT UR5, UR5, 0x3fff, URZ, 0xc0, !UPT ;  /* 0x00003fff05057892 */ /* 0x000fc4000f8ec0ff */
[----:B--2---:R-:W-:Y:S02]  /*4e10*/  UIMAD UR4, UR4, UR8, URZ ;  /* 0x00000008040472a4 */ /* 0x004fe4000f8e02ff */
[----:B------:R-:W-:Y:S02]  /*4e20*/  ULOP3.LUT UR16, UR5, 0x10000, URZ, 0xfc, !UPT ;  /* 0x0001000005107892 */ /* 0x000fe4000f8efcff */
[----:B------:R-:W-:Y:S02]  /*4e30*/  UIMAD UR9, UR4, UR9, URZ ;  /* 0x00000009040972a4 */ /* 0x000fe4000f8e02ff */
[----:B------:R-:W-:Y:S02]  /*4e40*/  UIADD3 UR4, UPT, UPT, UR14, 0x28600, URZ ;  /* 0x000286000e047890 */ /* 0x000fe4000fffe0ff */
[----:B------:R-:W-:Y:S02]  /*4e50*/  UIADD3 UR24, UPT, UPT, UR9, -0x1, URZ ;  /* 0xffffffff09187890 */ /* 0x000fe4000fffe0ff */
[----:B------:R-:W-:-:S02]  /*4e60*/  USHF.R.U32.HI UR4, URZ, 0x4, UR4 ;  /* 0x00000004ff047899 */ /* 0x000fc40008011604 */
[----:B------:R-:W-:Y:S02]  /*4e70*/  UISETP.GE.AND UP4, UPT, UR9, 0x1, UPT ;  /* 0x000000010900788c */ /* 0x000fe4000bf86270 */
[----:B------:R-:W-:-:S04]  /*4e80*/  ULOP3.LUT UR4, UR4, 0x3fff, URZ, 0xc0, !UPT ;  /* 0x00003fff04047892 */ /* 0x000fc8000f8ec0ff */
[----:B------:R-:W-:Y:S01]  /*4e90*/  ULOP3.LUT UR17, UR4, 0x10000, URZ, 0xfc, !UPT ;  /* 0x0001000004117892 */ /* 0x000fe2000f8efcff */
[C---:B-1----:R-:W-:Y:S01]  /*4ea0*/  VIADD R5, R3.reuse, 0x80 ;  /* 0x0000008003057836 */ /* 0x042fe20000000000 */
[----:B------:R-:W-:-:S04]  /*4eb0*/  LOP3.LUT R4, R3, 0xffff, RZ, 0xc0, !PT ;  /* 0x0000ffff03047812 */ /* 0x000fc800078ec0ff */
[----:B------:R-:W-:-:S05]  /*4ec0*/  LOP3.LUT R5, R5, 0xffff, RZ, 0xc0, !PT ;  /* 0x0000ffff05057812 */ /* 0x000fca00078ec0ff */
[----:B------:R1:W-:Y:S02]  /*4ed0*/  STL.64 [R1], R4 ;  /* 0x0000000401007387 */ /* 0x0003e40000100a00 */
.L_x_98:
[----:B-1----:R-:W-:-:S04]  /*4ee0*/  SHF.L.U32 R5, R2, 0x1f, RZ ;  /* 0x0000001f02057819 */ /* 0x002fc800000006ff */
[----:B------:R-:W1:Y:S02]  /*4ef0*/  SYNCS.PHASECHK.TRANS64.TRYWAIT P0, [UR14+0x230], R5 ;  /* 0x00023005ff0075a7 */ /* 0x000e64000800110e */
[----:B-1--4-:R-:W-:Y:S05]  /*4f00*/  @!P0 BRA `(.L_x_90) ;  /* 0x0000006400f88947 */ /* 0x012fea0003800000 */
.L_x_220:
[----:B-1----:R-:W1:Y:S01]  /*4f10*/  LDS.128 R4, [UR14+0x270] ;  /* 0x0002700eff047984 */ /* 0x002e620008000c00 */
[----:B------:R-:W-:Y:S01]  /*4f20*/  ULEA UR19, UR18, UR14, 0x3 ;  /* 0x0000000e12137291 */ /* 0x000fe2000f8e18ff */
[----:B------:R-:W-:Y:S01]  /*4f30*/  @!PT LDS RZ, [RZ] ;  /* 0x00000000fffff984 */ /* 0x000fe20000000800 */
[----:B------:R-:W-:Y:S01]  /*4f40*/  @!PT LDS RZ, [RZ] ;  /* 0x00000000fffff984 */ /* 0x000fe20000000800 */
[----:B------:R-:W-:Y:S01]  /*4f50*/  @!PT LDS RZ, [RZ] ;  /* 0x00000000fffff984 */ /* 0x000fe20000000800 */
[----:B------:R-:W-:Y:S01]  /*4f60*/  @!PT LDS RZ, [RZ] ;  /* 0x00000000fffff984 */ /* 0x000fe20000000800 */
[----:B------:R2:W-:Y:S06]  /*4f70*/  MEMBAR.ALL.CTA ;  /* 0x0000000000007992 */ /* 0x0005ec0000008000 */
[----:B--2---:R-:W2:Y:S02]  /*4f80*/  FENCE.VIEW.ASYNC.S ;  /* 0x00000000000073c6 */ /* 0x004ea40000000000 */
[----:B--2---:R-:W-:Y:S01]  /*4f90*/  SYNCS.ARRIVE.TRANS64.RED.A1T0 RZ, [UR22], RZ ;  /* 0x000000ffffff79a7 */ /* 0x004fe20008100416 */
[----:B-1----:R-:W-:Y:S01]  /*4fa0*/  LOP3.LUT P2, RZ, R6, 0x1, RZ, 0xc0, !PT ;  /* 0x0000000106ff7812 */ /* 0x002fe2000784c0ff */
[----:B------:R-:W-:-:S12]  /*4fb0*/  BRA.U UP3, `(.L_x_91) ;  /* 0x00000001030c7547 */ /* 0x000fd8000b800000 */
[----:B------:R-:W-:-:S04]  /*4fc0*/  SHF.L.U32 R5, R8, 0x1f, RZ ;  /* 0x0000001f08057819 */ /* 0x000fc800000006ff */
[----:B------:R-:W1:Y:S02]  /*4fd0*/  SYNCS.PHASECHK.TRANS64.TRYWAIT P0, [UR19+0x250], R5 ;  /* 0x00025005ff0075a7 */ /* 0x000e640008001113 */
[----:B-1----:R-:W-:Y:S05]  /*4fe0*/  @!P0 BRA `(.L_x_92) ;  /* 0x0000006400d88947 */ /* 0x002fea0003800000 */
.L_x_91:
[----:B------:R-:W-:Y:S05]  /*4ff0*/  BRA.U UP3, `(.L_x_93) ;  /* 0x0000000103b07547 */ /* 0x000fea000b800000 */
[----:B------:R-:W-:Y:S05]  /*5000*/  BRA.U !UP4, `(.L_x_94) ;  /* 0x000000010ca07547 */ /* 0x000fea000b800000 */
[----:B------:R-:W-:Y:S01]  /*5010*/  ULEA UR4, UR18, UR49, 0x2 ;  /* 0x0000003112047291 */ /* 0x000fe2000f8e10ff */
[----:B-1----:R-:W-:-:S08]  /*5020*/  SHF.L.U32 R4, R0, 0x1f, RZ ;  /* 0x0000001f00047819 */ /* 0x002fd000000006ff */
[----:B------:R-:W5:Y:S01]  /*5030*/  LDL R5, [UR4] ;  /* 0x00000004ff057983 */ /* 0x000f620008100800 */
[----:B------:R-:W-:Y:S02]  /*5040*/  ULEA UR4, UR13, UR14, 0x3 ;  /* 0x0000000e0d047291 */ /* 0x000fe4000f8e18ff */
[----:B------:R-:W-:Y:S01]  /*5050*/  UPLOP3.LUT UP2, UPT, UPT, UPT, UPT, 0x40, 0x4 ;  /* 0x000000000004789c */ /* 0x000fe20003f4e870 */
[----:B------:R-:W-:-:S06]  /*5060*/  UMOV UR10, UR24 ;  /* 0x00000018000a7c82 */ /* 0x000fcc0008000000 */
[----:B------:R1:W2:Y:S01]  /*5070*/  SYNCS.PHASECHK.TRANS64.TRYWAIT P1, [UR4], R4 ;  /* 0x00000004ff0075a7 */ /* 0x0002a20008021104 */
[----:B------:R-:W-:-:S05]  /*5080*/  UMOV UR4, UR13 ;  /* 0x0000000d00047c82 */ /* 0x000fca0008000000 */
.L_x_97:
[----:B------:R-:W-:Y:S01]  /*5090*/  ULEA UR11, UR4, UR14, 0x3 ;  /* 0x0000000e040b7291 */ /* 0x000fe2000f8e18ff */
[----:B--234-:R-:W-:Y:S11]  /*50a0*/  @P1 BRA `(.L_x_95) ;  /* 0x00000000000c1947 */ /* 0x01cff60003800000 */
[----:B------:R-:W-:Y:S04]  /*50b0*/  SHF.L.U32 R7, R0, 0x1f, RZ ;  /* 0x0000001f00077819 */ /* 0x000fe800000006ff */
[----:B------:R-:W2:Y:S02]  /*50c0*/  SYNCS.PHASECHK.TRANS64.TRYWAIT P0, [UR11], R7 ;  /* 0x00000007ff0075a7 */ /* 0x000ea4000800110b */
[----:B--2---:R-:W-:Y:S05]  /*50d0*/  @!P0 BRA `(.L_x_96) ;  /* 0x0000006400b48947 */ /* 0x004fea0003800000 */
.L_x_95:
[----:B------:R-:W-:Y:S01]  /*50e0*/  UISETP.NE.AND UP0, UPT, UR10, URZ, UPT ;  /* 0x000000ff0a00728c */ /* 0x000fe2000bf05270 */
[----:B------:R-:W-:Y:S01]  /*50f0*/  PLOP3.LUT P1, PT, PT, PT, PT, 0x80, 0x8 ;  /* 0x000000000008781c */ /* 0x000fe20003f2f070 */
[----:B------:R-:W-:Y:S02]  /*5100*/  UIADD3 UR5, UPT, UPT, UR4, 0x1, URZ ;  /* 0x0000000104057890 */ /* 0x000fe4000fffe0ff */
[----:B------:R-:W-:Y:S02]  /*5110*/  ULEA UR8, UR4, UR17, 0x7 ;  /* 0x0000001104087291 */ /* 0x000fe4000f8e38ff */
[----:B------:R-:W-:Y:S01]  /*5120*/  UISETP.NE.AND UP1, UPT, UR5, 0x20, UPT ;  /* 0x000000200500788c */ /* 0x000fe2000bf25270 */
[----:B------:R-:W-:Y:S01]  /*5130*/  PLOP3.LUT P0, PT, PT, PT, UP0, 0x80, 0x8 ;  /* 0x000000000008781c */ /* 0x000fe20003f0f008 */
[----:B------:R-:W-:Y:S01]  /*5140*/  UMOV UR9, 0xc0004010 ;  /* 0xc000401000097882 */ /* 0x000fe20000000000 */
[----:B------:R-:W-:Y:S01]  /*5150*/  UMOV UR7, 0xc0004010 ;  /* 0xc000401000077882 */ /* 0x000fe20000000000 */
[----:B------:R-:W-:Y:S02]  /*5160*/  USEL UR6, URZ, 0x1, UP1 ;  /* 0x00000001ff067887 */ /* 0x000fe40008800000 */
[----:B------:R-:W-:Y:S04]  /*5170*/  USEL UR13, UR5, URZ, UP1 ;  /* 0x000000ff050d7287 */ /* 0x000fe80008800000 */
[----:B------:R-:W-:Y:S01]  /*5180*/  @UP0 ULEA UR5, UR13, UR14, 0x3 ;  /* 0x0000000e0d050291 */ /* 0x000fe2000f8e18ff */
[----:B------:R-:W-:Y:S01]  /*5190*/  LOP3.LUT R0, R0, UR6, RZ, 0x3c, !PT ;  /* 0x0000000600007c12 */ /* 0x000fe2000f8e3cff */
[----:B------:R-:W-:Y:S02]  /*51a0*/  ULEA UR6, UR4, UR16, 0x8 ;  /* 0x0000001004067291 */ /* 0x000fe4000f8e40ff */
[----:B------:R-:W-:Y:S01]  /*51b0*/  UIADD3 UR4, UPT, UPT, UR10, 0x1, URZ ;  /* 0x000000010a047890 */ /* 0x000fe2000fffe0ff */
[----:B-1----:R-:W-:Y:S01]  /*51c0*/  @P0 SHF.L.U32 R4, R0, 0x1f, RZ ;  /* 0x0000001f00040819 */ /* 0x002fe200000006ff */
[----:B------:R-:W-:Y:S02]  /*51d0*/  UIADD3 UR10, UPT, UPT, UR10, -0x1, URZ ;  /* 0xffffffff0a0a7890 */ /* 0x000fe4000fffe0ff */
[----:B------:R-:W-:Y:S01]  /*51e0*/  UISETP.GT.U32.AND UP0, UPT, UR4, 0x1, UPT ;  /* 0x000000010400788c */ /* 0x000fe2000bf04070 */
[----:B------:R3:W4:Y:S01]  /*51f0*/  @P0 SYNCS.PHASECHK.TRANS64.TRYWAIT P1, [UR5], R4 ;  /* 0x00000004ff0005a7 */ /* 0x0007220008021105 */
[----:B------:R-:W-:Y:S11]  /*5200*/  ELECT P0, URZ, PT ;  /* 0x0000000000ff782f */ /* 0x000ff60003800000 */
[----:B------:R-:W-:Y:S02]  /*5210*/  @!UPT UIADD3 URZ, UPT, UPT, URZ, URZ, URZ ;  /* 0x000000fffffff290 */ /* 0x000fe4000fffe0ff */
[----:B-----5:R-:W-:Y:S01]  /*5220*/  @P0 R2UR.BROADCAST UR12, R5 ;  /* 0x00000000050c02ca */ /* 0x020fe200008e0000 */
[----:B------:R-:W-:Y:S01]  /*5230*/  UIADD3 UR5, UPT, UPT, UR11, 0x100, URZ ;  /* 0x000001000b057890 */ /* 0x000fe2000fffe0ff */
[----:B------:R-:W-:Y:S11]  /*5240*/  UMOV UR4, UR13 ;  /* 0x0000000d00047c82 */ /* 0x000ff60008000000 */
[----:B------:R3:W-:Y:S01]  /*5250*/  UTCQMMA.2CTA gdesc[UR6], gdesc[UR8], tmem[UR12], tmem[UR20], idesc[UR21], UP2 ;  /* 0x00ff1408060075ea */ /* 0x0007e2000920030c */
[----:B------:R-:W-:Y:S01]  /*5260*/  UPLOP3.LUT UP2, UPT, UPT, UPT, UPT, 0x80, 0x8 ;  /* 0x000000000008789c */ /* 0x000fe20003f4f070 */
[----:B------:R3:W-:Y:S01]  /*5270*/  UTCBAR.2CTA.MULTICAST [UR5], URZ, UR15 ;  /* 0x000000ff050073e9 */ /* 0x0007e2000820080f */
[----:B------:R-:W-:Y:S09]  /*5280*/  BRA.U UP0, `(.L_x_97) ;  /* 0xfffffffd00807547 */ /* 0x000ff2000b83ffff */
.L_x_94:
[----:B------:R-:W-:-:S09]  /*5290*/  UIADD3 UR4, UPT, UPT, UR19, 0x240, URZ ;  /* 0x0000024013047890 */ /* 0x000fd2000fffe0ff */
[----:B------:R2:W-:Y:S01]  /*52a0*/  UTCBAR.2CTA.MULTICAST [UR4], URZ, UR23 ;  /* 0x000000ff040073e9 */ /* 0x0005e20008200817 */
[----:B------:R-:W-:Y:S02]  /*52b0*/  NOP ;  /* 0x0000000000007918 */ /* 0x000fe40000000000 */
.L_x_93:
[----:B--2---:R-:W-:Y:S01]  /*52c0*/  UIADD3 UR4, UPT, UPT, UR18, 0x1, URZ ;  /* 0x0000000112047890 */ /* 0x004fe2000fffe0ff */
[----:B------:R-:W-:-:S03]  /*52d0*/  LOP3.LUT R2, R2, 0x1, RZ, 0x3c, !PT ;  /* 0x0000000102027812 */ /* 0x000fc600078e3cff */
[----:B------:R-:W-:-:S04]  /*52e0*/  UISETP.NE.AND UP0, UPT, UR4, 0x2, UPT ;  /* 0x000000020400788c */ /* 0x000fc8000bf05270 */
[----:B---3--:R-:W-:Y:S02]  /*52f0*/  USEL UR5, URZ, 0x1, UP0 ;  /* 0x00000001ff057887 */ /* 0x008fe40008000000 */
[----:B------:R-:W-:-:S04]  /*5300*/  USEL UR18, UR4, URZ, UP0 ;  /* 0x000000ff04127287 */ /* 0x000fc80008000000 */
[----:B------:R-:W-:Y:S01]  /*5310*/  LOP3.LUT R8, R8, UR5, RZ, 0x3c, !PT ;  /* 0x0000000508087c12 */ /* 0x000fe2000f8e3cff */
[----:B------:R-:W-:Y:S07]  /*5320*/  @P2 BRA `(.L_x_98) ;  /* 0xfffffff800ec2947 */ /* 0x000fee000383ffff */
[----:B------:R-:W2:Y:S01]  /*5330*/  S2UR UR8, SR_CgaCtaId ;  /* 0x00000000000879c3 */ /* 0x000ea20000008800 */
[----:B------:R-:W-:Y:S01]  /*5340*/  ELECT P0, URZ, PT ;  /* 0x0000000000ff782f */ /* 0x000fe20003800000 */
[----:B------:R-:W-:Y:S01]  /*5350*/  HFMA2 R0, -RZ, RZ, 0, 5.9604644775390625e-08 ;  /* 0x00000001ff007431 */ /* 0x000fe200000001ff */
[----:B------:R-:W-:-:S05]  /*5360*/  UMOV UR4, 0x40 ;  /* 0x0000004000047882 */ /* 0x000fca0000000000 */
[----:B------:R-:W-:Y:S01]  /*5370*/  UVIRTCOUNT.DEALLOC.SMPOOL 0x80 ;  /* 0x000000800000784c */ /* 0x000fe20000000000 */
[----:B------:R-:W-:Y:S02]  /*5380*/  UISETP.NE.AND UP0, UPT, UR26, URZ, UPT ;  /* 0x000000ff1a00728c */ /* 0x000fe4000bf05270 */
[----:B--2---:R-:W-:-:S09]  /*5390*/  ULEA UR8, UR8, UR4, 0x18 ;  /* 0x0000000408087291 */ /* 0x004fd2000f8ec0ff */
[----:B------:R2:W-:Y:S01]  /*53a0*/  @P0 STS.U8 [UR8+0x1c], R0 ;  /* 0x00001c00ff000988 */ /* 0x0005e20008000008 */
[----:B------:R-:W-:Y:S05]  /*53b0*/  BRA.U UP0, `(.L_x_99) ;  /* 0x0000000100587547 */ /* 0x000fea000b800000 */
[----:B------:R-:W-:Y:S01]  /*53c0*/  UIADD3 UR5, UPT, UPT, UR14, 0x250, URZ ;  /* 0x000002500e057890 */ /* 0x000fe2000fffe0ff */
[----:B-1----:R-:W-:-:S03]  /*53d0*/  SHF.L.U32 R5, R8, 0x1f, RZ ;  /* 0x0000001f08057819 */ /* 0x002fc600000006ff */
[----:B------:R-:W-:-:S09]  /*53e0*/  ULEA UR4, UR18, UR5, 0x3 ;  /* 0x0000000512047291 */ /* 0x000fd2000f8e18ff */
[----:B------:R-:W1:Y:S02]  /*53f0*/  SYNCS.PHASECHK.TRANS64.TRYWAIT P0, [UR4], R5 ;  /* 0x00000005ff0075a7 */ /* 0x000e640008001104 */
[----:B-1----:R-:W-:Y:S05]  /*5400*/  @!P0 BRA `(.L_x_100) ;  /* 0x0000006400008947 */ /* 0x002fea0003800000 */
.L_x_224:
[----:B------:R-:W-:-:S04]  /*5410*/  UIADD3 UR18, UPT, UPT, UR18, 0x1, URZ ;  /* 0x0000000112127890 */ /* 0x000fc8000fffe0ff */
[----:B------:R-:W-:-:S04]  /*5420*/  UISETP.NE.AND UP1, UPT, UR18, 0x2, UPT ;  /* 0x000000021200788c */ /* 0x000fc8000bf25270 */
[----:B------:R-:W-:Y:S02]  /*5430*/  USEL UR6, URZ, 0x1, UP1 ;  /* 0x00000001ff067887 */ /* 0x000fe40008800000 */
[----:B------:R-:W-:-:S04]  /*5440*/  USEL UR4, UR18, URZ, UP1 ;  /* 0x000000ff12047287 */ /* 0x000fc80008800000 */
[----:B------:R-:W-:Y:S01]  /*5450*/  ULEA UR4, UR4, UR5, 0x3 ;  /* 0x0000000504047291 */ /* 0x000fe2000f8e18ff */
[----:B-1----:R-:W-:-:S04]  /*5460*/  LOP3.LUT R5, R8, UR6, RZ, 0x3c, !PT ;  /* 0x0000000608057c12 */ /* 0x002fc8000f8e3cff */
[----:B------:R-:W-:Y:S01]  /*5470*/  SHF.L.U32 R5, R5, 0x1f, RZ ;  /* 0x0000001f05057819 */ /* 0x000fe200000006ff */
[----:B--2---:R-:W-:-:S04]  /*5480*/  IMAD.U32 R0, RZ, RZ, UR4 ;  /* 0x00000004ff007e24 */ /* 0x004fc8000f8e00ff */
[----:B------:R1:W2:Y:S03]  /*5490*/  SYNCS.PHASECHK.TRANS64.TRYWAIT P0, [R0+URZ], R5 ;  /* 0x00000005000075a7 */ /* 0x0002a600080011ff */
[----:B--2---:R-:W-:Y:S05]  /*54a0*/  @!P0 NANOSLEEP.SYNCS 0x989680 ;  /* 0x009896800000895d */ /* 0x004fea0003900000 */
[----:B------:R-:W2:Y:S02]  /*54b0*/  @!P0 SYNCS.PHASECHK.TRANS64 P0, [R0+URZ], R5 ;  /* 0x00000005000085a7 */ /* 0x000ea400080010ff */
[----:B--2---:R-:W-:Y:S05]  /*54c0*/  @P0 BRA `(.L_x_101) ;  /* 0x0000000000200947 */ /* 0x004fea0003800000 */
.L_x_102:
[----:B--2---:R2:W3:Y:S02]  /*54d0*/  SYNCS.PHASECHK.TRANS64.TRYWAIT P0, [R0+URZ], R5 ;  /* 0x00000005000075a7 */ /* 0x0044e400080011ff */
[----:B---3--:R-:W-:Y:S05]  /*54e0*/  @!P0 NANOSLEEP.SYNCS 0x989680 ;  /* 0x009896800000895d */ /* 0x008fea0003900000 */
[----:B------:R-:W3:Y:S02]  /*54f0*/  @!P0 SYNCS.PHASECHK.TRANS64 P0, [R0+URZ], R5 ;  /* 0x00000005000085a7 */ /* 0x000ee400080010ff */
[----:B---3--:R-:W-:Y:S05]  /*5500*/  @!P0 BRA `(.L_x_102) ;  /* 0xfffffffc00f08947 */ /* 0x008fea000383ffff */
[----:B------:R-:W-:Y:S05]  /*5510*/  BRA `(.L_x_101) ;  /* 0x00000000000c7947 */ /* 0x000fea0003800000 */
.L_x_99:
[----:B------:R-:W-:-:S04]  /*5520*/  UIADD3 UR4, UPT, UPT, UR14, 0x260, URZ ;  /* 0x000002600e047890 */ /* 0x000fc8000fffe0ff */
[----:B------:R-:W-:-:S09]  /*5530*/  UPRMT UR4, UR25, 0x654, UR4 ;  /* 0x0000065419047896 */ /* 0x000fd20008000004 */
[----:B------:R-:W-:Y:S03]  /*5540*/  SYNCS.ARRIVE.TRANS64.RED.A1T0 RZ, [UR4], RZ ;  /* 0x000000ffffff79a7 */ /* 0x000fe60008100404 */
.L_x_101:
[----:B-12---:R-:W-:Y:S01]  /*5550*/  SHF.L.U32 R5, RZ, 0x1f, RZ ;  /* 0x0000001fff057819 */ /* 0x006fe200000006ff */
[----:B------:R-:W-:Y:S01]  /*5560*/  UIADD3 UR4, UPT, UPT, UR14, 0x260, URZ ;  /* 0x000002600e047890 */ /* 0x000fe2000fffe0ff */
[----:B------:R-:W-:Y:S02]  /*5570*/  PLOP3.LUT P0, PT, PT, PT, UP0, 0x80, 0x8 ;  /* 0x000000000008781c */ /* 0x000fe40003f0f008 */
[----:B----4-:R-:W1:Y:S02]  /*5580*/  SYNCS.PHASECHK.TRANS64.TRYWAIT P1, [UR14+0x260], R5 ;  /* 0x00026005ff0075a7 */ /* 0x010e64000802110e */
[----:B-1----:R-:W-:Y:S09]  /*5590*/  @!P1 BRA `(.L_x_103) ;  /* 0x0000006000b49947 */ /* 0x002ff20003800000 */
.L_x_226:
[----:B------:R-:W-:Y:S01]  /*55a0*/  @!UP0 UPRMT UR4, UR25, 0x654, UR4 ;  /* 0x0000065419048896 */ /* 0x000fe20008000004 */
[----:B------:R-:W-:Y:S01]  /*55b0*/  LOP3.LUT R2, R3, 0xffff, RZ, 0xc0, !PT ;  /* 0x0000ffff03027812 */ /* 0x000fe200078ec0ff */
[----:B------:R-:W-:Y:S02]  /*55c0*/  IMAD.MOV.U32 R3, RZ, RZ, 0xffff ;  /* 0x0000ffffff037424 */ /* 0x000fe400078e00ff */
[----:B-1----:R-:W-:Y:S01]  /*55d0*/  IMAD.MOV.U32 R5, RZ, RZ, 0x1 ;  /* 0x00000001ff057424 */ /* 0x002fe200078e00ff */
[----:B------:R-:W-:-:S04]  /*55e0*/  SHF.R.U32.HI R2, RZ, 0x5, R2 ;  /* 0x00000005ff027819 */ /* 0x000fc80000011602 */
[----:B------:R-:W-:Y:S01]  /*55f0*/  @!P0 SYNCS.ARRIVE.TRANS64.RED.A1T0 RZ, [UR4], RZ ;  /* 0x000000ffffff89a7 */ /* 0x000fe20008100404 */
[----:B------:R-:W-:Y:S01]  /*5600*/  NOP ;  /* 0x0000000000007918 */ /* 0x000fe20000000000 */
[----:B------:R-:W1:Y:S01]  /*5610*/  LDS R0, [UR8+0x14] ;  /* 0x00001408ff007984 */ /* 0x000e620008000800 */
[-C--:B------:R-:W-:Y:S02]  /*5620*/  SHF.L.U32 R3, R3, R2.reuse, RZ ;  /* 0x0000000203037219 */ /* 0x080fe400000006ff */
[----:B------:R-:W-:Y:S02]  /*5630*/  SHF.L.U32 R5, R5, R2, RZ ;  /* 0x0000000205057219 */ /* 0x000fe400000006ff */
[----:B-1----:R-:W-:-:S04]  /*5640*/  LOP3.LUT R0, R0, R3, RZ, 0xc0, !PT ;  /* 0x0000000300007212 */ /* 0x002fc800078ec0ff */
[----:B------:R-:W-:-:S13]  /*5650*/  ISETP.NE.AND P0, PT, R0, R3, PT ;  /* 0x000000030000720c */ /* 0x000fda0003f05270 */
[----:B------:R-:W-:Y:S05]  /*5660*/  @P0 BRA `(.L_x_104) ;  /* 0x00000000005c0947 */ /* 0x000fea0003800000 */
[----:B------:R-:W1:Y:S02]  /*5670*/  LDS R0, [UR8+0x18] ;  /* 0x00001808ff007984 */ /* 0x000e640008000800 */
[----:B-1----:R-:W-:-:S04]  /*5680*/  LOP3.LUT R0, R0, R5, RZ, 0xc0, !PT ;  /* 0x0000000500007212 */ /* 0x002fc800078ec0ff */
[----:B------:R-:W-:-:S13]  /*5690*/  ISETP.NE.AND P0, PT, R0, R5, PT ;  /* 0x000000050000720c */ /* 0x000fda0003f05270 */
[----:B------:R-:W-:Y:S05]  /*56a0*/  @P0 BRA `(.L_x_105) ;  /* 0x0000000000400947 */ /* 0x000fea0003800000 */
[----:B------:R-:W-:Y:S01]  /*56b0*/  R2UR UR4, R3 ;  /* 0x00000000030472ca */ /* 0x000fe200000e0000 */
[----:B------:R-:W1:Y:S01]  /*56c0*/  S2R R2, SR_LANEID ;  /* 0x0000000000027919 */ /* 0x000e620000000000 */
[----:B------:R-:W-:-:S04]  /*56d0*/  LOP3.LUT R5, RZ, R5, RZ, 0x33, !PT ;  /* 0x00000005ff057212 */ /* 0x000fc800078e33ff */
[----:B------:R-:W2:Y:S07]  /*56e0*/  REDUX UR6, R5 ;  /* 0x00000000050673c4 */ /* 0x000eae0000000000 */
[----:B------:R-:W-:-:S03]  /*56f0*/  ULOP3.LUT UR5, URZ, UR4, URZ, 0x33, !UPT ;  /* 0x00000004ff057292 */ /* 0x000fc6000f8e33ff */
[----:B------:R-:W-:Y:S02]  /*5700*/  VOTEU.ANY UR4, UPT, PT ;  /* 0x0000000000047886 */ /* 0x000fe400038e0100 */
[----:B------:R-:W-:Y:S01]  /*5710*/  UFLO.U32 UR4, UR4 ;  /* 0x00000004000472bd */ /* 0x000fe200080e0000 */
[----:B------:R-:W-:-:S04]  /*5720*/  IMAD.U32 R0, RZ, RZ, UR5 ;  /* 0x00000005ff007e24 */ /* 0x000fc8000f8e00ff */
[----:B------:R-:W3:Y:S02]  /*5730*/  REDUX UR7, R0 ;  /* 0x00000000000773c4 */ /* 0x000ee40000000000 */
[----:B------:R4:W-:Y:S01]  /*5740*/  UTCATOMSWS.AND URZ, UR5 ;  /* 0x0000000500ff79e3 */ /* 0x0009e20008000000 */
[----:B-1----:R-:W-:Y:S01]  /*5750*/  ISETP.EQ.U32.AND P0, PT, R2, UR4, PT ;  /* 0x0000000402007c0c */ /* 0x002fe2000bf02070 */
[----:B--2---:R-:W-:Y:S02]  /*5760*/  IMAD.U32 R2, RZ, RZ, UR6 ;  /* 0x00000006ff027e24 */ /* 0x004fe4000f8e00ff */
[----:B---3--:R-:W-:-:S10]  /*5770*/  IMAD.U32 R3, RZ, RZ, UR7 ;  /* 0x00000007ff037e24 */ /* 0x008fd4000f8e00ff */
[----:B------:R4:W-:Y:S04]  /*5780*/  @P0 ATOMS.AND RZ, [UR8+0x14], R3 ;  /* 0x00001403ffff098c */ /* 0x0009e8000a800008 */
[----:B------:R4:W-:Y:S01]  /*5790*/  @P0 ATOMS.AND RZ, [UR8+0x18], R2 ;  /* 0x00001802ffff098c */ /* 0x0009e2000a800008 */
[----:B------:R-:W-:Y:S05]  /*57a0*/  BRA `(.L_x_106) ;  /* 0x0000000000147947 */ /* 0x000fea0003800000 */
.L_x_105:
[----:B------:R-:W-:Y:S02]  /*57b0*/  MOV R2, 0x57d0 ;  /* 0x000057d000027802 */ /* 0x000fe40000000f00 */
[----:B-----5:R-:W-:Y:S05]  /*57c0*/  CALL.REL.NOINC `($__internal_0_$__cuda_sm10x_tcgen05_guardrail_trap_col_being_dealloced_not_returned_by_alloc) ;  /* 0x00000064000c7944 */ /* 0x020fea0003c00000 */
[----:B------:R-:W-:Y:S05]  /*57d0*/  BRA `(.L_x_106) ;  /* 0x0000000000087947 */ /* 0x000fea0003800000 */
.L_x_104:
[----:B------:R-:W-:Y:S02]  /*57e0*/  MOV R2, 0x5800 ;  /* 0x0000580000027802 */ /* 0x000fe40000000f00 */
[----:B-----5:R-:W-:Y:S05]  /*57f0*/  CALL.REL.NOINC `($__internal_2_$__cuda_sm10x_tcgen05_guardrail_trap_unallocated_columns_being_dealloced) ;  /* 0x0000006400187944 */ /* 0x020fea0003c00000 */
.L_x_106:
[----:B------:R-:W-:Y:S01]  /*5800*/  NOP ;  /* 0x0000000000007918 */ /* 0x000fe20000000000 */
[----:B----4-:R-:W-:Y:S05]  /*5810*/  EXIT ;  /* 0x000000000000794d */ /* 0x010fea0003800000 */
.L_x_78:
[----:B------:R-:W-:-:S09]  /*5820*/  UISETP.NE.OR UP0, UPT, UR18, 0x3, !UP3 ;  /* 0x000000031200788c */ /* 0x000fd2000df05670 */
[----:B------:R-:W-:Y:S05]  /*5830*/  BRA.U UP0, `(.L_x_107) ;  /* 0x0000001100007547 */ /* 0x000fea000b800000 */
[----:B------:R-:W2:Y:S01]  /*5840*/  LDCU.64 UR4, c[0x0][0x988] ;  /* 0x00013100ff0477ac */ /* 0x000ea20008000a00 */
[----:B------:R-:W3:Y:S01]  /*5850*/  LDC.64 R12, c[0x0][0x348] ;  /* 0x0000d200ff0c7b82 */ /* 0x000ee20000000a00 */
[----:B------:R-:W-:Y:S01]  /*5860*/  HFMA2 R10, -RZ, RZ, 0, 5.9604644775390625e-08 ;  /* 0x00000001ff0a7431 */ /* 0x000fe200000001ff */
[----:B------:R-:W-:Y:S01]  /*5870*/  MOV R8, RZ ;  /* 0x000000ff00087202 */ /* 0x000fe20000000f00 */
[----:B------:R-:W4:Y:S01]  /*5880*/  LDCU UR37, c[0x0][0x370] ;  /* 0x00006e00ff2577ac */ /* 0x000f220008000800 */
[----:B------:R-:W-:Y:S01]  /*5890*/  HFMA2 R3, -RZ, RZ, 0, 0.0078125 ;  /* 0x00002000ff037431 */ /* 0x000fe200000001ff */
[----:B------:R-:W4:Y:S01]  /*58a0*/  LDCU.128 UR28, c[0x0][0xc10] ;  /* 0x00018200ff1c77ac */ /* 0x000f220008000c00 */
[----:B------:R-:W1:Y:S01]  /*58b0*/  LDCU UR36, c[0x0][0x374] ;  /* 0x00006e80ff2477ac */ /* 0x000e620008000800 */
[----:B------:R-:W1:Y:S01]  /*58c0*/  LDCU.64 UR26, c[0x0][0x990] ;  /* 0x00013200ff1a77ac */ /* 0x000e620008000a00 */
[----:B------:R-:W1:Y:S01]  /*58d0*/  LDCU UR17, c[0x0][0xc0c] ;  /* 0x00018180ff1177ac */ /* 0x000e620008000800 */
[----:B--2---:R-:W-:Y:S01]  /*58e0*/  UISETP.NE.U32.AND UP0, UPT, UR4, URZ, UPT ;  /* 0x000000ff0400728c */ /* 0x004fe2000bf05070 */
[----:B------:R-:W2:Y:S01]  /*58f0*/  LDCU.128 UR32, c[0x0][0xa80] ;  /* 0x00015000ff2077ac */ /* 0x000ea20008000c00 */
[----:B------:R-:W3:Y:S01]  /*5900*/  LDCU UR49, c[0x0][0xc20] ;  /* 0x00018400ff3177ac */ /* 0x000ee20008000800 */
[----:B------:R-:W3:Y:S01]  /*5910*/  LDCU UR4, c[0x0][0xc30] ;  /* 0x00018600ff0477ac */ /* 0x000ee20008000800 */
[----:B------:R-:W3:Y:S01]  /*5920*/  LDCU.128 UR40, c[0x0][0xa90] ;  /* 0x00015200ff2877ac */ /* 0x000ee20008000c00 */
[----:B------:R-:W-:Y:S01]  /*5930*/  UMOV UR22, 0x400 ;  /* 0x0000040000167882 */ /* 0x000fe20000000000 */
[----:B----4-:R-:W-:-:S02]  /*5940*/  UIMAD.WIDE.U32 UR6, UR37, UR28, URZ ;  /* 0x0000001c250672a5 */ /* 0x010fc4000f8e00ff */
[----:B------:R-:W-:Y:S02]  /*5950*/  ULEA UR22, UR45, UR22, 0x18 ;  /* 0x000000162d167291 */ /* 0x000fe4000f8ec0ff */
[----:B-1----:R-:W-:Y:S02]  /*5960*/  UIMAD.WIDE.U32 UR8, UR36, UR31, URZ ;  /* 0x0000001f240872a5 */ /* 0x002fe4000f8e00ff */
[----:B------:R-:W-:Y:S02]  /*5970*/  UIADD3 UR44, UPT, UPT, UR22, 0x208, URZ ;  /* 0x00000208162c7890 */ /* 0x000fe4000fffe0ff */
[----:B------:R-:W-:Y:S02]  /*5980*/  UISETP.NE.AND.EX UP5, UPT, UR5, URZ, UPT, UP0 ;  /* 0x000000ff0500728c */ /* 0x000fe4000bfa5300 */
[----:B------:R-:W-:Y:S02]  /*5990*/  UISETP.NE.U32.AND UP6, UPT, UR26, URZ, UPT ;  /* 0x000000ff1a00728c */ /* 0x000fe4000bfc5070 */
[----:B------:R-:W-:-:S02]  /*59a0*/  UIADD3 UR38, UPT, UPT, UR22, 0x238, URZ ;  /* 0x0000023816267890 */ /* 0x000fc4000fffe0ff */
[----:B------:R-:W-:Y:S02]  /*59b0*/  UIADD3 UR25, UPT, UPT, UR22, 0x200, URZ ;  /* 0x0000020016197890 */ /* 0x000fe4000fffe0ff */
[----:B------:R-:W-:Y:S02]  /*59c0*/  UISETP.NE.AND UP0, UPT, UR39, 0x1, UPT ;  /* 0x000000012700788c */ /* 0x000fe4000bf05270 */
[----:B------:R-:W-:Y:S02]  /*59d0*/  UISETP.GE.AND UP2, UPT, UR39, 0x1, UPT ;  /* 0x000000012700788c */ /* 0x000fe4000bf46270 */
[----:B------:R-:W-:Y:S01]  /*59e0*/  UISETP.NE.AND UP0, UPT, UR17, 0x1, UPT ;  /* 0x000000011100788c */ /* 0x000fe2000bf05270 */
[----:B------:R-:W-:Y:S01]  /*59f0*/  UMOV UR47, UR7 ;  /* 0x00000007002f7c82 */ /* 0x000fe20008000000 */
[----:B------:R-:W-:Y:S01]  /*5a00*/  UMOV UR46, UR9 ;  /* 0x00000009002e7c82 */ /* 0x000fe20008000000 */
[----:B------:R-:W-:Y:S02]  /*5a10*/  UPRMT UR44, UR45, 0x654, UR44 ;  /* 0x000006542d2c7896 */ /* 0x000fe4000800002c */
[----:B------:R-:W-:-:S02]  /*5a20*/  UISETP.NE.AND UP2, UPT, UR30, 0x1, UPT ;  /* 0x000000011e00788c */ /* 0x000fc4000bf45270 */
[----:B--2---:R-:W-:Y:S01]  /*5a30*/  UISETP.NE.AND UP0, UPT, UR32, 0x1, UPT ;  /* 0x000000012000788c */ /* 0x004fe2000bf05270 */
[----:B------:R-:W1:Y:S01]  /*5a40*/  LDCU UR50, c[0x0][0xaa0] ;  /* 0x00015400ff3277ac */ /* 0x000e620008000800 */
[----:B------:R-:W-:Y:S01]  /*5a50*/  UPLOP3.LUT UP4, UPT, UPT, UPT, UPT, 0x40, 0x4 ;  /* 0x000000000004789c */ /* 0x000fe20003f8e870 */
[----:B------:R-:W2:Y:S01]  /*5a60*/  LDCU.64 UR18, c[0x0][0xc28] ;  /* 0x00018500ff1277ac */ /* 0x000ea20008000a00 */
[----:B------:R-:W-:Y:S02]  /*5a70*/  UISETP.NE.AND.EX UP6, UPT, UR27, URZ, UPT, UP6 ;  /* 0x000000ff1b00728c */ /* 0x000fe4000bfc5360 */
[----:B------:R-:W-:Y:S02]  /*5a80*/  UPRMT UR38, URZ, 0x654, UR38 ;  /* 0x00000654ff267896 */ /* 0x000fe40008000026 */
[----:B------:R-:W-:Y:S02]  /*5a90*/  UPRMT UR45, UR45, 0x654, UR25 ;  /* 0x000006542d2d7896 */ /* 0x000fe40008000019 */
[----:B------:R-:W-:-:S02]  /*5aa0*/  USHF.R.U32.HI UR47, URZ, UR29, UR47 ;  /* 0x0000001dff2f7299 */ /* 0x000fc4000801162f */
[----:B---3--:R-:W-:Y:S02]  /*5ab0*/  USHF.R.U32.HI UR46, URZ, UR49, UR46 ;  /* 0x00000031ff2e7299 */ /* 0x008fe4000801162e */
[----:B------:R-:W-:Y:S02]  /*5ac0*/  UISETP.NE.AND UP3, UPT, UR4, 0x1, UPT ;  /* 0x000000010400788c */ /* 0x000fe4000bf65270 */
[----:B------:R-:W-:Y:S02]  /*5ad0*/  UISETP.NE.AND UP2, UPT, UR35, 0x1, UPT ;  /* 0x000000012300788c */ /* 0x000fe4000bf45270 */
[----:B------:R-:W-:-:S11]  /*5ae0*/  UISETP.NE.AND UP0, UPT, UR42, 0x1, UPT ;  /* 0x000000012a00788c */ /* 0x000fd6000bf05270 */
.L_x_116:
[----:B------:R-:W-:Y:S04]  /*5af0*/  SHF.L.U32 R5, R8, 0x1f, RZ ;  /* 0x0000001f08057819 */ /* 0x000fe800000006ff */
[----:B---3--:R-:W3:Y:S02]  /*5b00*/  SYNCS.PHASECHK.TRANS64.TRYWAIT P0, [UR22+0x230], R5 ;  /* 0x00023005ff0075a7 */ /* 0x008ee40008001116 */
[----:B---3--:R-:W-:Y:S05]  /*5b10*/  @!P0 BRA `(.L_x_108) ;  /* 0x0000005c006c8947 */ /* 0x008fea0003800000 */
.L_x_228:
[----:B---3--:R-:W3:Y:S01]  /*5b20*/  LDS.128 R4, [UR22+0x270] ;  /* 0x00027016ff047984 */ /* 0x008ee20008000c00 */
[----:B------:R-:W-:Y:S01]  /*5b30*/  UISETP.GE.AND UP0, UPT, UR39, 0x1, UPT ;  /* 0x000000012700788c */ /* 0x000fe2000bf06270 */
[----:B------:R-:W-:Y:S01]  /*5b40*/  @!PT LDS RZ, [RZ] ;  /* 0x00000000fffff984 */ /* 0x000fe20000000800 */
[----:B------:R-:W-:Y:S01]  /*5b50*/  @!PT LDS RZ, [RZ] ;  /* 0x00000000fffff984 */ /* 0x000fe20000000800 */
[----:B------:R-:W-:Y:S01]  /*5b60*/  @!PT LDS RZ, [RZ] ;  /* 0x00000000fffff984 */ /* 0x000fe20000000800 */
[----:B------:R-:W-:Y:S01]  /*5b70*/  @!PT LDS RZ, [RZ] ;  /* 0x00000000fffff984 */ /* 0x000fe20000000800 */
[----:B------:R4:W-:Y:S06]  /*5b80*/  MEMBAR.ALL.CTA ;  /* 0x0000000000007992 */ /* 0x0009ec0000008000 */
[----:B----4-:R-:W4:Y:S02]  /*5b90*/  FENCE.VIEW.ASYNC.S ;  /* 0x00000000000073c6 */ /* 0x010f240000000000 */
[----:B----4-:R-:W-:Y:S01]  /*5ba0*/  SYNCS.ARRIVE.TRANS64.RED.A1T0 RZ, [UR38], RZ ;  /* 0x000000ffffff79a7 */ /* 0x010fe20008100426 */
[----:B---3--:R-:W-:Y:S11]  /*5bb0*/  LOP3.LUT P0, RZ, R6, 0x1, RZ, 0xc0, !PT ;  /* 0x0000000106ff7812 */ /* 0x008ff6000780c0ff */
[----:B------:R-:W-:Y:S02]  /*5bc0*/  @!UPT UIADD3 URZ, UPT, UPT, URZ, URZ, URZ ;  /* 0x000000fffffff290 */ /* 0x000fe4000fffe0ff */
[----:B------:R-:W-:Y:S01]  /*5bd0*/  VOTEU.ANY UP2, P0 ;  /* 0x0000000000ff7886 */ /* 0x000fe20000040100 */
[----:B------:R-:W-:Y:S11]  /*5be0*/  PLOP3.LUT P0, PT, PT, PT, UP2, 0x80, 0x8 ;  /* 0x000000000008781c */ /* 0x000ff60003f0f028 */
[----:B------:R-:W-:Y:S02]  /*5bf0*/  @!UPT UIADD3 URZ, UPT, UPT, URZ, URZ, URZ ;  /* 0x000000fffffff290 */ /* 0x000fe4000fffe0ff */
[----:B------:R-:W-:Y:S02]  /*5c00*/  @P0 MOV R2, R4 ;  /* 0x0000000400020202 */ /* 0x000fe40000000f00 */
[----:B------:R-:W-:Y:S02]  /*5c10*/  @P0 LOP3.LUT R0, R5, 0xffff, RZ, 0xc0, !PT ;  /* 0x0000ffff05000812 */ /* 0x000fe400078ec0ff */
[----:B------:R-:W-:Y:S02]  /*5c20*/  @P0 R2UR UR5, R2 ;  /* 0x00000000020502ca */ /* 0x000fe400000e0000 */
[----:B------:R-:W-:Y:S11]  /*5c30*/  @P0 R2UR UR4, R0 ;  /* 0x00000000000402ca */ /* 0x000ff600000e0000 */
[----:B------:R-:W-:Y:S02]  /*5c40*/  @UP2 UMOV UR16, UR5 ;  /* 0x0000000500102c82 */ /* 0x000fe40008000000 */
[----:B------:R-:W-:Y:S01]  /*5c50*/  @UP2 UMOV UR15, UR4 ;  /* 0x00000004000f2c82 */ /* 0x000fe20008000000 */
[----:B------:R-:W-:Y:S05]  /*5c60*/  BRA.U !UP0, `(.L_x_109) ;  /* 0x0000000108c07547 */ /* 0x000fea000b800000 */
[----:B------:R-:W-:Y:S02]  /*5c70*/  UIMAD.WIDE.U32 UR8, UR15, UR31, URZ ;  /* 0x0000001f0f0872a5 */ /* 0x000fe4000f8e00ff */
[----:B------:R-:W-:Y:S02]  /*5c80*/  UP2UR UR14, UPR, URZ, 0x4 ;  /* 0x00000004ff0e7883 */ /* 0x000fe40008000000 */
[----:B------:R-:W-:Y:S02]  /*5c90*/  UISETP.NE.AND UP2, UPT, UR30, 0x1, UPT ;  /* 0x000000011e00788c */ /* 0x000fe4000bf45270 */
[----:B------:R-:W-:Y:S02]  /*5ca0*/  UIMAD.WIDE.U32 UR10, UR16, UR28, URZ ;  /* 0x0000001c100a72a5 */ /* 0x000fe4000f8e00ff */
[----:B------:R-:W-:Y:S02]  /*5cb0*/  USEL UR4, UR36, UR46, !UP2 ;  /* 0x0000002e24047287 */ /* 0x000fe4000d000000 */
[----:B------:R-:W-:Y:S02]  /*5cc0*/  UISETP.NE.AND UP0, UPT, UR17, 0x1, UPT ;  /* 0x000000011100788c */ /* 0x000fe4000bf05270 */
[----:B------:R-:W-:Y:S02]  /*5cd0*/  UP2UR UR23, UPR, URZ, 0x2 ;  /* 0x00000002ff177883 */ /* 0x000fe40008000000 */
[----:B------:R-:W-:Y:S02]  /*5ce0*/  UISETP.NE.AND UP1, UPT, UR39, 0x1, UPT ;  /* 0x000000012700788c */ /* 0x000fe4000bf25270 */
[----:B--2---:R-:W-:Y:S02]  /*5cf0*/  UIMAD.WIDE.U32 UR12, UR4, UR18, URZ ;  /* 0x00000012040c72a5 */ /* 0x004fe4000f8e00ff */
[----:B------:R-:W-:Y:S01]  /*5d00*/  USEL UR7, UR37, UR47, !UP0 ;  /* 0x0000002f25077287 */ /* 0x000fe2000c000000 */
[----:B------:R-:W-:Y:S02]  /*5d10*/  UMOV UR5, UR9 ;  /* 0x0000000900057c82 */ /* 0x000fe40008000000 */
[----:B------:R-:W-:Y:S02]  /*5d20*/  USHF.R.U32.HI UR6, URZ, UR49, UR5 ;  /* 0x00000031ff067299 */ /* 0x000fe40008011605 */
[----:B------:R-:W-:Y:S02]  /*5d30*/  UIMAD.WIDE.U32 UR20, UR7, UR18, URZ ;  /* 0x00000012071472a5 */ /* 0x000fe4000f8e00ff */
[----:B------:R-:W-:Y:S02]  /*5d40*/  USEL UR6, UR15, UR6, !UP2 ;  /* 0x000000060f067287 */ /* 0x000fe4000d000000 */
[----:B------:R-:W-:Y:S01]  /*5d50*/  UISETP.NE.AND UP2, UPT, UR14, URZ, UPT ;  /* 0x000000ff0e00728c */ /* 0x000fe2000bf45270 */
[----:B------:R-:W-:Y:S01]  /*5d60*/  UMOV UR5, UR11 ;  /* 0x0000000b00057c82 */ /* 0x000fe20008000000 */
[----:B------:R-:W-:Y:S02]  /*5d70*/  UIMAD.WIDE.U32 UR10, UR6, UR18, URZ ;  /* 0x00000012060a72a5 */ /* 0x000fe4000f8e00ff */
[----:B------:R-:W-:Y:S03]  /*5d80*/  USHF.R.U32.HI UR8, URZ, UR29, UR5 ;  /* 0x0000001dff087299 */ /* 0x000fe60008011605 */
[----:B------:R-:W-:Y:S02]  /*5d90*/  UMOV UR5, UR13 ;  /* 0x0000000d00057c82 */ /* 0x000fe40008000000 */
[----:B------:R-:W-:Y:S03]  /*5da0*/  @UP1 USHF.R.U32.HI UR4, URZ, UR19, UR5 ;  /* 0x00000013ff041299 */ /* 0x000fe60008011605 */
[----:B------:R-:W-:Y:S01]  /*5db0*/  UMOV UR5, UR21 ;  /* 0x0000001500057c82 */ /* 0x000fe20008000000 */
[----:B------:R-:W-:Y:S02]  /*5dc0*/  UIMAD UR4, UR39, UR4, URZ ;  /* 0x00000004270472a4 */ /* 0x000fe4000f8e02ff */
[----:B------:R-:W-:Y:S02]  /*5dd0*/  @UP1 USHF.R.U32.HI UR7, URZ, UR19, UR5 ;  /* 0x00000013ff071299 */ /* 0x000fe40008011605 */
[----:B------:R-:W-:Y:S02]  /*5de0*/  USEL UR5, UR16, UR8, !UP0 ;  /* 0x0000000810057287 */ /* 0x000fe4000c000000 */
[----:B------:R-:W-:Y:S02]  /*5df0*/  UIMAD UR8, UR39, UR7, URZ ;  /* 0x00000007270872a4 */ /* 0x000fe4000f8e02ff */
[----:B------:R-:W-:Y:S03]  /*5e00*/  UISETP.GE.AND UP0, UPT, UR6, UR4, UPT ;  /* 0x000000040600728c */ /* 0x000fe6000bf06270 */
[----:B------:R-:W-:Y:S01]  /*5e10*/  UMOV UR4, UR11 ;  /* 0x0000000b00047c82 */ /* 0x000fe20008000000 */
[----:B------:R-:W-:Y:S02]  /*5e20*/  UISETP.GE.OR UP0, UPT, UR5, UR8, UP0 ;  /* 0x000000080500728c */ /* 0x000fe40008706670 */
[----:B------:R-:W-:Y:S02]  /*5e30*/  USHF.R.U32.HI UR4, URZ, UR19, UR4 ;  /* 0x00000013ff047299 */ /* 0x000fe40008011604 */
[----:B------:R-:W-:Y:S02]  /*5e40*/  UIMAD.WIDE.U32 UR8, UR5, UR18, URZ ;  /* 0x00000012050872a5 */ /* 0x000fe4000f8e00ff */
[----:B------:R-:W-:Y:S04]  /*5e50*/  USEL UR10, UR6, UR4, !UP1 ;  /* 0x00000004060a7287 */ /* 0x000fe8000c800000 */
[----:B------:R-:W-:Y:S01]  /*5e60*/  UIADD3 UR11, UPT, UPT, -UR10, URZ, URZ ;  /* 0x000000ff0a0b7290 */ /* 0x000fe2000fffe1ff */
[----:B------:R-:W-:Y:S02]  /*5e70*/  @!UP0 UMOV UR4, UR9 ;  /* 0x0000000900048c82 */ /* 0x000fe40008000000 */
[----:B------:R-:W-:Y:S02]  /*5e80*/  @!UP0 USHF.R.U32.HI UR4, URZ, UR19, UR4 ;  /* 0x00000013ff048299 */ /* 0x000fe40008011604 */
[----:B------:R-:W-:Y:S02]  /*5e90*/  UIMAD UR8, UR39, UR11, UR6 ;  /* 0x0000000b270872a4 */ /* 0x000fe4000f8e0206 */
[----:B------:R-:W-:Y:S02]  /*5ea0*/  @!UP0 USEL UR4, UR5, UR4, !UP1 ;  /* 0x0000000405048287 */ /* 0x000fe4000c800000 */
[----:B------:R-:W-:Y:S02]  /*5eb0*/  UISETP.NE.AND UP1, UPT, UR23, URZ, UPT ;  /* 0x000000ff1700728c */ /* 0x000fe4000bf25270 */
[----:B------:R-:W-:Y:S02]  /*5ec0*/  @!UP0 UIMAD UR8, UR7, UR8, UR4 ;  /* 0x00000008070882a4 */ /* 0x000fe4000f8e0204 */
[----:B------:R-:W-:Y:S02]  /*5ed0*/  @!UP0 UIADD3 UR9, UPT, UPT, UR10, -UR4, URZ ;  /* 0x800000040a098290 */ /* 0x000fe4000fffe0ff */
[----:B------:R-:W-:Y:S02]  /*5ee0*/  UIADD3 UR4, UPT, UPT, -UR5, URZ, URZ ;  /* 0x000000ff05047290 */ /* 0x000fe4000fffe1ff */
[----:B------:R-:W-:Y:S02]  /*5ef0*/  UIADD3 UR7, UPT, UPT, -UR6, URZ, URZ ;  /* 0x000000ff06077290 */ /* 0x000fe4000fffe1ff */
[----:B------:R-:W-:Y:S02]  /*5f00*/  @!UP0 UIMAD UR6, UR9, UR39, UR5 ;  /* 0x00000027090682a4 */ /* 0x000fe4000f8e0205 */
[----:B------:R-:W-:Y:S02]  /*5f10*/  UIMAD UR16, UR17, UR4, UR16 ;  /* 0x00000004111072a4 */ /* 0x000fe4000f8e0210 */
[----:B------:R-:W-:Y:S01]  /*5f20*/  UIMAD UR15, UR30, UR7, UR15 ;  /* 0x000000071e0f72a4 */ /* 0x000fe2000f8e020f */
[----:B------:R-:W-:Y:S02]  /*5f30*/  @!UP0 UMOV UR5, UR8 ;  /* 0x0000000800058c82 */ /* 0x000fe40008000000 */
[----:B------:R-:W-:Y:S02]  /*5f40*/  UIMAD UR16, UR5, UR17, UR16 ;  /* 0x00000011051072a4 */ /* 0x000fe4000f8e0210 */
[----:B------:R-:W-:Y:S11]  /*5f50*/  UIMAD UR15, UR6, UR30, UR15 ;  /* 0x0000001e060f72a4 */ /* 0x000ff6000f8e020f */
[----:B------:R-:W-:Y:S01]  /*5f60*/  @!UPT UIADD3 URZ, UPT, UPT, URZ, URZ, URZ ;  /* 0x000000fffffff290 */ /* 0x000fe2000fffe0ff */
.L_x_109:
[----:B------:R-:W3:Y:S01]  /*5f70*/  @!UP3 LDCU.128 UR8, c[0x0][0xc10] ;  /* 0x00018200ff08b7ac */ /* 0x000ee20008000c00 */
[----:B------:R-:W-:Y:S02]  /*5f80*/  ISETP.NE.U32.AND P1, PT, RZ, UR26, PT ;  /* 0x0000001aff007c0c */ /* 0x000fe4000bf25070 */
[----:B------:R-:W-:Y:S02]  /*5f90*/  SHF.L.U32 R9, R10, 0x1f, RZ ;  /* 0x0000001f0a097819 */ /* 0x000fe400000006ff */
[----:B------:R-:W-:Y:S01]  /*5fa0*/  ISETP.NE.AND.EX P1, PT, RZ, UR27, PT, P1 ;  /* 0x0000001bff007c0c */ /* 0x000fe2000bf25310 */
[----:B------:R-:W4:Y:S01]  /*5fb0*/  @!UP3 LDCU UR5, c[0x0][0xc0c] ;  /* 0x00018180ff05b7ac */ /* 0x000f220008000800 */
[----:B---3--:R-:W-:Y:S07]  /*5fc0*/  UIMAD.WIDE.U32 UR6, UR16, UR8, URZ ;  /* 0x00000008100672a5 */ /* 0x008fee000f8e00ff */
[----:B------:R-:W-:Y:S01]  /*5fd0*/  @!UP3 UMOV UR4, UR7 ;  /* 0x000000070004bc82 */ /* 0x000fe20008000000 */
[----:B----4-:R-:W-:Y:S02]  /*5fe0*/  @!UP3 UISETP.NE.AND UP0, UPT, UR5, 0x1, UPT ;  /* 0x000000010500b88c */ /* 0x010fe4000bf05270 */
[----:B------:R-:W-:Y:S02]  /*5ff0*/  @!UP3 USHF.R.U32.HI UR4, URZ, UR9, UR4 ;  /* 0x00000009ff04b299 */ /* 0x000fe40008011604 */
[----:B------:R-:W-:Y:S02]  /*6000*/  UIMAD.WIDE.U32 UR6, UR15, UR11, URZ ;  /* 0x0000000b0f0672a5 */ /* 0x000fe4000f8e00ff */
[----:B------:R-:W-:Y:S02]  /*6010*/  @!UP3 USEL UR8, UR16, UR4, !UP0 ;  /* 0x000000041008b287 */ /* 0x000fe4000c000000 */
[----:B------:R-:W-:Y:S03]  /*6020*/  @!UP3 UISETP.NE.AND UP0, UPT, UR10, 0x1, UPT ;  /* 0x000000010a00b88c */ /* 0x000fe6000bf05270 */
[----:B------:R-:W-:Y:S01]  /*6030*/  @!UP3 UMOV UR6, UR7 ;  /* 0x000000070006bc82 */ /* 0x000fe20008000000 */
[----:B------:R-:W-:Y:S01]  /*6040*/  USHF.L.U32 UR7, UR24, 0x7, URZ ;  /* 0x0000000718077899 */ /* 0x000fe200080006ff */
[----:B------:R-:W3:Y:S02]  /*6050*/  @!UP3 LDCU UR4, c[0x0][0xc20] ;  /* 0x00018400ff04b7ac */ /* 0x000ee40008000800 */
[----:B---3--:R-:W-:Y:S04]  /*6060*/  @!UP3 USHF.R.U32.HI UR6, URZ, UR4, UR6 ;  /* 0x00000004ff06b299 */ /* 0x008fe80008011606 */
[----:B------:R-:W-:Y:S04]  /*6070*/  @!UP3 USEL UR6, UR15, UR6, !UP0 ;  /* 0x000000060f06b287 */ /* 0x000fe8000c000000 */
[----:B------:R-:W-:Y:S02]  /*6080*/  @!UP3 UIADD3 UR4, UPT, UPT, -UR8, UR6, URZ ;  /* 0x000000060804b290 */ /* 0x000fe4000fffe1ff */
[----:B------:R-:W-:Y:S02]  /*6090*/  @!UP3 UIADD3 UR6, UPT, UPT, UR8, -UR6, URZ ;  /* 0x800000060806b290 */ /* 0x000fe4000fffe0ff */
[----:B------:R-:W-:Y:S02]  /*60a0*/  @!UP3 UIMAD UR16, UR4, UR5, UR16 ;  /* 0x000000050410b2a4 */ /* 0x000fe4000f8e0210 */
[----:B------:R-:W-:Y:S01]  /*60b0*/  @!UP3 UIMAD UR15, UR6, UR10, UR15 ;  /* 0x0000000a060fb2a4 */ /* 0x000fe2000f8e020f */
[----:B------:R-:W-:Y:S11]  /*60c0*/  BRA.U UP4, `(.L_x_110) ;  /* 0x0000000104107547 */ /* 0x000ff6000b800000 */
[----:B------:R-:W-:Y:S04]  /*60d0*/  MOV R0, UR48 ;  /* 0x0000003000007c02 */ /* 0x000fe80008000f00 */
[----:B------:R-:W-:Y:S04]  /*60e0*/  SHF.L.U32 R11, R0, 0x1f, RZ ;  /* 0x0000001f000b7819 */ /* 0x000fe800000006ff */
[----:B------:R-:W3:Y:S02]  /*60f0*/  SYNCS.PHASECHK.TRANS64.TRYWAIT P2, [UR22+0x228], R11 ;  /* 0x0002280bff0075a7 */ /* 0x000ee40008041116 */
[----:B---3--:R-:W-:Y:S05]  /*6100*/  @!P2 BRA `(.L_x_111) ;  /* 0x000000580008a947 */ /* 0x008fea0003800000 */
.L_x_110:
[----:B------:R-:W-:Y:S05]  /*6110*/  BRA.U !UP6, `(.L_x_112) ;  /* 0x000000010e387547 */ /* 0x000fea000b800000 */
[----:B------:R-:W-:Y:S01]  /*6120*/  UPLOP3.LUT UP1, UPT, UPT, UPT, UP5, 0x80, 0x8 ;  /* 0x000000000008789c */ /* 0x000fe20003f2f050 */
[----:B---3--:R-:W-:Y:S01]  /*6130*/  HFMA2 R0, -RZ, RZ, 0, 5.9604644775390625e-08 ;  /* 0x00000001ff007431 */ /* 0x008fe200000001ff */
[----:B------:R-:W3:Y:S01]  /*6140*/  LDCU.64 UR8, c[0x0][0x358] ;  /* 0x00006b00ff0877ac */ /* 0x000ee20008000a00 */
[----:B------:R-:W-:Y:S03]  /*6150*/  IMAD.MOV.U32 R167, RZ, RZ, 0x1 ;  /* 0x00000001ffa77424 */ /* 0x000fe600078e00ff */
[----:B------:R-:W-:Y:S05]  /*6160*/  PLOP3.LUT P2, PT, PT, PT, UP1, 0x80, 0x8 ;  /* 0x000000000008781c */ /* 0x000fea0003f4f018 */
[----:B------:R-:W4:Y:S01]  /*6170*/  @UP1 LDCU.64 UR4, c[0x0][0x988] ;  /* 0x00013100ff0417ac */ /* 0x000f220008000a00 */
[----:B------:R-:W-:Y:S07]  /*6180*/  @UP1 UIMAD UR6, UR52, UR26, URZ ;  /* 0x0000001a340612a4 */ /* 0x000fee000f8e02ff */
[----:B------:R-:W-:Y:S01]  /*6190*/  @!P2 PRMT R167, R0, 0x7610, R167 ;  /* 0x0000761000a7a816 */ /* 0x000fe200000000a7 */
[----:B----4-:R-:W-:Y:S06]  /*61a0*/  @UP1 UIMAD.WIDE UR4, UR6, 0x4, UR4 ;  /* 0x00000004060418a5 */ /* 0x010fec000f8e0204 */
[----:B------:R-:W-:Y:S01]  /*61b0*/  IMAD.U32 R14, RZ, RZ, UR4 ;  /* 0x00000004ff0e7e24 */ /* 0x000fe2000f8e00ff */
[----:B------:R-:W-:Y:S04]  /*61c0*/  MOV R15, UR5 ;  /* 0x00000005000f7c02 */ /* 0x000fe80008000f00 */
[----:B------:R-:W4:Y:S01]  /*61d0*/  @!UP1 LDCU UR4, c[0x0][0x980] ;  /* 0x00013000ff0497ac */ /* 0x000f220008000800 */
[----:B---3-5:R3:W5:Y:S02]  /*61e0*/  @P2 LDG.E R73, desc[UR8][R14.64] ;  /* 0x000000080e492981 */ /* 0x028764000c1e1900 */
[----:B---34-:R-:W-:Y:S07]  /*61f0*/  @!P2 IMAD.U32 R73, RZ, RZ, UR4 ;  /* 0x00000004ff49ae24 */ /* 0x018fee000f8e00ff */
.L_x_112:
[----:B-----5:R-:W-:Y:S01]  /*6200*/  @!P1 FSETP.EQ.AND P3, PT, R73, RZ, PT ;  /* 0x000000ff4900920b */ /* 0x020fe20003f62000 */
[----:B------:R-:W-:Y:S01]  /*6210*/  @!UPT UIADD3 URZ, UPT, UPT, URZ, URZ, URZ ;  /* 0x000000fffffff290 */ /* 0x000fe2000fffe0ff */
[----:B------:R-:W-:Y:S11]  /*6220*/  @!P1 BRA `(.L_x_113) ;  /* 0x0000000000149947 */ /* 0x000ff60003800000 */
[----:B------:R-:W-:Y:S02]  /*6230*/  LOP3.LUT P1, RZ, R167, 0xff, RZ, 0xc0, !PT ;  /* 0x000000ffa7ff7812 */ /* 0x000fe4000782c0ff */
[----:B------:R-:W-:Y:S04]  /*6240*/  PLOP3.LUT P3, PT, PT, PT, UP1, 0x80, 0x8 ;  /* 0x000000000008781c */ /* 0x000fe80003f6f018 */
[----:B------:R-:W-:Y:S07]  /*6250*/  PLOP3.LUT P3, PT, P3, PT, PT, 0x8, 0x80 ;  /* 0x000000000080781c */ /* 0x000fee0001f6e170 */
[----:B------:R-:W-:Y:S11]  /*6260*/  @P1 FSETP.EQ.AND P3, PT, R73, RZ, PT ;  /* 0x000000ff4900120b */ /* 0x000ff60003f62000 */
[----:B------:R-:W-:Y:S02]  /*6270*/  @!UPT UIADD3 URZ, UPT, UPT, URZ, URZ, URZ ;  /* 0x000000fffffff290 */ /* 0x000fe4000fffe0ff */
.L_x_113:
[----:B------:R-:W-:Y:S01]  /*6280*/  USHF.L.U32 UR11, UR51, 0x7, URZ ;  /* 0x00000007330b7899 */ /* 0x000fe200080006ff */
[----:B------:R-:W4:Y:S01]  /*6290*/  SYNCS.PHASECHK.TRANS64.TRYWAIT P1, [UR22+0x210], R9 ;  /* 0x00021009ff0075a7 */ /* 0x000f220008021116 */
[----:B------:R-:W-:Y:S02]  /*62a0*/  UISETP.NE.AND UP0, UPT, UR32, 0x1, UPT ;  /* 0x000000012000788c */ /* 0x000fe4000bf05270 */
[----:B------:R-:W-:Y:S01]  /*62b0*/  UIMAD.WIDE.U32 UR4, UR11, UR33, URZ ;  /* 0x000000210b0472a5 */ /* 0x000fe2000f8e00ff */
[----:B------:R-:W-:Y:S04]  /*62c0*/  ELECT P2, URZ, PT ;  /* 0x0000000000ff782f */ /* 0x000fe80003840000 */
[----:B------:R-:W-:Y:S02]  /*62d0*/  PLOP3.LUT P2, PT, P3, P2, PT, 0xf2, 0x2f ;  /* 0x00000000002f781c */ /* 0x000fe40001f45e72 */
[----:B------:R-:W-:Y:S02]  /*62e0*/  UMOV UR4, UR5 ;  /* 0x0000000500047c82 */ /* 0x000fe40008000000 */
[----:B------:R-:W-:Y:S04]  /*62f0*/  USHF.R.U32.HI UR4, URZ, UR34, UR4 ;  /* 0x00000022ff047299 */ /* 0x000fe80008011604 */
[----:B------:R-:W-:Y:S02]  /*6300*/  USEL UR12, UR11, UR4, !UP0 ;  /* 0x000000040b0c7287 */ /* 0x000fe4000c000000 */
[----:B------:R-:W-:Y:S02]  /*6310*/  UISETP.NE.AND UP0, UPT, UR35, 0x1, UPT ;  /* 0x000000012300788c */ /* 0x000fe4000bf05270 */
[----:B------:R-:W-:Y:S02]  /*6320*/  UIMAD.WIDE.U32 UR4, UR12, UR40, URZ ;  /* 0x000000280c0472a5 */ /* 0x000fe4000f8e00ff */
[----:B------:R-:W-:Y:S01]  /*6330*/  UIADD3 UR6, UPT, UPT, -UR12, URZ, URZ ;  /* 0x000000ff0c067290 */ /* 0x000fe2000fffe1ff */
[----:B---3--:R-:W-:Y:S03]  /*6340*/  @!P2 IMAD.MOV.U32 R0, RZ, 0x20, RZ ;  /* 0x00000020ff00a824 */ /* 0x008fe600078e00ff */
[----:B------:R-:W-:Y:S01]  /*6350*/  UIMAD UR11, UR32, UR6, UR11 ;  /* 0x00000006200b72a4 */ /* 0x000fe2000f8e020b */
[----:B------:R-:W-:Y:S01]  /*6360*/  @!P2 IMAD.MOV.U32 R0, RZ, 0x400, R0 ;  /* 0x00000400ff00a824 */ /* 0x000fe200078e0000 */
[----:B------:R-:W-:Y:S02]  /*6370*/  UMOV UR4, UR5 ;  /* 0x0000000500047c82 */ /* 0x000fe40008000000 */
[----:B------:R-:W-:Y:S04]  /*6380*/  USHF.R.U32.HI UR4, URZ, UR41, UR4 ;  /* 0x00000029ff047299 */ /* 0x000fe80008011604 */
[----:B------:R-:W-:Y:S02]  /*6390*/  USEL UR13, UR12, UR4, !UP0 ;  /* 0x000000040c0d7287 */ /* 0x000fe4000c000000 */
[----:B------:R-:W-:Y:S02]  /*63a0*/  UISETP.NE.AND UP0, UPT, UR42, 0x1, UPT ;  /* 0x000000012a00788c */ /* 0x000fe4000bf05270 */
[----:B------:R-:W-:Y:S07]  /*63b0*/  UIMAD.WIDE.U32 UR4, UR13, UR43, URZ ;  /* 0x0000002b0d0472a5 */ /* 0x000fee000f8e00ff */
[----:B------:R-:W-:Y:S02]  /*63c0*/  UMOV UR4, UR5 ;  /* 0x0000000500047c82 */ /* 0x000fe40008000000 */
[----:B-1----:R-:W-:Y:S04]  /*63d0*/  USHF.R.U32.HI UR4, URZ, UR50, UR4 ;  /* 0x00000032ff047299 */ /* 0x002fe80008011604 */
[----:B------:R-:W-:Y:S02]  /*63e0*/  USEL UR14, UR13, UR4, !UP0 ;  /* 0x000000040d0e7287 */ /* 0x000fe4000c000000 */
[----:B------:R-:W-:Y:S02]  /*63f0*/  UIADD3 UR4, UPT, UPT, -UR13, URZ, URZ ;  /* 0x000000ff0d047290 */ /* 0x000fe4000fffe1ff */
[----:B------:R-:W-:Y:S02]  /*6400*/  UIADD3 UR5, UPT, UPT, -UR14, URZ, URZ ;  /* 0x000000ff0e057290 */ /* 0x000fe4000fffe1ff */
[----:B------:R-:W-:Y:S02]  /*6410*/  UIMAD UR12, UR35, UR4, UR12 ;  /* 0x00000004230c72a4 */ /* 0x000fe4000f8e020c */
[----:B------:R-:W-:Y:S01]  /*6420*/  UIMAD UR13, UR42, UR5, UR13 ;  /* 0x000000052a0d72a4 */ /* 0x000fe2000f8e020d */
[----:B----4-:R-:W-:Y:S11]  /*6430*/  @!P1 BRA `(.L_x_114) ;  /* 0x0000005400549947 */ /* 0x010ff60003800000 */
.L_x_231:
[----:B------:R-:W-:Y:S01]  /*6440*/  @!P2 R2UR UR4, R0 ;  /* 0x000000000004a2ca */ /* 0x000fe200000e0000 */
[----:B------:R-:W-:Y:S01]  /*6450*/  VOTEU.ALL UP0, P2 ;  /* 0x0000000000ff7886 */ /* 0x000fe20001000000 */
[----:B-1----:R-:W-:Y:S02]  /*6460*/  @!P2 IADD3 R2, P1, PT, R12, 0x680, RZ ;  /* 0x000006800c02a810 */ /* 0x002fe40007f3e0ff */
[----:B------:R-:W-:Y:S02]  /*6470*/  @P0 SHF.R.U32.HI R4, RZ, 0x10, R5 ;  /* 0x00000010ff040819 */ /* 0x000fe40000011605 */
[----:B------:R-:W-:Y:S01]  /*6480*/  @!P2 R2UR UR5, R2 ;  /* 0x000000000205a2ca */ /* 0x000fe200000e0000 */
[----:B------:R-:W-:Y:S01]  /*6490*/  @!P2 IMAD.X R0, RZ, RZ, R13, P1 ;  /* 0x000000ffff00a224 */ /* 0x000fe200008e060d */
[----:B------:R-:W-:Y:S01]  /*64a0*/  @!UP0 UIADD3 UR8, UPT, UPT, UR22, 0x400, URZ ;  /* 0x0000040016088890 */ /* 0x000fe2000fffe0ff */
[----:B------:R-:W-:Y:S04]  /*64b0*/  @P0 R2UR UR52, R4 ;  /* 0x00000000043402ca */ /* 0x000fe800000e0000 */
[----:B------:R-:W-:Y:S01]  /*64c0*/  @!UP0 UPRMT UR6, UR4, 0x5410, URZ ;  /* 0x0000541004068896 */ /* 0x000fe200080000ff */
[----:B------:R-:W-:Y:S01]  /*64d0*/  @!P2 R2UR UR4, R0 ;  /* 0x000000000004a2ca */ /* 0x000fe200000e0000 */
[----:B------:R-:W-:Y:S01]  /*64e0*/  VOTEU.ALL UP0, P2 ;  /* 0x0000000000ff7886 */ /* 0x000fe20001000000 */
[----:B------:R-:W-:Y:S03]  /*64f0*/  @!P2 IMAD.MOV.U32 R0, RZ, RZ, 0x2000 ;  /* 0x00002000ff00a424 */ /* 0x000fe600078e00ff */
[----:B------:R-:W-:Y:S01]  /*6500*/  IMAD.U32 R14, RZ, RZ, UR5 ;  /* 0x00000005ff0e7e24 */ /* 0x000fe2000f8e00ff */
[----:B------:R-:W-:Y:S01]  /*6510*/  @!UP0 UMOV UR9, UR25 ;  /* 0x0000001900098c82 */ /* 0x000fe20008000000 */
[----:B------:R-:W-:Y:S06]  /*6520*/  @!UP0 UMOV UR10, UR7 ;  /* 0x00000007000a8c82 */ /* 0x000fec0008000000 */
[----:B------:R-:W-:Y:S01]  /*6530*/  IMAD.U32 R15, RZ, RZ, UR4 ;  /* 0x00000004ff0f7e24 */ /* 0x000fe2000f8e00ff */
[----:B------:R-:W-:Y:S04]  /*6540*/  @!P2 R2UR UR4, R14 ;  /* 0x000000000e04a2ca */ /* 0x000fe800000e0000 */
[----:B------:R-:W-:Y:S11]  /*6550*/  @!P2 R2UR UR5, R15 ;  /* 0x000000000f05a2ca */ /* 0x000ff600000e0000 */
[----:B------:R-:W-:Y:S02]  /*6560*/  @!UPT UIADD3 URZ, UPT, UPT, URZ, URZ, URZ ;  /* 0x000000fffffff290 */ /* 0x000fe4000fffe0ff */
[----:B------:R1:W-:Y:S01]  /*6570*/  @!UP0 UTMALDG.5D.IM2COL [UR8], [UR4], UR6 ;  /* 0x00000008040083b4 */ /* 0x0003e20008060006 */
[----:B------:R1:W-:Y:S01]  /*6580*/  @!P2 SYNCS.ARRIVE.TRANS64.RED.A0TR RZ, [UR22+0x200], R0 ;  /* 0x00020000ffffa9a7 */ /* 0x0003e20008300416 */
[----:B------:R-:W-:Y:S01]  /*6590*/  SYNCS.ARRIVE.TRANS64.RED.A1T0 RZ, [UR45], RZ ;  /* 0x000000ffffff79a7 */ /* 0x000fe2000810042d */
[----:B------:R-:W3:Y:S02]  /*65a0*/  SYNCS.PHASECHK.TRANS64.TRYWAIT P1, [UR22+0x218], R9 ;  /* 0x00021809ff0075a7 */ /* 0x000ee40008021116 */
[----:B-1-3--:R-:W-:Y:S05]  /*65b0*/  @!P1 BRA `(.L_x_115) ;  /* 0x00000054000c9947 */ /* 0x00afea0003800000 */
.L_x_233:
[----:B-1----:R-:W-:Y:S01]  /*65c0*/  @!P2 IMAD.MOV.U32 R0, RZ, 0x20, RZ ;  /* 0x00000020ff00a824 */ /* 0x002fe200078e00ff */
[----:B------:R-:W-:Y:S01]  /*65d0*/  @!P2 IADD3 R2, P0, PT, R12, 0x680, RZ ;  /* 0x000006800c02a810 */ /* 0x000fe20007f1e0ff */
[----:B------:R-:W-:Y:S01]  /*65e0*/  VOTEU.ALL UP0, P2 ;  /* 0x0000000000ff7886 */ /* 0x000fe20001000000 */
[----:B------:R-:W-:Y:S01]  /*65f0*/  R2UR UR21, R175 ;  /* 0x00000000af1572ca */ /* 0x000fe200000e0000 */
[----:B------:R-:W-:Y:S01]  /*6600*/  @!P2 IMAD.MOV.U32 R0, RZ, 0x400, R0 ;  /* 0x00000400ff00a824 */ /* 0x000fe200078e0000 */
[----:B------:R-:W-:Y:S01]  /*6610*/  @!P2 R2UR UR5, R2 ;  /* 0x000000000205a2ca */ /* 0x000fe200000e0000 */
[----:B------:R-:W-:Y:S01]  /*6620*/  UPLOP3.LUT UP4, UPT, UPT, UPT, UPT, 0x80, 0x8 ;  /* 0x000000000008789c */ /* 0x000fe20003f8f070 */
[----:B------:R-:W-:Y:S01]  /*6630*/  R2UR UR20, R176 ;  /* 0x00000000b01472ca */ /* 0x000fe200000e0000 */
[----:B------:R-:W-:Y:S01]  /*6640*/  @!UP0 UIADD3 UR8, UPT, UPT, UR22, 0x2400, URZ ;  /* 0x0000240016088890 */ /* 0x000fe2000fffe0ff */
[----:B------:R-:W-:Y:S01]  /*6650*/  @!P2 R2UR UR4, R0 ;  /* 0x000000000004a2ca */ /* 0x000fe200000e0000 */
[----:B------:R-:W-:Y:S01]  /*6660*/  @!P2 IMAD.X R0, RZ, RZ, R13, P0 ;  /* 0x000000ffff00a224 */ /* 0x000fe200000e060d */
[----:B------:R-:W-:Y:S01]  /*6670*/  @!UP0 UIADD3 UR10, UPT, UPT, UR7, 0x40, URZ ;  /* 0x00000040070a8890 */ /* 0x000fe2000fffe0ff */
[----:B------:R-:W-:Y:S01]  /*6680*/  LOP3.LUT R10, R10, 0x1, RZ, 0x3c, !PT ;  /* 0x000000010a0a7812 */ /* 0x000fe200078e3cff */
[----:B------:R-:W-:Y:S01]  /*6690*/  @!UP0 UIADD3 UR9, UPT, UPT, UR22, 0x208, URZ ;  /* 0x0000020816098890 */ /* 0x000fe2000fffe0ff */
[----:B------:R-:W-:Y:S02]  /*66a0*/  LOP3.LUT R8, R8, 0x1, RZ, 0x3c, !PT ;  /* 0x0000000108087812 */ /* 0x000fe400078e3cff */
[----:B------:R-:W-:Y:S02]  /*66b0*/  UIADD3 UR24, UPT, UPT, UR15, UR21, URZ ;  /* 0x000000150f187290 */ /* 0x000fe4000fffe0ff */
[----:B------:R-:W-:Y:S02]  /*66c0*/  IMAD.U32 R4, RZ, RZ, UR5 ;  /* 0x00000005ff047e24 */ /* 0x000fe4000f8e00ff */
[----:B------:R-:W-:Y:S02]  /*66d0*/  UIADD3 UR51, UPT, UPT, UR16, UR20, URZ ;  /* 0x0000001410337290 */ /* 0x000fe4000fffe0ff */
[----:B------:R-:W-:Y:S01]  /*66e0*/  @!UP0 UPRMT UR6, UR4, 0x5410, URZ ;  /* 0x0000541004068896 */ /* 0x000fe200080000ff */
[----:B------:R-:W-:Y:S01]  /*66f0*/  @!P2 R2UR UR4, R0 ;  /* 0x000000000004a2ca */ /* 0x000fe200000e0000 */
[----:B------:R-:W-:Y:S11]  /*6700*/  VOTEU.ALL UP0, P2 ;  /* 0x0000000000ff7886 */ /* 0x000ff60001000000 */
[----:B------:R-:W-:Y:S01]  /*6710*/  @!UPT UIADD3 URZ, UPT, UPT, URZ, URZ, URZ ;  /* 0x000000fffffff290 */ /* 0x000fe2000fffe0ff */
[----:B------:R-:W-:Y:S01]  /*6720*/  IMAD.U32 R5, RZ, RZ, UR4 ;  /* 0x00000004ff057e24 */ /* 0x000fe2000f8e00ff */
[----:B------:R-:W-:Y:S04]  /*6730*/  @!P2 R2UR UR4, R4 ;  /* 0x000000000404a2ca */ /* 0x000fe800000e0000 */
[----:B------:R-:W-:Y:S11]  /*6740*/  @!P2 R2UR UR5, R5 ;  /* 0x000000000505a2ca */ /* 0x000ff600000e0000 */
[----:B------:R-:W-:Y:S02]  /*6750*/  @!UPT UIADD3 URZ, UPT, UPT, URZ, URZ, URZ ;  /* 0x000000fffffff290 */ /* 0x000fe4000fffe0ff */
[----:B------:R3:W-:Y:S01]  /*6760*/  @!UP0 UTMALDG.5D.IM2COL [UR8], [UR4], UR6 ;  /* 0x00000008040083b4 */ /* 0x0007e20008060006 */
[----:B------:R3:W-:Y:S01]  /*6770*/  @!P2 SYNCS.ARRIVE.TRANS64.RED.A0TR RZ, [UR22+0x208], R3 ;  /* 0x00020803ffffa9a7 */ /* 0x0007e20008300416 */
[----:B------:R-:W-:Y:S01]  /*6780*/  SYNCS.ARRIVE.TRANS64.RED.A1T0 RZ, [UR44], RZ ;  /* 0x000000ffffff79a7 */ /* 0x000fe2000810042c */
[----:B------:R-:W-:Y:S05]  /*6790*/  BRA.U UP2, `(.L_x_116) ;  /* 0xfffffff102d47547 */ /* 0x000fea000b83ffff */
[----:B---3--:R-:W-:-:S04]  /*67a0*/  SHF.L.U32 R3, R10, 0x1f, RZ ;  /* 0x0000001f0a037819 */ /* 0x008fc800000006ff */
[----:B------:R-:W1:Y:S02]  /*67b0*/  SYNCS.PHASECHK.TRANS64.TRYWAIT P0, [UR22+0x210], R3 ;  /* 0x00021003ff0075a7 */ /* 0x000e640008001116 */
[----:B-1----:R-:W-:Y:S05]  /*67c0*/  @!P0 BRA `(.L_x_117) ;  /* 0x0000005000a08947 */ /* 0x002fea0003800000 */
.L_x_235:
[----:B-1----:R-:W-:-:S07]  /*67d0*/  MOV R0, UR22 ;  /* 0x0000001600007c02 */ /* 0x002fce0008000f00 */
.L_x_118:
[----:B-1----:R-:W-:-:S04]  /*67e0*/  SHF.L.U32 R3, R10, 0x1f, RZ ;  /* 0x0000001f0a037819 */ /* 0x002fc800000006ff */
[----:B------:R1:W3:Y:S03]  /*67f0*/  SYNCS.PHASECHK.TRANS64.TRYWAIT P0, [R0+URZ+0x218], R3 ;  /* 0x00021803000075a7 */ /* 0x0002e600080011ff */
[----:B---3--:R-:W-:Y:S05]  /*6800*/  @!P0 NANOSLEEP.SYNCS 0x989680 ;  /* 0x009896800000895d */ /* 0x008fea0003900000 */
[----:B------:R-:W3:Y:S02]  /*6810*/  @!P0 SYNCS.PHASECHK.TRANS64 P0, [R0+URZ+0x218], R3 ;  /* 0x00021803000085a7 */ /* 0x000ee400080010ff */
[----:B--23--:R-:W-:Y:S05]  /*6820*/  @P0 EXIT ;  /* 0x000000000000094d */ /* 0x00cfea0003800000 */
[----:B------:R-:W-:Y:S05]  /*6830*/  BRA `(.L_x_118) ;  /* 0xfffffffc00e87947 */ /* 0x000fea000383ffff */
.L_x_107:
[----:B------:R-:W-:-:S06]  /*6840*/  UISETP.GE.AND UP0, UPT, UR18, 0x4, UPT ;  /* 0x000000041200788c */ /* 0x000fcc000bf06270 */
[----:B------:R-:W-:-:S13]  /*6850*/  PLOP3.LUT P0, PT, PT, PT, UP0, 0x80, 0x8 ;  /* 0x000000000008781c */ /* 0x000fda0003f0f008 */
[----:B-1----:R-:W-:Y:S05]  /*6860*/  @!P0 EXIT ;  /* 0x000000000000894d */ /* 0x002fea0003800000 */
[----:B------:R-:W-:Y:S01]  /*6870*/  BAR.SYNC.DEFER_BLOCKING 0x6, 0xa0 ;  /* 0x0182800000007b1d */ /* 0x000fe20000010000 */
[C---:B------:R-:W-:Y:S01]  /*6880*/  IMAD.SHL.U32 R4, R164.reuse, 0x40, RZ ;  /* 0x00000040a4047824 */ /* 0x040fe200078e00ff */
[C---:B------:R-:W-:Y:S01]  /*6890*/  SHF.L.U32 R69, R164.reuse, 0x10, RZ ;  /* 0x00000010a4457819 */ /* 0x040fe200000006ff */
[C---:B------:R-:W-:Y:S01]  /*68a0*/  IMAD.SHL.U32 R163, R164.reuse, 0x8, RZ ;  /* 0x00000008a4a37824 */ /* 0x040fe200078e00ff */
[----:B------:R-:W-:Y:S01]  /*68b0*/  LOP3.LUT R166, R164, 0x60, RZ, 0xc0, !PT ;  /* 0x00000060a4a67812 */ /* 0x000fe200078ec0ff */
[----:B------:R-:W-:Y:S01]  /*68c0*/  HFMA2 R162, -RZ, RZ, 0, 0 ;  /* 0x00000000ffa27431 */ /* 0x000fe200000001ff */
[----:B------:R-:W-:Y:S01]  /*68d0*/  UMOV UR50, 0x400 ;  /* 0x0000040000327882 */ /* 0x000fe20000000000 */
[----:B------:R-:W1:Y:S01]  /*68e0*/  LDCU.64 UR4, c[0x0][0x990] ;  /* 0x00013200ff0477ac */ /* 0x000e620008000a00 */
[----:B------:R-:W2:Y:S01]  /*68f0*/  LDC.64 R154, c[0x0][0x9b0] ;  /* 0x00026c00ff9a7b82 */ /* 0x000ea20000000a00 */
[----:B------:R-:W-:Y:S01]  /*6900*/  LOP3.LUT R6, R4, 0x180, RZ, 0xc0, !PT ;  /* 0x0000018004067812 */ /* 0x000fe200078ec0ff */
[----:B------:R-:W-:Y:S01]  /*6910*/  IMAD.MOV.U32 R68, RZ, RZ, RZ ;  /* 0x000000ffff447224 */ /* 0x000fe200078e00ff */
[----:B------:R-:W-:Y:S01]  /*6920*/  ULEA UR50, UR45, UR50, 0x18 ;  /* 0x000000322d327291 */ /* 0x000fe2000f8ec0ff */
[----:B------:R-:W-:-:S02]  /*6930*/  LOP3.LUT R165, R164, 0x2, RZ, 0xc0, !PT ;  /* 0x00000002a4a57812 */ /* 0x000fc400078ec0ff */
[----:B------:R-:W-:Y:S02]  /*6940*/  CS2R R160, SRZ ;  /* 0x0000000000a07805 */ /* 0x000fe4000001ff00 */
[----:B------:R-:W-:Y:S01]  /*6950*/  LOP3.LUT R163, R6, 0x30, R163, 0xf8, !PT ;  /* 0x0000003006a37812 */ /* 0x000fe200078ef8a3 */
[----:B------:R-:W-:Y:S01]  /*6960*/  IMAD.MOV.U32 R135, RZ, RZ, RZ ;  /* 0x000000ffff877224 */ /* 0x000fe200078e00ff */
[----:B------:R-:W3:Y:S01]  /*6970*/  LDC.64 R152, c[0x0][0x9a8] ;  /* 0x00026a00ff987b82 */ /* 0x000ee20000000a00 */
[----:B------:R-:W-:Y:S01]  /*6980*/  LOP3.LUT R164, R164, 0x4, RZ, 0xc0, !PT ;  /* 0x00000004a4a47812 */ /* 0x000fe200078ec0ff */
[----:B------:R-:W-:Y:S01]  /*6990*/  IMAD.MOV R179, RZ, RZ, -R165 ;  /* 0x000000ffffb37224 */ /* 0x000fe200078e0aa5 */
[----:B------:R-:W-:Y:S01]  /*69a0*/  LOP3.LUT R163, R163, 0x1e40, R4, 0xf8, !PT ;  /* 0x00001e40a3a37812 */ /* 0x000fe200078ef804 */
[----:B------:R-:W4:Y:S01]  /*69b0*/  LDCU UR61, c[0x0][0x370] ;  /* 0x00006e00ff3d77ac */ /* 0x000f220008000800 */
[----:B------:R-:W-:Y:S01]  /*69c0*/  LOP3.LUT R69, R69, 0x600000, RZ, 0xc0, !PT ;  /* 0x0060000045457812 */ /* 0x000fe200078ec0ff */
[----:B------:R-:W-:Y:S01]  /*69d0*/  IMAD.MOV R178, RZ, RZ, -R164 ;  /* 0x000000ffffb27224 */ /* 0x000fe200078e0aa4 */
[----:B------:R-:W-:Y:S01]  /*69e0*/  IADD3 R181, PT, PT, R163, UR50, RZ ;  /* 0x00000032a3b57c10 */ /* 0x000fe2000fffe0ff */
[----:B------:R-:W4:Y:S01]  /*69f0*/  LDS R2, [UR50+0x280] ;  /* 0x00028032ff027984 */ /* 0x000f220008000800 */
[----:B-1----:R-:W-:Y:S01]  /*6a00*/  IMAD.U32 R170, RZ, RZ, UR4 ;  /* 0x00000004ffaa7e24 */ /* 0x002fe2000f8e00ff */
[----:B------:R-:W-:Y:S01]  /*6a10*/  IADD3 R180, PT, PT, -R164, 0x2, RZ ;  /* 0x00000002a4b47810 */ /* 0x000fe20007ffe1ff */
[----:B------:R-:W-:Y:S01]  /*6a20*/  IMAD.U32 R169, RZ, RZ, UR5 ;  /* 0x00000005ffa97e24 */ /* 0x000fe2000f8e00ff */
[----:B------:R-:W1:Y:S01]  /*6a30*/  LDCU.128 UR4, c[0x0][0xb80] ;  /* 0x00017000ff0477ac */ /* 0x000e620008000c00 */
[----:B------:R-:W-:Y:S01]  /*6a40*/  VIADD R181, R181, 0x400 ;  /* 0x00000400b5b57836 */ /* 0x000fe20000000000 */
[----:B------:R-:W2:Y:S01]  /*6a50*/  LDCU UR48, c[0x0][0xc0c] ;  /* 0x00018180ff3077ac */ /* 0x000ea20008000800 */
[----:B------:R-:W2:Y:S01]  /*6a60*/  LDCU UR38, c[0x0][0xc30] ;  /* 0x00018600ff2677ac */ /* 0x000ea20008000800 */
[----:B------:R-:W2:Y:S01]  /*6a70*/  LDCU.64 UR54, c[0x0][0x988] ;  /* 0x00013100ff3677ac */ /* 0x000ea20008000a00 */
[----:B------:R-:W2:Y:S01]  /*6a80*/  LDCU.64 UR46, c[0x0][0xc28] ;  /* 0x00018500ff2e77ac */ /* 0x000ea20008000a00 */
[----:B-1----:R-:W-:Y:S01]  /*6a90*/  IMAD.U32 R174, RZ, RZ, UR4 ;  /* 0x00000004ffae7e24 */ /* 0x002fe2000f8e00ff */
[----:B------:R-:W-:Y:S01]  /*6aa0*/  MOV R172, UR6 ;  /* 0x0000000600ac7c02 */ /* 0x000fe20008000f00 */
[----:B------:R-:W-:Y:S01]  /*6ab0*/  UIADD3 UR4, UPT, UPT, UR50, 0x4400, URZ ;  /* 0x0000440032047890 */ /* 0x000fe2000fffe0ff */
[----:B------:R-:W-:Y:S01]  /*6ac0*/  IMAD.U32 R173, RZ, RZ, UR5 ;  /* 0x00000005ffad7e24 */ /* 0x000fe2000f8e00ff */
[----:B------:R-:W1:Y:S01]  /*6ad0*/  LDCU.128 UR56, c[0x0][0xc10] ;  /* 0x00018200ff3877ac */ /* 0x000e620008000c00 */
[----:B------:R-:W-:-:S03]  /*6ae0*/  IMAD.U32 R171, RZ, RZ, UR7 ;  /* 0x00000007ffab7e24 */ /* 0x000fc6000f8e00ff */
[----:B------:R-:W-:Y:S01]  /*6af0*/  MOV R182, UR4 ;  /* 0x0000000400b67c02 */ /* 0x000fe20008000f00 */
[----:B------:R-:W1:Y:S01]  /*6b00*/  LDCU UR60, c[0x0][0x374] ;  /* 0x00006e80ff3c77ac */ /* 0x000e620008000800 */
[----:B------:R-:W-:Y:S01]  /*6b10*/  UIADD3 UR63, UPT, UPT, UR50, 0x400, URZ ;  /* 0x00000400323f7890 */ /* 0x000fe2000fffe0ff */
[C---:B----4-:R-:W-:Y:S01]  /*6b20*/  VIADD R3, R2.reuse, 0x80 ;  /* 0x0000008002037836 */ /* 0x050fe20000000000 */
[----:B------:R-:W-:-:S04]  /*6b30*/  LOP3.LUT R2, R2, 0xffff, RZ, 0xc0, !PT ;  /* 0x0000ffff02027812 */ /* 0x000fc800078ec0ff */
[----:B------:R-:W-:-:S05]  /*6b40*/  LOP3.LUT R3, R3, 0xffff, RZ, 0xc0, !PT ;  /* 0x0000ffff03037812 */ /* 0x000fca00078ec0ff */
[----:B-123--:R4:W-:Y:S02]  /*6b50*/  STL.64 [R1], R2 ;  /* 0x0000000201007387 */ /* 0x00e9e40000100a00 */
.L_x_145:
[----:B----4-:R-:W-:Y:S04]  /*6b60*/  SHF.L.U32 R3, R161, 0x1f, RZ ;  /* 0x0000001fa1037819 */ /* 0x010fe800000006ff */
[----:B-1----:R-:W1:Y:S02]  /*6b70*/  SYNCS.PHASECHK.TRANS64.TRYWAIT P0, [UR50+0x230], R3 ;  /* 0x00023003ff0075a7 */ /* 0x002e640008001132 */
[----:B-1----:R-:W-:Y:S05]  /*6b80*/  @!P0 BRA `(.L_x_119) ;  /* 0x0000004c00c88947 */ /* 0x002fea0003800000 */
.L_x_237:
[----:B------:R-:W-:Y:S01]  /*6b90*/  LEA R2, R68, UR49, 0x2 ;  /* 0x0000003144027c11 */ /* 0x000fe2000f8e10ff */
        /* <DEDUP_REMOVED lines=9> */
[----:B------:R-:W-:Y:S09]  /*6c30*/  UPRMT UR4, URZ, 0x654, UR4 ;  /* 0x00000654ff047896 */ /* 0x000ff20008000004 */
[----:B---3--:R-:W-:Y:S01]  /*6c40*/  SYNCS.ARRIVE.TRANS64.RED.A1T0 RZ, [UR4], RZ ;  /* 0x000000ffffff79a7 */ /* 0x008fe20008100404 */
[----:B------:R-:W5:Y:S01]  /*6c50*/  LDL R2, [R2] ;  /* 0x0000000002027983 */ /* 0x000f620000100800 */
[----:B--2---:R-:W-:Y:S11]  /*6c60*/  LOP3.LUT P0, RZ, R6, 0x1, RZ, 0xc0, !PT ;  /* 0x0000000106ff7812 */ /* 0x004ff6000780c0ff */
[----:B------:R-:W-:Y:S02]  /*6c70*/  @!UPT UIADD3 URZ, UPT, UPT, URZ, URZ, URZ ;  /* 0x000000fffffff290 */ /* 0x000fe4000fffe0ff */
[----:B------:R-:W-:Y:S01]  /*6c80*/  VOTEU.ANY UP1, P0 ;  /* 0x0000000000ff7886 */ /* 0x000fe20000020100 */
[----:B------:R-:W-:Y:S01]  /*6c90*/  PLOP3.LUT P0, PT, PT, PT, UP1, 0x80, 0x8 ;  /* 0x000000000008781c */ /* 0x000fe20003f0f018 */
[----:B------:R-:W-:Y:S11]  /*6ca0*/  UP2UR UR53, UPR, URZ, 0x2 ;  /* 0x00000002ff357883 */ /* 0x000ff60008000000 */
[----:B------:R-:W-:Y:S01]  /*6cb0*/  @!UPT UIADD3 URZ, UPT, UPT, URZ, URZ, URZ ;  /* 0x000000fffffff290 */ /* 0x000fe2000fffe0ff */
[----:B-1----:R-:W-:Y:S02]  /*6cc0*/  @P0 MOV R3, R4 ;  /* 0x0000000400030202 */ /* 0x002fe40000000f00 */
[----:B------:R-:W-:Y:S02]  /*6cd0*/  @P0 LOP3.LUT R0, R5, 0xffff, RZ, 0xc0, !PT ;  /* 0x0000ffff05000812 */ /* 0x000fe400078ec0ff */
[----:B------:R-:W-:Y:S02]  /*6ce0*/  @P0 R2UR UR5, R3 ;  /* 0x00000000030502ca */ /* 0x000fe400000e0000 */
[----:B------:R-:W-:Y:S11]  /*6cf0*/  @P0 R2UR UR4, R0 ;  /* 0x00000000000402ca */ /* 0x000ff600000e0000 */
[----:B------:R-:W-:Y:S02]  /*6d00*/  @UP1 UMOV UR37, UR5 ;  /* 0x0000000500251c82 */ /* 0x000fe40008000000 */
[----:B------:R-:W-:Y:S01]  /*6d10*/  @UP1 UMOV UR36, UR4 ;  /* 0x0000000400241c82 */ /* 0x000fe20008000000 */
[----:B------:R-:W-:Y:S05]  /*6d20*/  BRA.U !UP0, `(.L_x_120) ;  /* 0x0000000108cc7547 */ /* 0x000fea000b800000 */
[----:B------:R-:W1:Y:S01]  /*6d30*/  LDCU UR9, c[0x0][0xc20] ;  /* 0x00018400ff0977ac */ /* 0x000e620008000800 */
[----:B------:R-:W-:Y:S02]  /*6d40*/  UIMAD.WIDE.U32 UR4, UR60, UR59, URZ ;  /* 0x0000003b3c0472a5 */ /* 0x000fe4000f8e00ff */
[----:B------:R-:W-:Y:S02]  /*6d50*/  UIMAD.WIDE.U32 UR6, UR61, UR56, URZ ;  /* 0x000000383d0672a5 */ /* 0x000fe4000f8e00ff */
[----:B------:R-:W-:Y:S02]  /*6d60*/  UIMAD.WIDE.U32 UR10, UR36, UR59, URZ ;  /* 0x0000003b240a72a5 */ /* 0x000fe4000f8e00ff */
[----:B------:R-:W-:Y:S02]  /*6d70*/  UISETP.NE.AND UP0, UPT, UR58, 0x1, UPT ;  /* 0x000000013a00788c */ /* 0x000fe4000bf05270 */
[----:B------:R-:W-:Y:S02]  /*6d80*/  UISETP.NE.AND UP1, UPT, UR48, 0x1, UPT ;  /* 0x000000013000788c */ /* 0x000fe4000bf25270 */
[----:B------:R-:W-:Y:S02]  /*6d90*/  UISETP.NE.AND UP2, UPT, UR39, 0x1, UPT ;  /* 0x000000012700788c */ /* 0x000fe4000bf45270 */
[----:B------:R-:W-:Y:S01]  /*6da0*/  UIMAD.WIDE.U32 UR12, UR37, UR56, URZ ;  /* 0x00000038250c72a5 */ /* 0x000fe2000f8e00ff */
[----:B------:R-:W-:Y:S01]  /*6db0*/  UMOV UR4, UR5 ;  /* 0x0000000500047c82 */ /* 0x000fe20008000000 */
[----:B------:R-:W-:Y:S01]  /*6dc0*/  UMOV UR6, UR11 ;  /* 0x0000000b00067c82 */ /* 0x000fe20008000000 */
[----:B-1----:R-:W-:Y:S03]  /*6dd0*/  USHF.R.U32.HI UR8, URZ, UR9, UR4 ;  /* 0x00000009ff087299 */ /* 0x002fe60008011604 */
[----:B------:R-:W-:Y:S02]  /*6de0*/  UMOV UR4, UR7 ;  /* 0x0000000700047c82 */ /* 0x000fe40008000000 */
[----:B------:R-:W-:Y:S02]  /*6df0*/  USHF.R.U32.HI UR5, URZ, UR57, UR4 ;  /* 0x00000039ff057299 */ /* 0x000fe40008011604 */
[----:B------:R-:W-:Y:S02]  /*6e00*/  USEL UR4, UR60, UR8, !UP0 ;  /* 0x000000083c047287 */ /* 0x000fe4000c000000 */
[----:B------:R-:W-:Y:S02]  /*6e10*/  USHF.R.U32.HI UR8, URZ, UR9, UR6 ;  /* 0x00000009ff087299 */ /* 0x000fe40008011606 */
[----:B------:R-:W-:Y:S02]  /*6e20*/  UIMAD.WIDE.U32 UR6, UR4, UR46, URZ ;  /* 0x0000002e040672a5 */ /* 0x000fe4000f8e00ff */
[----:B------:R-:W-:Y:S02]  /*6e30*/  USEL UR9, UR61, UR5, !UP1 ;  /* 0x000000053d097287 */ /* 0x000fe4000c800000 */
[----:B------:R-:W-:Y:S02]  /*6e40*/  USEL UR8, UR36, UR8, !UP0 ;  /* 0x0000000824087287 */ /* 0x000fe4000c000000 */
[----:B------:R-:W-:Y:S01]  /*6e50*/  UIMAD.WIDE.U32 UR10, UR9, UR46, URZ ;  /* 0x0000002e090a72a5 */ /* 0x000fe2000f8e00ff */
[----:B------:R-:W-:Y:S01]  /*6e60*/  UMOV UR6, UR7 ;  /* 0x0000000700067c82 */ /* 0x000fe20008000000 */
[----:B------:R-:W-:Y:S01]  /*6e70*/  UMOV UR5, UR13 ;  /* 0x0000000d00057c82 */ /* 0x000fe20008000000 */
[----:B------:R-:W-:Y:S02]  /*6e80*/  @UP2 USHF.R.U32.HI UR4, URZ, UR47, UR6 ;  /* 0x0000002fff042299 */ /* 0x000fe40008011606 */
[----:B------:R-:W-:Y:S02]  /*6e90*/  USHF.R.U32.HI UR5, URZ, UR57, UR5 ;  /* 0x00000039ff057299 */ /* 0x000fe40008011605 */
[----:B------:R-:W-:Y:S02]  /*6ea0*/  UIMAD UR4, UR39, UR4, URZ ;  /* 0x00000004270472a4 */ /* 0x000fe4000f8e02ff */
[----:B------:R-:W-:Y:S02]  /*6eb0*/  USEL UR5, UR37, UR5, !UP1 ;  /* 0x0000000525057287 */ /* 0x000fe4000c800000 */
[----:B------:R-:W-:Y:S01]  /*6ec0*/  UISETP.GE.AND UP0, UPT, UR8, UR4, UPT ;  /* 0x000000040800728c */ /* 0x000fe2000bf06270 */
[----:B------:R-:W-:Y:S01]  /*6ed0*/  UMOV UR6, UR11 ;  /* 0x0000000b00067c82 */ /* 0x000fe20008000000 */
[----:B------:R-:W-:Y:S02]  /*6ee0*/  UIMAD.WIDE.U32 UR10, UR8, UR46, URZ ;  /* 0x0000002e080a72a5 */ /* 0x000fe4000f8e00ff */
[----:B------:R-:W-:Y:S04]  /*6ef0*/  @UP2 USHF.R.U32.HI UR9, URZ, UR47, UR6 ;  /* 0x0000002fff092299 */ /* 0x000fe80008011606 */
[----:B------:R-:W-:Y:S01]  /*6f00*/  UIMAD UR6, UR39, UR9, URZ ;  /* 0x00000009270672a4 */ /* 0x000fe2000f8e02ff */
[----:B------:R-:W-:Y:S03]  /*6f10*/  UMOV UR4, UR11 ;  /* 0x0000000b00047c82 */ /* 0x000fe60008000000 */
[----:B------:R-:W-:Y:S02]  /*6f20*/  UISETP.GE.OR UP0, UPT, UR5, UR6, UP0 ;  /* 0x000000060500728c */ /* 0x000fe40008706670 */
[----:B------:R-:W-:Y:S02]  /*6f30*/  USHF.R.U32.HI UR4, URZ, UR47, UR4 ;  /* 0x0000002fff047299 */ /* 0x000fe40008011604 */
[----:B------:R-:W-:Y:S02]  /*6f40*/  UIMAD.WIDE.U32 UR6, UR5, UR46, URZ ;  /* 0x0000002e050672a5 */ /* 0x000fe4000f8e00ff */
[----:B------:R-:W-:Y:S02]  /*6f50*/  USEL UR11, UR8, UR4, !UP2 ;  /* 0x00000004080b7287 */ /* 0x000fe4000d000000 */
[----:B------:R-:W-:Y:S02]  /*6f60*/  UIADD3 UR6, UPT, UPT, -UR5, URZ, URZ ;  /* 0x000000ff05067290 */ /* 0x000fe4000fffe1ff */
[----:B------:R-:W-:Y:S02]  /*6f70*/  UIADD3 UR10, UPT, UPT, -UR11, URZ, URZ ;  /* 0x000000ff0b0a7290 */ /* 0x000fe4000fffe1ff */
[----:B------:R-:W-:Y:S02]  /*6f80*/  UIMAD UR6, UR48, UR6, UR37 ;  /* 0x00000006300672a4 */ /* 0x000fe4000f8e0225 */
[----:B------:R-:W-:Y:S01]  /*6f90*/  UIMAD UR10, UR39, UR10, UR8 ;  /* 0x0000000a270a72a4 */ /* 0x000fe2000f8e0208 */
[----:B------:R-:W-:Y:S01]  /*6fa0*/  @!UP0 UMOV UR4, UR7 ;  /* 0x0000000700048c82 */ /* 0x000fe20008000000 */
[----:B------:R-:W-:Y:S02]  /*6fb0*/  UIADD3 UR7, UPT, UPT, -UR8, URZ, URZ ;  /* 0x000000ff08077290 */ /* 0x000fe4000fffe1ff */
[----:B------:R-:W-:Y:S04]  /*6fc0*/  @!UP0 USHF.R.U32.HI UR4, URZ, UR47, UR4 ;  /* 0x0000002fff048299 */ /* 0x000fe80008011604 */
[----:B------:R-:W-:Y:S04]  /*6fd0*/  @!UP0 USEL UR4, UR5, UR4, !UP2 ;  /* 0x0000000405048287 */ /* 0x000fe8000d000000 */
[----:B------:R-:W-:Y:S02]  /*6fe0*/  @!UP0 UIMAD UR9, UR9, UR10, UR4 ;  /* 0x0000000a090982a4 */ /* 0x000fe4000f8e0204 */
[----:B------:R-:W-:Y:S02]  /*6ff0*/  @!UP0 UIADD3 UR10, UPT, UPT, UR11, -UR4, URZ ;  /* 0x800000040b0a8290 */ /* 0x000fe4000fffe0ff */
[----:B------:R-:W-:Y:S02]  /*7000*/  UIMAD UR4, UR58, UR7, UR36 ;  /* 0x000000073a0472a4 */ /* 0x000fe4000f8e0224 */
[----:B------:R-:W-:Y:S03]  /*7010*/  @!UP0 UIMAD UR8, UR10, UR39, UR5 ;  /* 0x000000270a0882a4 */ /* 0x000fe6000f8e0205 */
[----:B------:R-:W-:Y:S02]  /*7020*/  @!UP0 UMOV UR5, UR9 ;  /* 0x0000000900058c82 */ /* 0x000fe40008000000 */
[----:B------:R-:W-:Y:S02]  /*7030*/  UIMAD UR37, UR5, UR48, UR6 ;  /* 0x00000030052572a4 */ /* 0x000fe4000f8e0206 */
[----:B------:R-:W-:Y:S11]  /*7040*/  UIMAD UR36, UR8, UR58, UR4 ;  /* 0x0000003a082472a4 */ /* 0x000ff6000f8e0204 */
[----:B------:R-:W-:Y:S01]  /*7050*/  @!UPT UIADD3 URZ, UPT, UPT, URZ, URZ, URZ ;  /* 0x000000fffffff290 */ /* 0x000fe2000fffe0ff */
.L_x_120:
[----:B------:R-:W-:Y:S01]  /*7060*/  UISETP.NE.AND UP0, UPT, UR38, 0x1, UPT ;  /* 0x000000012600788c */ /* 0x000fe2000bf05270 */
[----:B------:R-:W-:Y:S01]  /*7070*/  @P0 SHF.R.U32.HI R4, RZ, 0x10, R5 ;  /* 0x00000010ff040819 */ /* 0x000fe20000011605 */
[----:B------:R-:W-:Y:S03]  /*7080*/  USHF.L.U32 UR41, UR24, 0x7, URZ ;  /* 0x0000000718297899 */ /* 0x000fe600080006ff */
[----:B------:R-:W-:Y:S06]  /*7090*/  @P0 R2UR UR62, R4 ;  /* 0x00000000043e02ca */ /* 0x000fec00000e0000 */
[----:B------:R-:W1:Y:S01]  /*70a0*/  @!UP0 LDCU.128 UR12, c[0x0][0xc10] ;  /* 0x00018200ff0c87ac */ /* 0x000e620008000c00 */
[----:B------:R-:W2:Y:S01]  /*70b0*/  @!UP0 LDCU UR5, c[0x0][0xc0c] ;  /* 0x00018180ff0587ac */ /* 0x000ea20008000800 */
[----:B------:R-:W3:Y:S01]  /*70c0*/  @!UP0 LDCU UR10, c[0x0][0xc20] ;  /* 0x00018400ff0a87ac */ /* 0x000ee20008000800 */
[----:B-1----:R-:W-:Y:S02]  /*70d0*/  UIMAD.WIDE.U32 UR8, UR37, UR12, URZ ;  /* 0x0000000c250872a5 */ /* 0x002fe4000f8e00ff */
[----:B------:R-:W-:Y:S02]  /*70e0*/  UIMAD.WIDE.U32 UR6, UR36, UR15, URZ ;  /* 0x0000000f240672a5 */ /* 0x000fe4000f8e00ff */
[----:B------:R-:W-:Y:S03]  /*70f0*/  @!UP0 UISETP.NE.AND UP1, UPT, UR14, 0x1, UPT ;  /* 0x000000010e00888c */ /* 0x000fe6000bf25270 */
[----:B------:R-:W-:Y:S01]  /*7100*/  @!UP0 UMOV UR4, UR9 ;  /* 0x0000000900048c82 */ /* 0x000fe20008000000 */
[----:B--2---:R-:W-:Y:S02]  /*7110*/  @!UP0 UISETP.NE.AND UP2, UPT, UR5, 0x1, UPT ;  /* 0x000000010500888c */ /* 0x004fe4000bf45270 */
[----:B------:R-:W-:Y:S01]  /*7120*/  @!UP0 USHF.R.U32.HI UR4, URZ, UR13, UR4 ;  /* 0x0000000dff048299 */ /* 0x000fe20008011604 */
[----:B------:R-:W-:Y:S02]  /*7130*/  @!UP0 UMOV UR6, UR7 ;  /* 0x0000000700068c82 */ /* 0x000fe40008000000 */
[----:B---3--:R-:W-:Y:S02]  /*7140*/  @!UP0 USHF.R.U32.HI UR6, URZ, UR10, UR6 ;  /* 0x0000000aff068299 */ /* 0x008fe40008011606 */
[----:B------:R-:W-:Y:S02]  /*7150*/  @!UP0 USEL UR7, UR37, UR4, !UP2 ;  /* 0x0000000425078287 */ /* 0x000fe4000d000000 */
[----:B------:R-:W-:Y:S04]  /*7160*/  @!UP0 USEL UR6, UR36, UR6, !UP1 ;  /* 0x0000000624068287 */ /* 0x000fe8000c800000 */
[----:B------:R-:W-:Y:S02]  /*7170*/  @!UP0 UIADD3 UR4, UPT, UPT, -UR7, UR6, URZ ;  /* 0x0000000607048290 */ /* 0x000fe4000fffe1ff */
[----:B------:R-:W-:Y:S02]  /*7180*/  @!UP0 UIADD3 UR6, UPT, UPT, UR7, -UR6, URZ ;  /* 0x8000000607068290 */ /* 0x000fe4000fffe0ff */
[----:B------:R-:W-:Y:S02]  /*7190*/  @!UP0 UIMAD UR37, UR4, UR5, UR37 ;  /* 0x00000005042582a4 */ /* 0x000fe4000f8e0225 */
[----:B------:R-:W-:Y:S02]  /*71a0*/  @!UP0 UIMAD UR36, UR6, UR14, UR36 ;  /* 0x0000000e062482a4 */ /* 0x000fe4000f8e0224 */
[----:B------:R-:W-:Y:S09]  /*71b0*/  ULOP3.LUT UP0, URZ, UR63, 0x1b0, URZ, 0xc0, !UPT ;  /* 0x000001b03fff7892 */ /* 0x000ff2000f80c0ff */
[----:B------:R-:W-:Y:S05]  /*71c0*/  BRA.U !UP0, `(.L_x_121) ;  /* 0x0000000108407547 */ /* 0x000fea000b800000 */
[----:B------:R-:W1:Y:S01]  /*71d0*/  LDCU.64 UR8, c[0x4][0x80] ;  /* 0x01001000ff0877ac */ /* 0x000e620008000a00 */
[----:B------:R-:W-:Y:S01]  /*71e0*/  MOV R15, 0x0 ;  /* 0x00000000000f7802 */ /* 0x000fe20000000f00 */
[----:B------:R-:W-:Y:S02]  /*71f0*/  HFMA2 R12, -RZ, RZ, 0, 5.9604644775390625e-08 ;  /* 0x00000001ff0c7431 */ /* 0x000fe400000001ff */
[----:B------:R-:W-:Y:S02]  /*7200*/  IMAD.MOV.U32 R8, RZ, RZ, 0x70 ;  /* 0x00000070ff087424 */ /* 0x000fe400078e00ff */
[----:B------:R-:W-:Y:S01]  /*7210*/  IMAD.MOV.U32 R13, RZ, RZ, RZ ;  /* 0x000000ffff0d7224 */ /* 0x000fe200078e00ff */
[----:B------:R-:W2:Y:S01]  /*7220*/  LDCU.64 UR6, c[0x4][0x88] ;  /* 0x01001100ff0677ac */ /* 0x000ea20008000a00 */
[----:B------:R-:W3:Y:S01]  /*7230*/  LDC.64 R14, c[0x4][R15] ;  /* 0x010000000f0e7b82 */ /* 0x000ee20000000a00 */
[----:B------:R-:W4:Y:S01]  /*7240*/  LDCU.64 UR4, c[0x4][0x8] ;  /* 0x01000100ff0477ac */ /* 0x000f220008000a00 */
[----:B-1----:R-:W-:Y:S01]  /*7250*/  MOV R5, UR9 ;  /* 0x0000000900057c02 */ /* 0x002fe20008000f00 */
[----:B------:R-:W-:Y:S01]  /*7260*/  IMAD.U32 R4, RZ, RZ, UR8 ;  /* 0x00000008ff047e24 */ /* 0x000fe2000f8e00ff */
[----:B--2---:R-:W-:Y:S01]  /*7270*/  MOV R7, UR7 ;  /* 0x0000000700077c02 */ /* 0x004fe20008000f00 */
[----:B------:R-:W-:Y:S01]  /*7280*/  IMAD.U32 R6, RZ, RZ, UR6 ;  /* 0x00000006ff067e24 */ /* 0x000fe2000f8e00ff */
[----:B----4-:R-:W-:Y:S01]  /*7290*/  MOV R11, UR5 ;  /* 0x00000005000b7c02 */ /* 0x010fe20008000f00 */
[----:B------:R-:W-:Y:S02]  /*72a0*/  IMAD.U32 R10, RZ, RZ, UR4 ;  /* 0x00000004ff0a7e24 */ /* 0x000fe4000f8e00ff */
[----:B------:R-:W-:Y:S07]  /*72b0*/  LEPC R20, `(.L_x_121) ;  /* 0x000000001014794e */ /* 0x000fee0000000000 */
[----:B---3-5:R-:W-:Y:S05]  /*72c0*/  CALL.ABS.NOINC R14 ;  /* 0x000000000e007343 */ /* 0x028fea0003c00000 */
.L_x_121:
[----:B------:R-:W-:Y:S01]  /*72d0*/  LOP3.LUT P0, RZ, R182, 0x1b0, RZ, 0xc0, !PT ;  /* 0x000001b0b6ff7812 */ /* 0x000fe2000780c0ff */
[----:B------:R-:W-:Y:S11]  /*72e0*/  BSSY.RECONVERGENT B6, `(.L_x_122) ;  /* 0x0000013000067945 */ /* 0x000ff60003800200 */
[----:B------:R-:W-:Y:S01]  /*72f0*/  @!UPT UIADD3 URZ, UPT, UPT, URZ, URZ, URZ ;  /* 0x000000fffffff290 */ /* 0x000fe2000fffe0ff */
[----:B------:R-:W-:Y:S05]  /*7300*/  @!P0 BRA `(.L_x_123) ;  /* 0x0000000000408947 */ /* 0x000fea0003800000 */
        /* <DEDUP_REMOVED lines=16> */
.L_x_123:
[----:B------:R-:W-:Y:S05]  /*7410*/  BSYNC.RECONVERGENT B6 ;  /* 0x0000000000067941 */ /* 0x000fea0003800200 */
.L_x_122:
[----:B------:R-:W-:Y:S02]  /*7420*/  R2UR UR6, R177 ;  /* 0x00000000b10672ca */ /* 0x000fe400000e0000 */
[----:B------:R-:W-:Y:S02]  /*7430*/  R2UR UR5, R170 ;  /* 0x00000000aa0572ca */ /* 0x000fe400000e0000 */
[----:B------:R-:W-:Y:S02]  /*7440*/  R2UR UR4, R169 ;  /* 0x00000000a90472ca */ /* 0x000fe400000e0000 */
[----:B------:R-:W-:Y:S02]  /*7450*/  ISETP.NE.U32.AND P4, PT, R154, RZ, PT ;  /* 0x000000ff9a00720c */ /* 0x000fe40003f85070 */
[----:B------:R-:W-:Y:S02]  /*7460*/  ISETP.NE.U32.AND P2, PT, RZ, UR54, PT ;  /* 0x00000036ff007c0c */ /* 0x000fe4000bf45070 */
[----:B------:R-:W-:Y:S02]  /*7470*/  ISETP.NE.AND.EX P4, PT, R155, RZ, PT, P4 ;  /* 0x000000ff9b00720c */ /* 0x000fe40003f85340 */
[----:B------:R-:W-:Y:S01]  /*7480*/  ISETP.NE.AND.EX P2, PT, RZ, UR55, PT, P2 ;  /* 0x00000037ff007c0c */ /* 0x000fe2000bf45320 */
[----:B------:R-:W-:Y:S02]  /*7490*/  UISETP.NE.AND UP2, UPT, UR6, URZ, UPT ;  /* 0x000000ff0600728c */ /* 0x000fe4000bf45270 */
[----:B------:R-:W-:Y:S04]  /*74a0*/  UISETP.NE.U32.AND UP0, UPT, UR5, URZ, UPT ;  /* 0x000000ff0500728c */ /* 0x000fe8000bf05070 */
[----:B------:R-:W-:Y:S01]  /*74b0*/  UISETP.NE.AND.EX UP1, UPT, UR4, URZ, UPT, UP0 ;  /* 0x000000ff0400728c */ /* 0x000fe2000bf25300 */
[----:B------:R-:W-:Y:S01]  /*74c0*/  PLOP3.LUT P1, PT, PT, PT, UP2, 0x80, 0x8 ;  /* 0x000000000008781c */ /* 0x000fe20003f2f028 */
[----:B------:R-:W-:Y:S03]  /*74d0*/  UPLOP3.LUT UP0, UPT, UPT, UPT, UPT, 0x40, 0x4 ;  /* 0x000000000004789c */ /* 0x000fe60003f0e870 */
[----:B------:R-:W-:Y:S06]  /*74e0*/  @UP2 UPLOP3.LUT UP0, UPT, UPT, UPT, UP1, 0x80, 0x8 ;  /* 0x000000000008289c */ /* 0x000fec0003f0f010 */
[----:B------:R-:W-:Y:S01]  /*74f0*/  PLOP3.LUT P0, PT, PT, PT, UP0, 0x80, 0x8 ;  /* 0x000000000008781c */ /* 0x000fe20003f0f008 */
[----:B------:R-:W-:Y:S01]  /*7500*/  @!UPT UIADD3 URZ, UPT, UPT, URZ, URZ, URZ ;  /* 0x000000fffffff290 */ /* 0x000fe2000fffe0ff */
[----:B------:R-:W-:Y:S11]  /*7510*/  BRA.U !UP1, `(.L_x_124) ;  /* 0x0000000109407547 */ /* 0x000ff6000b800000 */
[----:B------:R-:W-:Y:S01]  /*7520*/  UISETP.NE.U32.AND UP0, UPT, UR54, URZ, UPT ;  /* 0x000000ff3600728c */ /* 0x000fe2000bf05070 */
[----:B------:R-:W-:Y:S01]  /*7530*/  R2UR UR6, R170 ;  /* 0x00000000aa0672ca */ /* 0x000fe200000e0000 */
[----:B------:R-:W1:Y:S01]  /*7540*/  LDCU.64 UR8, c[0x0][0x358] ;  /* 0x00006b00ff0877ac */ /* 0x000e620008000a00 */
[----:B------:R-:W-:Y:S02]  /*7550*/  HFMA2 R167, -RZ, RZ, 0, 5.9604644775390625e-08 ;  /* 0x00000001ffa77431 */ /* 0x000fe400000001ff */
[----:B------:R-:W-:Y:S01]  /*7560*/  IMAD.MOV.U32 R0, RZ, RZ, 0x1 ;  /* 0x00000001ff007424 */ /* 0x000fe200078e00ff */
[----:B------:R-:W-:Y:S06]  /*7570*/  UISETP.NE.AND.EX UP0, UPT, UR55, URZ, UPT, UP0 ;  /* 0x000000ff3700728c */ /* 0x000fec000bf05300 */
[----:B------:R-:W-:Y:S05]  /*7580*/  PLOP3.LUT P3, PT, PT, PT, UP0, 0x80, 0x8 ;  /* 0x000000000008781c */ /* 0x000fea0003f6f008 */
[----:B------:R-:W2:Y:S01]  /*7590*/  @UP0 LDCU.64 UR4, c[0x0][0x988] ;  /* 0x00013100ff0407ac */ /* 0x000ea20008000a00 */
[----:B------:R-:W-:Y:S07]  /*75a0*/  @UP0 UIMAD UR6, UR52, UR6, URZ ;  /* 0x00000006340602a4 */ /* 0x000fee000f8e02ff */
[----:B------:R-:W-:Y:S01]  /*75b0*/  @!P3 PRMT R167, R0, 0x7610, R167 ;  /* 0x0000761000a7b816 */ /* 0x000fe200000000a7 */
[----:B--2---:R-:W-:Y:S06]  /*75c0*/  @UP0 UIMAD.WIDE UR4, UR6, 0x4, UR4 ;  /* 0x00000004060408a5 */ /* 0x004fec000f8e0204 */
[----:B------:R-:W-:Y:S02]  /*75d0*/  IMAD.U32 R4, RZ, RZ, UR4 ;  /* 0x00000004ff047e24 */ /* 0x000fe4000f8e00ff */
[----:B------:R-:W-:Y:S03]  /*75e0*/  IMAD.U32 R5, RZ, RZ, UR5 ;  /* 0x00000005ff057e24 */ /* 0x000fe6000f8e00ff */
[----:B------:R-:W2:Y:S02]  /*75f0*/  @!UP0 LDCU UR4, c[0x0][0x980] ;  /* 0x00013000ff0487ac */ /* 0x000ea40008000800 */
[----:B-1---5:R1:W5:Y:S02]  /*7600*/  @P3 LDG.E R73, desc[UR8][R4.64] ;  /* 0x0000000804493981 */ /* 0x022364000c1e1900 */
[----:B-12---:R-:W-:Y:S02]  /*7610*/  @!P3 MOV R73, UR4 ;  /* 0x000000040049bc02 */ /* 0x006fe40008000f00 */
.L_x_124:
[----:B------:R-:W-:Y:S05]  /*7620*/  @!P4 BRA `(.L_x_125) ;  /* 0x000000000024c947 */ /* 0x000fea0003800000 */
[----:B------:R-:W-:Y:S01]  /*7630*/  ISETP.NE.U32.AND P3, PT, R152, RZ, PT ;  /* 0x000000ff9800720c */ /* 0x000fe20003f65070 */
[----:B------:R-:W1:Y:S03]  /*7640*/  LDCU.64 UR4, c[0x0][0x358] ;  /* 0x00006b00ff0477ac */ /* 0x000e660008000a00 */
[----:B------:R-:W-:Y:S11]  /*7650*/  ISETP.NE.AND.EX P3, PT, R153, RZ, PT, P3 ;  /* 0x000000ff9900720c */ /* 0x000ff60003f65330 */
[----:B------:R-:W-:Y:S02]  /*7660*/  @!UPT UIADD3 URZ, UPT, UPT, URZ, URZ, URZ ;  /* 0x000000fffffff290 */ /* 0x000fe4000fffe0ff */
[----:B------:R-:W2:Y:S01]  /*7670*/  @P3 LDC.64 R4, c[0x0][0x9a8] ;  /* 0x00026a00ff043b82 */ /* 0x000ea20000000a00 */
[----:B------:R-:W-:Y:S04]  /*7680*/  @P3 IMAD R0, R154, UR52, RZ ;  /* 0x000000349a003c24 */ /* 0x000fe8000f8e02ff */
[----:B--2---:R-:W-:Y:S05]  /*7690*/  @P3 IMAD.WIDE R4, R0, 0x4, R4 ;  /* 0x0000000400043825 */ /* 0x004fea00078e0204 */
[----:B-1---5:R1:W5:Y:S02]  /*76a0*/  @P3 LDG.E R70, desc[UR4][R4.64] ;  /* 0x0000000404463981 */ /* 0x022364000c1e1900 */
[----:B-1----:R-:W2:Y:S02]  /*76b0*/  @!P3 LDC R70, c[0x0][0x9a0] ;  /* 0x00026800ff46bb82 */ /* 0x002ea40000000800 */
.L_x_125:
[----:B-----5:R-:W-:Y:S01]  /*76c0*/  FSETP.NEU.AND P4, PT, R73, RZ, PT ;  /* 0x000000ff4900720b */ /* 0x020fe20003f8d000 */
[----:B------:R-:W1:Y:S01]  /*76d0*/  LDCU.128 UR12, c[0x0][0xb90] ;  /* 0x00017200ff0c77ac */ /* 0x000e620008000c00 */
[----:B------:R-:W-:Y:S01]  /*76e0*/  SEL R6, RZ, 0xffffffff, P2 ;  /* 0xffffffffff067807 */ /* 0x000fe20001000000 */
[----:B------:R-:W-:Y:S01]  /*76f0*/  BSSY B1, `(.L_x_126) ;  /* 0x0000065000017945 */ /* 0x000fe20003800000 */
[----:B------:R-:W-:Y:S01]  /*7700*/  LOP3.LUT P3, RZ, R167, 0xff, RZ, 0xc0, !PT ;  /* 0x000000ffa7ff7812 */ /* 0x000fe2000786c0ff */
[----:B------:R-:W-:Y:S01]  /*7710*/  IMAD.MOV.U32 R195, RZ, RZ, 0x1 ;  /* 0x00000001ffc37424 */ /* 0x000fe200078e00ff */
[----:B------:R-:W-:Y:S01]  /*7720*/  @P1 SEL R3, RZ, 0xffffffff, P4 ;  /* 0xffffffffff031807 */ /* 0x000fe20002000000 */
[----:B------:R-:W-:Y:S01]  /*7730*/  IMAD.IADD R71, R69, 0x1, R2 ;  /* 0x0000000145477824 */ /* 0x000fe200078e0202 */
[----:B------:R-:W-:Y:S01]  /*7740*/  LEA R0, R160, UR50, 0x3 ;  /* 0x00000032a0007c11 */ /* 0x000fe2000f8e18ff */
[----:B------:R-:W3:Y:S01]  /*7750*/  LDCU UR11, c[0x0][0xba0] ;  /* 0x00017400ff0b77ac */ /* 0x000ee20008000800 */
[----:B------:R-:W-:Y:S02]  /*7760*/  @P0 SEL R3, R6, R3, !P3 ;  /* 0x0000000306030207 */ /* 0x000fe40005800000 */
[----:B------:R-:W-:Y:S02]  /*7770*/  CS2R R150, SRZ ;  /* 0x0000000000967805 */ /* 0x000fe4000001ff00 */
[----:B------:R-:W-:Y:S01]  /*7780*/  LEA R187, R68, UR50, 0x3 ;  /* 0x0000003244bb7c11 */ /* 0x000fe2000f8e18ff */
[----:B------:R-:W-:Y:S01]  /*7790*/  USHF.L.U32 UR8, UR51, 0x7, URZ ;  /* 0x0000000733087899 */ /* 0x000fe200080006ff */
[----:B------:R-:W-:Y:S02]  /*77a0*/  @P1 LOP3.LUT R3, R3, 0x1, RZ, 0xc0, !PT ;  /* 0x0000000103031812 */ /* 0x000fe400078ec0ff */
[----:B------:R-:W-:Y:S02]  /*77b0*/  CS2R R148, SRZ ;  /* 0x0000000000947805 */ /* 0x000fe4000001ff00 */
[----:B------:R-:W-:Y:S02]  /*77c0*/  SHF.L.U32 R4, R162, 0x1f, RZ ;  /* 0x0000001fa2047819 */ /* 0x000fe400000006ff */
[----:B------:R-:W-:Y:S02]  /*77d0*/  CS2R R146, SRZ ;  /* 0x0000000000927805 */ /* 0x000fe4000001ff00 */
[----:B------:R-:W-:Y:S01]  /*77e0*/  ISETP.NE.U32.OR P6, PT, R3, 0x1, !P1 ;  /* 0x000000010300780c */ /* 0x000fe20004fc5470 */
[----:B------:R-:W-:Y:S01]  /*77f0*/  IMAD.U32 R186, RZ, RZ, UR8 ;  /* 0x00000008ffba7e24 */ /* 0x000fe2000f8e00ff */
[----:B------:R-:W-:Y:S02]  /*7800*/  R2UR UR4, R173 ;  /* 0x00000000ad0472ca */ /* 0x000fe400000e0000 */
[----:B------:R-:W-:Y:S02]  /*7810*/  CS2R R144, SRZ ;  /* 0x0000000000907805 */ /* 0x000fe4000001ff00 */
[----:B------:R-:W-:Y:S02]  /*7820*/  R2UR UR6, R172 ;  /* 0x00000000ac0672ca */ /* 0x000fe400000e0000 */
[----:B------:R-:W-:Y:S02]  /*7830*/  CS2R R142, SRZ ;  /* 0x00000000008e7805 */ /* 0x000fe4000001ff00 */
[----:B------:R-:W-:Y:S02]  /*7840*/  R2UR UR10, R174 ;  /* 0x00000000ae0a72ca */ /* 0x000fe400000e0000 */
[----:B------:R-:W-:Y:S02]  /*7850*/  CS2R R140, SRZ ;  /* 0x00000000008c7805 */ /* 0x000fe4000001ff00 */
[----:B------:R-:W-:Y:S02]  /*7860*/  R2UR UR9, R171 ;  /* 0x00000000ab0972ca */ /* 0x000fe400000e0000 */
[----:B------:R-:W-:Y:S02]  /*7870*/  CS2R R138, SRZ ;  /* 0x00000000008a7805 */ /* 0x000fe4000001ff00 */
[----:B------:R-:W-:Y:S02]  /*7880*/  PLOP3.LUT P2, PT, PT, PT, UP1, 0x80, 0x8 ;  /* 0x000000000008781c */ /* 0x000fe40003f4f018 */
[----:B------:R-:W-:Y:S02]  /*7890*/  CS2R R136, SRZ ;  /* 0x0000000000887805 */ /* 0x000fe4000001ff00 */
[----:B------:R-:W-:Y:S02]  /*78a0*/  SEL R3, RZ, 0xffffffff, P4 ;  /* 0xffffffffff037807 */ /* 0x000fe40002000000 */
[----:B------:R-:W-:Y:S01]  /*78b0*/  @P6 SHF.L.U32 R7, R135, 0x1f, RZ ;  /* 0x0000001f87076819 */ /* 0x000fe200000006ff */
[----:B------:R-:W-:Y:S01]  /*78c0*/  UIMAD.WIDE.U32 UR4, UR8, UR4, URZ ;  /* 0x00000004080472a5 */ /* 0x000fe2000f8e00ff */
[----:B------:R-:W-:Y:S02]  /*78d0*/  P2R R156, PR, RZ, 0x40 ;  /* 0x00000040ff9c7803 */ /* 0x000fe40000000000 */
[----:B------:R-:W4:Y:S01]  /*78e0*/  @P6 SYNCS.PHASECHK.TRANS64.TRYWAIT P1, [R0+URZ+0x200], R7 ;  /* 0x00020007000065a7 */ /* 0x000f2200080211ff */
[----:B------:R-:W-:Y:S02]  /*78f0*/  UISETP.NE.AND UP0, UPT, UR10, 0x1, UPT ;  /* 0x000000010a00788c */ /* 0x000fe4000bf05270 */
[----:B------:R-:W-:Y:S01]  /*7900*/  USHF.R.U32.HI UR5, URZ, UR6, UR5 ;  /* 0x00000006ff057299 */ /* 0x000fe20008011605 */
[----:B------:R-:W-:Y:S03]  /*7910*/  @P2 SEL R3, R6, R3, !P3 ;  /* 0x0000000306032207 */ /* 0x000fe60005800000 */
[----:B------:R-:W-:Y:S02]  /*7920*/  USEL UR5, UR8, UR5, !UP0 ;  /* 0x0000000508057287 */ /* 0x000fe4000c000000 */
[----:B------:R-:W-:Y:S01]  /*7930*/  UISETP.NE.AND UP0, UPT, UR9, 0x1, UPT ;  /* 0x000000010900788c */ /* 0x000fe2000bf05270 */
[----:B------:R-:W-:Y:S03]  /*7940*/  LOP3.LUT R3, R3, 0x1, RZ, 0xc0, !PT ;  /* 0x0000000103037812 */ /* 0x000fe600078ec0ff */
[----:B------:R-:W-:Y:S01]  /*7950*/  IMAD R5, RZ, RZ, -UR5 ;  /* 0x80000005ff057e24 */ /* 0x000fe2000f8e02ff */
[----:B------:R-:W-:Y:S01]  /*7960*/  ISETP.NE.U32.AND P5, PT, R3, 0x1, PT ;  /* 0x000000010300780c */ /* 0x000fe20003fa5070 */
[----:B------:R-:W-:Y:S01]  /*7970*/  IMAD.U32 R185, RZ, RZ, UR5 ;  /* 0x00000005ffb97e24 */ /* 0x000fe2000f8e00ff */
[----:B------:R2:W2:Y:S01]  /*7980*/  SYNCS.PHASECHK.TRANS64.TRYWAIT P0, [R187+URZ+0x240], R4 ;  /* 0x00024004bb0075a7 */ /* 0x0004a200080011ff */
[----:B-1----:R-:W-:Y:S01]  /*7990*/  UIMAD.WIDE.U32 UR6, UR5, UR12, URZ ;  /* 0x0000000c050672a5 */ /* 0x002fe2000f8e00ff */
[----:B------:R-:W-:Y:S01]  /*79a0*/  IMAD R186, R5, UR10, R186 ;  /* 0x0000000a05ba7c24 */ /* 0x000fe2000f8e02ba */
[----:B------:R-:W-:Y:S05]  /*79b0*/  P2R R196, PR, RZ, 0x20 ;  /* 0x00000020ffc47803 */ /* 0x000fea0000000000 */
[----:B------:R-:W-:Y:S02]  /*79c0*/  UMOV UR4, UR7 ;  /* 0x0000000700047c82 */ /* 0x000fe40008000000 */
[----:B------:R-:W-:Y:S04]  /*79d0*/  USHF.R.U32.HI UR4, URZ, UR13, UR4 ;  /* 0x0000000dff047299 */ /* 0x000fe80008011604 */
[----:B------:R-:W-:Y:S02]  /*79e0*/  USEL UR4, UR5, UR4, !UP0 ;  /* 0x0000000405047287 */ /* 0x000fe4000c000000 */
[----:B------:R-:W-:Y:S02]  /*79f0*/  UISETP.NE.AND UP0, UPT, UR14, 0x1, UPT ;  /* 0x000000010e00788c */ /* 0x000fe4000bf05270 */
[----:B------:R-:W-:Y:S02]  /*7a00*/  UIMAD.WIDE.U32 UR6, UR4, UR15, URZ ;  /* 0x0000000f040672a5 */ /* 0x000fe4000f8e00ff */
[----:B------:R-:W-:Y:S02]  /*7a10*/  IMAD.U32 R184, RZ, RZ, UR4 ;  /* 0x00000004ffb87e24 */ /* 0x000fe4000f8e00ff */
[----:B------:R-:W-:Y:S01]  /*7a20*/  IMAD R8, RZ, RZ, -UR4 ;  /* 0x80000004ff087e24 */ /* 0x000fe2000f8e02ff */
[----:B------:R-:W-:Y:S01]  /*7a30*/  PLOP3.LUT P2, PT, PT, PT, UP0, 0x80, 0x8 ;  /* 0x000000000008781c */ /* 0x000fe20003f4f008 */
[----:B------:R-:W-:Y:S01]  /*7a40*/  IMAD.U32 R183, RZ, RZ, UR4 ;  /* 0x00000004ffb77e24 */ /* 0x000fe2000f8e00ff */
[----:B------:R-:W-:Y:S01]  /*7a50*/  UMOV UR6, UR7 ;  /* 0x0000000700067c82 */ /* 0x000fe20008000000 */
[----:B------:R-:W-:Y:S01]  /*7a60*/  IMAD R185, R8, UR9, R185 ;  /* 0x0000000908b97c24 */ /* 0x000fe2000f8e02b9 */
[----:B---3--:R-:W-:Y:S06]  /*7a70*/  USHF.R.U32.HI UR6, URZ, UR11, UR6 ;  /* 0x0000000bff067299 */ /* 0x008fec0008011606 */
[----:B------:R-:W-:Y:S05]  /*7a80*/  SEL R184, R184, UR6, !P2 ;  /* 0x00000006b8b87c07 */ /* 0x000fea000d000000 */
[----:B------:R-:W-:Y:S04]  /*7a90*/  IMAD.MOV R6, RZ, RZ, -R184 ;  /* 0x000000ffff067224 */ /* 0x000fe800078e0ab8 */
[----:B------:R-:W-:Y:S01]  /*7aa0*/  IMAD R183, R6, UR14, R183 ;  /* 0x0000000e06b77c24 */ /* 0x000fe2000f8e02b7 */
[----:B----4-:R-:W-:Y:S01]  /*7ab0*/  @P6 SEL R195, RZ, 0x1, !P1 ;  /* 0x00000001ffc36807 */ /* 0x010fe20004800000 */
[----:B------:R-:W-:Y:S06]  /*7ac0*/  @!P6 BRA `(.L_x_127) ;  /* 0x00000000009ce947 */ /* 0x000fec0003800000 */
[----:B------:R-:W-:Y:S01]  /*7ad0*/  @P5 IMAD R8, R160, 0x2000, R181 ;  /* 0x00002000a0085824 */ /* 0x000fe200078e02b5 */
[----:B------:R-:W1:Y:S01]  /*7ae0*/  S2R R2, SR_CgaCtaId ;  /* 0x0000000000027919 */ /* 0x000e620000008800 */
[----:B------:R-:W-:Y:S01]  /*7af0*/  ISETP.NE.AND P1, PT, R195, RZ, PT ;  /* 0x000000ffc300720c */ /* 0x000fe20003f25270 */
[----:B------:R-:W-:Y:S01]  /*7b00*/  BSSY B0, `(.L_x_128) ;  /* 0x0000010000007945 */ /* 0x000fe20003800000 */
[--C-:B------:R-:W-:Y:S01]  /*7b10*/  @P5 IMAD R7, R165, -0x10, R8.reuse ;  /* 0xfffffff0a5075824 */ /* 0x100fe200078e0208 */
[----:B------:R-:W-:Y:S01]  /*7b20*/  CS2R R138, SRZ ;  /* 0x00000000008a7805 */ /* 0x000fe2000001ff00 */
[----:B------:R-:W-:Y:S01]  /*7b30*/  @P5 IMAD R6, R164, -0x10, R8 ;  /* 0xfffffff0a4065824 */ /* 0x000fe200078e0208 */
[----:B------:R-:W-:Y:S01]  /*7b40*/  CS2R R136, SRZ ;  /* 0x0000000000887805 */ /* 0x000fe2000001ff00 */
[----:B------:R-:W-:Y:S01]  /*7b50*/  @P5 IMAD R5, R180, 0x10, R7 ;  /* 0x00000010b4055824 */ /* 0x000fe200078e0207 */
[----:B------:R-:W-:Y:S02]  /*7b60*/  CS2R R146, SRZ ;  /* 0x0000000000927805 */ /* 0x000fe4000001ff00 */
[----:B------:R-:W-:Y:S02]  /*7b70*/  CS2R R144, SRZ ;  /* 0x0000000000907805 */ /* 0x000fe4000001ff00 */
[----:B------:R-:W-:Y:S02]  /*7b80*/  CS2R R142, SRZ ;  /* 0x00000000008e7805 */ /* 0x000fe4000001ff00 */
[----:B------:R-:W-:Y:S02]  /*7b90*/  CS2R R140, SRZ ;  /* 0x00000000008c7805 */ /* 0x000fe4000001ff00 */
[----:B------:R-:W-:Y:S02]  /*7ba0*/  CS2R R150, SRZ ;  /* 0x0000000000967805 */ /* 0x000fe4000001ff00 */
[----:B------:R-:W-:Y:S01]  /*7bb0*/  CS2R R148, SRZ ;  /* 0x0000000000947805 */ /* 0x000fe2000001ff00 */
[----:B------:R-:W-:Y:S06]  /*7bc0*/  @P1 BRA `(.L_x_129) ;  /* 0x00000000000c1947 */ /* 0x000fec0003800000 */
[----:B------:R-:W-:Y:S04]  /*7bd0*/  SHF.L.U32 R3, R135, 0x1f, RZ ;  /* 0x0000001f87037819 */ /* 0x000fe800000006ff */
[----:B------:R-:W3:Y:S02]  /*7be0*/  SYNCS.PHASECHK.TRANS64.TRYWAIT P1, [R0+URZ+0x200], R3 ;  /* 0x00020003000075a7 */ /* 0x000ee400080211ff */
[----:B---3--:R-:W-:Y:S05]  /*7bf0*/  @!P1 BRA `(.L_x_130) ;  /* 0x0000003c00c49947 */ /* 0x008fea0003800000 */
.L_x_129:
[----:B------:R-:W-:Y:S05]  /*7c00*/  BSYNC B0 ;  /* 0x0000000000007941 */ /* 0x000fea0003800000 */
.L_x_128:
[----:B------:R-:W-:Y:S01]  /*7c10*/  ISETP.NE.AND P1, PT, R196, RZ, PT ;  /* 0x000000ffc400720c */ /* 0x000fe20003f25270 */
[----:B---3--:R-:W-:Y:S02]  /*7c20*/  VIADD R3, R0, 0x210 ;  /* 0x0000021000037836 */ /* 0x008fe40000000000 */
[----:B------:R-:W-:Y:S03]  /*7c30*/  VIADD R160, R160, 0x1 ;  /* 0x00000001a0a07836 */ /* 0x000fe60000000000 */
[----:B-1----:R-:W-:Y:S07]  /*7c40*/  PRMT R2, R2, 0x654, R3 ;  /* 0x0000065402027816 */ /* 0x002fee0000000003 */
[----:B------:R1:W3:Y:S04]  /*7c50*/  @P1 LDS.128 R136, [R8] ;  /* 0x0000000008881984 */ /* 0x0002e80000000c00 */
[----:B------:R1:W4:Y:S04]  /*7c60*/  @P1 LDS.128 R144, [R6+0x20] ;  /* 0x0000200006901984 */ /* 0x0003280000000c00 */
[----:B------:R1:W1:Y:S04]  /*7c70*/  @P1 LDS.128 R140, [R7+0x10] ;  /* 0x00001000078c1984 */ /* 0x0002680000000c00 */
[----:B------:R1:W1:Y:S01]  /*7c80*/  @P1 LDS.128 R148, [R5+0x10] ;  /* 0x0000100005941984 */ /* 0x0002620000000c00 */
[C---:B------:R-:W-:Y:S01]  /*7c90*/  ISETP.NE.AND P1, PT, R160.reuse, 0x2, PT ;  /* 0x00000002a000780c */ /* 0x040fe20003f25270 */
[----:B------:R-:W-:Y:S01]  /*7ca0*/  @!PT LDS RZ, [RZ] ;  /* 0x00000000fffff984 */ /* 0x000fe20000000800 */
[----:B------:R-:W-:Y:S01]  /*7cb0*/  @!PT LDS RZ, [RZ] ;  /* 0x00000000fffff984 */ /* 0x000fe20000000800 */
[----:B------:R-:W-:Y:S01]  /*7cc0*/  @!PT LDS RZ, [RZ] ;  /* 0x00000000fffff984 */ /* 0x000fe20000000800 */
[----:B------:R-:W-:Y:S01]  /*7cd0*/  @!PT LDS RZ, [RZ] ;  /* 0x00000000fffff984 */ /* 0x000fe20000000800 */
[----:B------:R5:W-:Y:S06]  /*7ce0*/  MEMBAR.ALL.CTA ;  /* 0x0000000000007992 */ /* 0x000bec0000008000 */
[----:B-----5:R-:W5:Y:S01]  /*7cf0*/  FENCE.VIEW.ASYNC.S ;  /* 0x00000000000073c6 */ /* 0x020f620000000000 */
[----:B------:R-:W-:Y:S02]  /*7d00*/  SEL R0, RZ, 0x1, P1 ;  /* 0x00000001ff007807 */ /* 0x000fe40000800000 */
[----:B------:R-:W-:Y:S02]  /*7d10*/  SEL R160, R160, RZ, P1 ;  /* 0x000000ffa0a07207 */ /* 0x000fe40000800000 */
[----:B------:R-:W-:Y:S01]  /*7d20*/  LOP3.LUT R135, R135, R0, RZ, 0x3c, !PT ;  /* 0x0000000087877212 */ /* 0x000fe200078e3cff */
[----:B-----5:R1:W-:Y:S06]  /*7d30*/  SYNCS.ARRIVE.TRANS64.RED.A1T0 RZ, [R2+URZ], RZ ;  /* 0x000000ff02ff79a7 */ /* 0x0203ec00081004ff */
.L_x_127:
[----:B------:R-:W-:Y:S05]  /*7d40*/  BSYNC B1 ;  /* 0x0000000000017941 */ /* 0x000fea0003800000 */
.L_x_126:
[----:B------:R-:W-:Y:S04]  /*7d50*/  SHF.R.U32.HI R3, RZ, 0x15, R71 ;  /* 0x00000015ff037819 */ /* 0x000fe80000011647 */
[----:B------:R-:W-:Y:S01]  /*7d60*/  LOP3.LUT P1, RZ, R3, 0x3, R168, 0x48, !PT ;  /* 0x0000000303ff7812 */ /* 0x000fe200078248a8 */
[----:B------:R-:W-:Y:S01]  /*7d70*/  @!UPT UIADD3 URZ, UPT, UPT, URZ, URZ, URZ ;  /* 0x000000fffffff290 */ /* 0x000fe2000fffe0ff */
[----:B--2---:R-:W-:Y:S11]  /*7d80*/  @P0 BRA `(.L_x_131) ;  /* 0x0000000000080947 */ /* 0x004ff60003800000 */
[----:B------:R-:W2:Y:S02]  /*7d90*/  SYNCS.PHASECHK.TRANS64.TRYWAIT P0, [R187+URZ+0x240], R4 ;  /* 0x00024004bb0075a7 */ /* 0x000ea400080011ff */
[----:B--2---:R-:W-:Y:S05]  /*7da0*/  @!P0 BRA `(.L_x_132) ;  /* 0x0000003c006c8947 */ /* 0x004fea0003800000 */
.L_x_131:
[----:B------:R-:W-:Y:S04]  /*7db0*/  BSSY.RECONVERGENT B6, `(.L_x_133) ;  /* 0x0000012000067945 */ /* 0x000fe80003800200 */
[----:B------:R-:W-:Y:S05]  /*7dc0*/  @!P1 BRA `(.L_x_134) ;  /* 0x0000000000409947 */ /* 0x000fea0003800000 */
[----:B------:R-:W5:Y:S01]  /*7dd0*/  LDCU.64 UR8, c[0x4][0x70] ;  /* 0x01000e00ff0877ac */ /* 0x000f620008000a00 */
[----:B------:R-:W-:Y:S01]  /*7de0*/  MOV R3, 0x0 ;  /* 0x0000000000037802 */ /* 0x000fe20000000f00 */
[----:B------:R-:W-:Y:S02]  /*7df0*/  HFMA2 R12, -RZ, RZ, 0, 5.9604644775390625e-08 ;  /* 0x00000001ff0c7431 */ /* 0x000fe400000001ff */
[----:B-1----:R-:W-:Y:S02]  /*7e00*/  IMAD.MOV.U32 R8, RZ, RZ, 0x192 ;  /* 0x00000192ff087424 */ /* 0x002fe400078e00ff */
[----:B------:R-:W-:Y:S01]  /*7e10*/  IMAD.MOV.U32 R13, RZ, RZ, RZ ;  /* 0x000000ffff0d7224 */ /* 0x000fe200078e00ff */
[----:B------:R-:W1:Y:S01]  /*7e20*/  LDCU.64 UR6, c[0x4][0x78] ;  /* 0x01000f00ff0677ac */ /* 0x000e620008000a00 */
[----:B------:R-:W3:Y:S01]  /*7e30*/  LDC.64 R2, c[0x4][R3] ;  /* 0x0100000003027b82 */ /* 0x000ee20000000a00 */
[----:B------:R-:W4:Y:S01]  /*7e40*/  LDCU.64 UR4, c[0x4][0x10] ;  /* 0x01000200ff0477ac */ /* 0x000f220008000a00 */
[----:B-----5:R-:W-:Y:S01]  /*7e50*/  MOV R5, UR9 ;  /* 0x0000000900057c02 */ /* 0x020fe20008000f00 */
[----:B--2---:R-:W-:Y:S01]  /*7e60*/  IMAD.U32 R4, RZ, RZ, UR8 ;  /* 0x00000008ff047e24 */ /* 0x004fe2000f8e00ff */
[----:B-1----:R-:W-:Y:S01]  /*7e70*/  MOV R7, UR7 ;  /* 0x0000000700077c02 */ /* 0x002fe20008000f00 */
[----:B------:R-:W-:Y:S01]  /*7e80*/  IMAD.U32 R6, RZ, RZ, UR6 ;  /* 0x00000006ff067e24 */ /* 0x000fe2000f8e00ff */
[----:B----4-:R-:W-:Y:S01]  /*7e90*/  MOV R11, UR5 ;  /* 0x00000005000b7c02 */ /* 0x010fe20008000f00 */
[----:B------:R-:W-:Y:S02]  /*7ea0*/  IMAD.U32 R10, RZ, RZ, UR4 ;  /* 0x00000004ff0a7e24 */ /* 0x000fe4000f8e00ff */
[----:B------:R-:W-:Y:S07]  /*7eb0*/  LEPC R20, `(.L_x_134) ;  /* 0x000000001014794e */ /* 0x000fee0000000000 */
[----:B---3--:R-:W-:Y:S05]  /*7ec0*/  CALL.ABS.NOINC R2 ;  /* 0x0000000002007343 */ /* 0x008fea0003c00000 */
.L_x_134:
[----:B------:R-:W-:Y:S05]  /*7ed0*/  BSYNC.RECONVERGENT B6 ;  /* 0x0000000000067941 */ /* 0x000fea0003800200 */
.L_x_133:
[-C--:B---3--:R-:W-:Y:S01]  /*7ee0*/  F2FP.F16.E4M3.UNPACK_B R74, R136.reuse ;  /* 0x00000088ff4a723e */ /* 0x088fe200020006ff */
[----:B------:R-:W-:Y:S05]  /*7ef0*/  WARPSYNC.ALL ;  /* 0x0000000000007948 */ /* 0x000fea0003800000 */
[----:B------:R-:W-:Y:S01]  /*7f00*/  R2UR UR4, R71 ;  /* 0x00000000470472ca */ /* 0x000fe200000e0000 */
[--C-:B------:R-:W-:Y:S01]  /*7f10*/  HADD2.F32 R72, -RZ, R74.reuse.H0_H0 ;  /* 0x2000004aff487230 */ /* 0x100fe20000004100 */
[----:B------:R-:W-:Y:S01]  /*7f20*/  F2FP.F16.E4M3.UNPACK_B R76, R136.H1 ;  /* 0x00000088ff4c723e */ /* 0x000fe200030006ff */
[----:B------:R-:W-:Y:S01]  /*7f30*/  HADD2.F32 R75, -RZ, R74.H1_H1 ;  /* 0x3000004aff4b7230 */ /* 0x000fe20000004100 */
[-C--:B------:R-:W-:Y:S01]  /*7f40*/  F2FP.F16.E4M3.UNPACK_B R78, R137.reuse ;  /* 0x00000089ff4e723e */ /* 0x080fe200020006ff */
[----:B------:R-:W-:Y:S01]  /*7f50*/  BSSY.RECONVERGENT B0, `(.L_x_135) ;  /* 0x0000120000007945 */ /* 0x000fe20003800200 */
[----:B------:R-:W-:Y:S01]  /*7f60*/  F2FP.F16.E4M3.UNPACK_B R80, R137.H1 ;  /* 0x00000089ff50723e */ /* 0x000fe200030006ff */
[--C-:B------:R-:W-:Y:S01]  /*7f70*/  HADD2.F32 R74, -RZ, R76.reuse.H0_H0 ;  /* 0x2000004cff4a7230 */ /* 0x100fe20000004100 */
[-C--:B------:R-:W-:Y:S01]  /*7f80*/  F2FP.F16.E4M3.UNPACK_B R82, R138.reuse ;  /* 0x0000008aff52723e */ /* 0x080fe200020006ff */
[----:B------:R-:W-:Y:S01]  /*7f90*/  HADD2.F32 R76, -RZ, R76.H1_H1 ;  /* 0x3000004cff4c7230 */ /* 0x000fe20000004100 */
[----:B------:R-:W-:Y:S01]  /*7fa0*/  F2FP.F16.E4M3.UNPACK_B R84, R138.H1 ;  /* 0x0000008aff54723e */ /* 0x000fe200030006ff */
[--C-:B------:R-:W-:Y:S01]  /*7fb0*/  HADD2.F32 R77, -RZ, R78.reuse.H0_H0 ;  /* 0x2000004eff4d7230 */ /* 0x100fe20000004100 */
[-C--:B------:R-:W-:Y:S01]  /*7fc0*/  F2FP.F16.E4M3.UNPACK_B R86, R139.reuse ;  /* 0x0000008bff56723e */ /* 0x080fe200020006ff */
[----:B-12---:R-:W1:Y:S01]  /*7fd0*/  LDTM.x64 R4, tmem[UR4] ;  /* 0x00000004000479ee */ /* 0x006e620008340000 */
[----:B------:R-:W-:Y:S01]  /*7fe0*/  F2FP.F16.E4M3.UNPACK_B R88, R139.H1 ;  /* 0x0000008bff58723e */ /* 0x000fe200030006ff */
[----:B------:R-:W-:Y:S01]  /*7ff0*/  HADD2.F32 R78, -RZ, R78.H1_H1 ;  /* 0x3000004eff4e7230 */ /* 0x000fe20000004100 */
[-C--:B------:R-:W-:Y:S01]  /*8000*/  F2FP.F16.E4M3.UNPACK_B R90, R140.reuse ;  /* 0x0000008cff5a723e */ /* 0x080fe200020006ff */
[----:B------:R-:W-:Y:S01]  /*8010*/  HADD2.F32 R79, -RZ, R80.H0_H0 ;  /* 0x20000050ff4f7230 */ /* 0x000fe20000004100 */
[----:B------:R-:W-:Y:S01]  /*8020*/  F2FP.F16.E4M3.UNPACK_B R92, R140.H1 ;  /* 0x0000008cff5c723e */ /* 0x000fe200030006ff */
[--C-:B------:R-:W-:Y:S01]  /*8030*/  HADD2.F32 R81, -RZ, R82.reuse.H0_H0 ;  /* 0x20000052ff517230 */ /* 0x100fe20000004100 */
[----:B------:R-:W-:Y:S01]  /*8040*/  ISETP.NE.AND P6, PT, R156, RZ, PT ;  /* 0x000000ff9c00720c */ /* 0x000fe20003fc5270 */
[----:B------:R-:W-:Y:S01]  /*8050*/  HADD2.F32 R82, -RZ, R82.H1_H1 ;  /* 0x30000052ff527230 */ /* 0x000fe20000004100 */
[----:B------:R-:W-:Y:S01]  /*8060*/  SHF.L.U32 R198, R179, 0x4, RZ ;  /* 0x00000004b3c67819 */ /* 0x000fe200000006ff */
[--C-:B------:R-:W-:Y:S01]  /*8070*/  HADD2.F32 R85, -RZ, R86.reuse.H0_H0 ;  /* 0x20000056ff557230 */ /* 0x100fe20000004100 */
[----:B------:R-:W-:Y:S01]  /*8080*/  SHF.L.U32 R204, R178, 0x4, RZ ;  /* 0x00000004b2cc7819 */ /* 0x000fe200000006ff */
[----:B------:R-:W-:Y:S01]  /*8090*/  HADD2.F32 R86, -RZ, R86.H1_H1 ;  /* 0x30000056ff567230 */ /* 0x000fe20000004100 */
[C---:B------:R-:W-:Y:S01]  /*80a0*/  IADD3 R192, PT, PT, R181.reuse, R198, RZ ;  /* 0x000000c6b5c07210 */ /* 0x040fe20007ffe0ff */
[--C-:B------:R-:W-:Y:S01]  /*80b0*/  HADD2.F32 R89, -RZ, R90.reuse.H0_H0 ;  /* 0x2000005aff597230 */ /* 0x100fe20000004100 */
[----:B------:R-:W-:Y:S01]  /*80c0*/  IADD3 R193, PT, PT, R181, R204, RZ ;  /* 0x000000ccb5c17210 */ /* 0x000fe20007ffe0ff */
[----:B------:R-:W-:Y:S01]  /*80d0*/  HADD2.F32 R90, -RZ, R90.H1_H1 ;  /* 0x3000005aff5a7230 */ /* 0x000fe20000004100 */
[----:B------:R-:W-:Y:S01]  /*80e0*/  SHF.L.U32 R197, R180, 0x4, RZ ;  /* 0x00000004b4c57819 */ /* 0x000fe200000006ff */
[----:B------:R-:W-:Y:S01]  /*80f0*/  HADD2.F32 R80, -RZ, R80.H1_H1 ;  /* 0x30000050ff507230 */ /* 0x000fe20000004100 */
[----:B------:R-:W-:Y:S01]  /*8100*/  F2FP.F16.E4M3.UNPACK_B R94, R141 ;  /* 0x0000008dff5e723e */ /* 0x000fe200020006ff */
[--C-:B------:R-:W-:Y:S01]  /*8110*/  HADD2.F32 R83, -RZ, R84.reuse.H0_H0 ;  /* 0x20000054ff537230 */ /* 0x100fe20000004100 */
[----:B------:R-:W-:Y:S01]  /*8120*/  IADD3 R194, PT, PT, R197, R192, RZ ;  /* 0x000000c0c5c27210 */ /* 0x000fe20007ffe0ff */
[----:B------:R-:W-:Y:S01]  /*8130*/  HADD2.F32 R84, -RZ, R84.H1_H1 ;  /* 0x30000054ff547230 */ /* 0x000fe20000004100 */
[----:B------:R-:W-:Y:S01]  /*8140*/  F2FP.F16.E4M3.UNPACK_B R98, R142 ;  /* 0x0000008eff62723e */ /* 0x000fe200020006ff */
[C---:B-1----:R-:W-:Y:S01]  /*8150*/  FMUL R0, R70.reuse, R4 ;  /* 0x0000000446007220 */ /* 0x042fe20000400000 */
[C---:B------:R-:W-:Y:S01]  /*8160*/  FMUL R2, R70.reuse, R5 ;  /* 0x0000000546027220 */ /* 0x040fe20000400000 */
[C---:B------:R-:W-:Y:S01]  /*8170*/  FMUL R4, R70.reuse, R8 ;  /* 0x0000000846047220 */ /* 0x040fe20000400000 */
[C---:B------:R-:W-:Y:S01]  /*8180*/  FMUL R5, R70.reuse, R9 ;  /* 0x0000000946057220 */ /* 0x040fe20000400000 */
[C---:B------:R-:W-:Y:S01]  /*8190*/  FFMA R0, R73.reuse, R72, R0 ;  /* 0x0000004849007223 */ /* 0x040fe20000000000 */
[C---:B------:R-:W-:Y:S01]  /*81a0*/  FFMA R2, R73.reuse, R75, R2 ;  /* 0x0000004b49027223 */ /* 0x040fe20000000002 */
[C---:B------:R-:W-:Y:S01]  /*81b0*/  FMUL R8, R70.reuse, R12 ;  /* 0x0000000c46087220 */ /* 0x040fe20000400000 */
[C---:B------:R-:W-:Y:S01]  /*81c0*/  FMUL R9, R70.reuse, R13 ;  /* 0x0000000d46097220 */ /* 0x040fe20000400000 */
[C---:B------:R-:W-:Y:S01]  /*81d0*/  FMUL R12, R70.reuse, R16 ;  /* 0x00000010460c7220 */ /* 0x040fe20000400000 */
[C---:B------:R-:W-:Y:S01]  /*81e0*/  FMUL R13, R70.reuse, R17 ;  /* 0x00000011460d7220 */ /* 0x040fe20000400000 */
[C---:B------:R-:W-:Y:S01]  /*81f0*/  FMUL R16, R70.reuse, R20 ;  /* 0x0000001446107220 */ /* 0x040fe20000400000 */
[C---:B------:R-:W-:Y:S01]  /*8200*/  FMUL R17, R70.reuse, R21 ;  /* 0x0000001546117220 */ /* 0x040fe20000400000 */
[--C-:B------:R-:W-:Y:S02]  /*8210*/  HADD2.F32 R93, -RZ, R94.reuse.H0_H0 ;  /* 0x2000005eff5d7230 */ /* 0x100fe40000004100 */
[C---:B------:R-:W-:Y:S01]  /*8220*/  FMUL R20, R70.reuse, R24 ;  /* 0x0000001846147220 */ /* 0x040fe20000400000 */
[----:B------:R-:W-:Y:S02]  /*8230*/  HADD2.F32 R94, -RZ, R94.H1_H1 ;  /* 0x3000005eff5e7230 */ /* 0x000fe40000004100 */
[C---:B------:R-:W-:Y:S01]  /*8240*/  FMUL R21, R70.reuse, R25 ;  /* 0x0000001946157220 */ /* 0x040fe20000400000 */
[--C-:B------:R-:W-:Y:S02]  /*8250*/  HADD2.F32 R97, -RZ, R98.reuse.H0_H0 ;  /* 0x20000062ff617230 */ /* 0x100fe40000004100 */
[C---:B------:R-:W-:Y:S01]  /*8260*/  FMUL R24, R70.reuse, R28 ;  /* 0x0000001c46187220 */ /* 0x040fe20000400000 */
[----:B------:R-:W-:Y:S02]  /*8270*/  HADD2.F32 R98, -RZ, R98.H1_H1 ;  /* 0x30000062ff627230 */ /* 0x000fe40000004100 */
[C---:B------:R-:W-:Y:S01]  /*8280*/  FMUL R25, R70.reuse, R29 ;  /* 0x0000001d46197220 */ /* 0x040fe20000400000 */
[C---:B------:R-:W-:Y:S01]  /*8290*/  FMUL R28, R70.reuse, R32 ;  /* 0x00000020461c7220 */ /* 0x040fe20000400000 */
[C---:B------:R-:W-:Y:S01]  /*82a0*/  FMUL R29, R70.reuse, R33 ;  /* 0x00000021461d7220 */ /* 0x040fe20000400000 */
[C---:B------:R-:W-:Y:S01]  /*82b0*/  FMUL R32, R70.reuse, R36 ;  /* 0x0000002446207220 */ /* 0x040fe20000400000 */
[----:B------:R-:W-:Y:S01]  /*82c0*/  F2FP.F16.E4M3.UNPACK_B R96, R141.H1 ;  /* 0x0000008dff60723e */ /* 0x000fe200030006ff */
[C---:B------:R-:W-:Y:S01]  /*82d0*/  FMUL R33, R70.reuse, R37 ;  /* 0x0000002546217220 */ /* 0x040fe20000400000 */
[C---:B------:R-:W-:Y:S01]  /*82e0*/  FMUL R36, R70.reuse, R40 ;  /* 0x0000002846247220 */ /* 0x040fe20000400000 */
[----:B------:R-:W-:Y:S01]  /*82f0*/  F2FP.F16.E4M3.UNPACK_B R100, R142.H1 ;  /* 0x0000008eff64723e */ /* 0x000fe200030006ff */
[C---:B------:R-:W-:Y:S01]  /*8300*/  FMUL R37, R70.reuse, R41 ;  /* 0x0000002946257220 */ /* 0x040fe20000400000 */
[C---:B------:R-:W-:Y:S01]  /*8310*/  FMUL R40, R70.reuse, R44 ;  /* 0x0000002c46287220 */ /* 0x040fe20000400000 */
[----:B------:R-:W-:Y:S01]  /*8320*/  F2FP.F16.E4M3.UNPACK_B R102, R143 ;  /* 0x0000008fff66723e */ /* 0x000fe200020006ff */
[C---:B------:R-:W-:Y:S01]  /*8330*/  FMUL R41, R70.reuse, R45 ;  /* 0x0000002d46297220 */ /* 0x040fe20000400000 */
[C---:B------:R-:W-:Y:S01]  /*8340*/  FMUL R44, R70.reuse, R48 ;  /* 0x00000030462c7220 */ /* 0x040fe20000400000 */
[----:B------:R-:W-:Y:S01]  /*8350*/  F2FP.F16.E4M3.UNPACK_B R104, R143.H1 ;  /* 0x0000008fff68723e */ /* 0x000fe200030006ff */
[C---:B------:R-:W-:Y:S01]  /*8360*/  FMUL R45, R70.reuse, R49 ;  /* 0x00000031462d7220 */ /* 0x040fe20000400000 */
[--C-:B------:R-:W-:Y:S02]  /*8370*/  HADD2.F32 R101, -RZ, R102.reuse.H0_H0 ;  /* 0x20000066ff657230 */ /* 0x100fe40000004100 */
[C---:B------:R-:W-:Y:S01]  /*8380*/  FMUL R48, R70.reuse, R52 ;  /* 0x0000003446307220 */ /* 0x040fe20000400000 */
[----:B----4-:R-:W-:Y:S01]  /*8390*/  F2FP.F16.E4M3.UNPACK_B R106, R144 ;  /* 0x00000090ff6a723e */ /* 0x010fe200020006ff */
[----:B------:R-:W-:Y:S02]  /*83a0*/  HADD2.F32 R102, -RZ, R102.H1_H1 ;  /* 0x30000066ff667230 */ /* 0x000fe40000004100 */
[C---:B------:R-:W-:Y:S01]  /*83b0*/  FMUL R49, R70.reuse, R53 ;  /* 0x0000003546317220 */ /* 0x040fe20000400000 */
[C---:B------:R-:W-:Y:S01]  /*83c0*/  FMUL R52, R70.reuse, R56 ;  /* 0x0000003846347220 */ /* 0x040fe20000400000 */
[----:B------:R-:W-:Y:S01]  /*83d0*/  F2FP.F16.E4M3.UNPACK_B R108, R144.H1 ;  /* 0x00000090ff6c723e */ /* 0x000fe200030006ff */
[--C-:B------:R-:W-:Y:S02]  /*83e0*/  HADD2.F32 R105, -RZ, R106.reuse.H0_H0 ;  /* 0x2000006aff697230 */ /* 0x100fe40000004100 */
[C---:B------:R-:W-:Y:S01]  /*83f0*/  FMUL R53, R70.reuse, R57 ;  /* 0x0000003946357220 */ /* 0x040fe20000400000 */
[----:B------:R-:W-:Y:S02]  /*8400*/  HADD2.F32 R106, -RZ, R106.H1_H1 ;  /* 0x3000006aff6a7230 */ /* 0x000fe40000004100 */
        /* <DEDUP_REMOVED lines=8> */
[----:B------:R-:W-:Y:S01]  /*8490*/  F2FP.F16.E4M3.UNPACK_B R114, R146 ;  /* 0x00000092ff72723e */ /* 0x000fe200020006ff */
[----:B------:R-:W-:Y:S02]  /*84a0*/  HADD2.F32 R110, -RZ, R110.H1_H1 ;  /* 0x3000006eff6e7230 */ /* 0x000fe40000004100 */
[C---:B------:R-:W-:Y:S01]  /*84b0*/  FMUL R7, R70.reuse, R7 ;  /* 0x0000000746077220 */ /* 0x040fe20000400000 */
[C---:B------:R-:W-:Y:S01]  /*84c0*/  FFMA R3, R73.reuse, R74, R3 ;  /* 0x0000004a49037223 */ /* 0x040fe20000000003 */
[----:B------:R-:W-:Y:S01]  /*84d0*/  F2FP.F16.E4M3.UNPACK_B R116, R146.H1 ;  /* 0x00000092ff74723e */ /* 0x000fe200030006ff */
[--C-:B------:R-:W-:Y:S02]  /*84e0*/  HADD2.F32 R113, -RZ, R114.reuse.H0_H0 ;  /* 0x20000072ff717230 */ /* 0x100fe40000004100 */
[C---:B------:R-:W-:Y:S01]  /*84f0*/  FFMA R7, R73.reuse, R76, R7 ;  /* 0x0000004c49077223 */ /* 0x040fe20000000007 */
[C---:B------:R-:W-:Y:S01]  /*8500*/  FFMA R4, R73.reuse, R77, R4 ;  /* 0x0000004d49047223 */ /* 0x040fe20000000004 */
[----:B------:R-:W-:Y:S01]  /*8510*/  F2FP.F16.E4M3.UNPACK_B R118, R147 ;  /* 0x00000093ff76723e */ /* 0x000fe200020006ff */
[----:B------:R-:W-:Y:S01]  /*8520*/  FFMA R5, R73, R78, R5 ;  /* 0x0000004e49057223 */ /* 0x000fe20000000005 */
[----:B------:R-:W-:Y:S01]  /*8530*/  HADD2.F32 R114, -RZ, R114.H1_H1 ;  /* 0x30000072ff727230 */ /* 0x000fe20000004100 */
[----:B------:R-:W-:Y:S01]  /*8540*/  F2FP.SATFINITE.E4M3.F32.PACK_AB_MERGE_C R159, R7, R3, RZ ;  /* 0x00000003079f723e */ /* 0x000fe200048070ff */
[C---:B------:R-:W-:Y:S01]  /*8550*/  FMUL R6, R70.reuse, R10 ;  /* 0x0000000a46067220 */ /* 0x040fe20000400000 */
[--C-:B------:R-:W-:Y:S02]  /*8560*/  HADD2.F32 R117, -RZ, R118.reuse.H0_H0 ;  /* 0x20000076ff757230 */ /* 0x100fe40000004100 */
[----:B------:R-:W-:Y:S01]  /*8570*/  FMUL R11, R70, R11 ;  /* 0x0000000b460b7220 */ /* 0x000fe20000400000 */
[----:B------:R-:W-:Y:S01]  /*8580*/  F2FP.SATFINITE.E4M3.F32.PACK_AB_MERGE_C R156, R2, R0, R159 ;  /* 0x00000000029c723e */ /* 0x000fe2000480709f */
[C---:B------:R-:W-:Y:S01]  /*8590*/  FFMA R6, R73.reuse, R79, R6 ;  /* 0x0000004f49067223 */ /* 0x040fe20000000006 */
[----:B------:R-:W-:Y:S02]  /*85a0*/  HADD2.F32 R118, -RZ, R118.H1_H1 ;  /* 0x30000076ff767230 */ /* 0x000fe40000004100 */
[C---:B------:R-:W-:Y:S01]  /*85b0*/  FFMA R11, R73.reuse, R80, R11 ;  /* 0x00000050490b7223 */ /* 0x040fe2000000000b */
[C---:B------:R-:W-:Y:S01]  /*85c0*/  FFMA R8, R73.reuse, R81, R8 ;  /* 0x0000005149087223 */ /* 0x040fe20000000008 */
[----:B------:R-:W-:Y:S01]  /*85d0*/  F2FP.F16.E4M3.UNPACK_B R120, R147.H1 ;  /* 0x00000093ff78723e */ /* 0x000fe200030006ff */
[----:B------:R-:W-:Y:S01]  /*85e0*/  FFMA R9, R73, R82, R9 ;  /* 0x0000005249097223 */ /* 0x000fe20000000009 */
[C---:B------:R-:W-:Y:S01]  /*85f0*/  FMUL R10, R70.reuse, R14 ;  /* 0x0000000e460a7220 */ /* 0x040fe20000400000 */
[----:B------:R-:W-:Y:S01]  /*8600*/  F2FP.SATFINITE.E4M3.F32.PACK_AB_MERGE_C R157, R11, R6, RZ ;  /* 0x000000060b9d723e */ /* 0x000fe200048070ff */
[C---:B------:R-:W-:Y:S01]  /*8610*/  FMUL R15, R70.reuse, R15 ;  /* 0x0000000f460f7220 */ /* 0x040fe20000400000 */
[--C-:B------:R-:W-:Y:S02]  /*8620*/  HADD2.F32 R87, -RZ, R88.reuse.H0_H0 ;  /* 0x20000058ff577230 */ /* 0x100fe40000004100 */
[----:B------:R-:W-:Y:S01]  /*8630*/  FFMA R10, R73, R83, R10 ;  /* 0x00000053490a7223 */ /* 0x000fe2000000000a */
[----:B------:R-:W-:Y:S01]  /*8640*/  F2FP.SATFINITE.E4M3.F32.PACK_AB_MERGE_C R157, R5, R4, R157 ;  /* 0x00000004059d723e */ /* 0x000fe2000480709d */
        /* <DEDUP_REMOVED lines=8> */
[C---:B------:R-:W-:Y:S01]  /*86d0*/  FMUL R19, R70.reuse, R19 ;  /* 0x0000001346137220 */ /* 0x040fe20000400000 */
[----:B------:R-:W-:Y:S01]  /*86e0*/  F2FP.SATFINITE.E4M3.F32.PACK_AB_MERGE_C R158, R9, R8, R158 ;  /* 0x00000008099e723e */ /* 0x000fe2000480709e */
[C---:B------:R-:W-:Y:S01]  /*86f0*/  FFMA R14, R73.reuse, R87, R14 ;  /* 0x00000057490e7223 */ /* 0x040fe2000000000e */
[----:B------:R-:W-:Y:S02]  /*8700*/  HADD2.F32 R122, -RZ, R122.H1_H1 ;  /* 0x3000007aff7a7230 */ /* 0x000fe40000004100 */
[C---:B------:R-:W-:Y:S01]  /*8710*/  FFMA R19, R73.reuse, R88, R19 ;  /* 0x0000005849137223 */ /* 0x040fe20000000013 */
[--C-:B------:R-:W-:Y:S02]  /*8720*/  HADD2.F32 R91, -RZ, R92.reuse.H0_H0 ;  /* 0x2000005cff5b7230 */ /* 0x100fe40000004100 */
[C---:B------:R-:W-:Y:S01]  /*8730*/  FFMA R16, R73.reuse, R89, R16 ;  /* 0x0000005949107223 */ /* 0x040fe20000000010 */
[----:B------:R-:W-:Y:S01]  /*8740*/  F2FP.F16.E4M3.UNPACK_B R124, R148.H1 ;  /* 0x00000094ff7c723e */ /* 0x000fe200030006ff */
[----:B------:R-:W-:Y:S01]  /*8750*/  FFMA R17, R73, R90, R17 ;  /* 0x0000005a49117223 */ /* 0x000fe20000000011 */
[----:B------:R-:W-:Y:S01]  /*8760*/  F2FP.SATFINITE.E4M3.F32.PACK_AB_MERGE_C R159, R19, R14, RZ ;  /* 0x0000000e139f723e */ /* 0x000fe200048070ff */
[----:B------:R-:W-:Y:S02]  /*8770*/  HADD2.F32 R92, -RZ, R92.H1_H1 ;  /* 0x3000005cff5c7230 */ /* 0x000fe40000004100 */
[C---:B------:R-:W-:Y:S01]  /*8780*/  FMUL R18, R70.reuse, R22 ;  /* 0x0000001646127220 */ /* 0x040fe20000400000 */
[C---:B------:R-:W-:Y:S01]  /*8790*/  FMUL R23, R70.reuse, R23 ;  /* 0x0000001746177220 */ /* 0x040fe20000400000 */
[----:B------:R-:W-:Y:S01]  /*87a0*/  F2FP.SATFINITE.E4M3.F32.PACK_AB_MERGE_C R159, R13, R12, R159 ;  /* 0x0000000c0d9f723e */ /* 0x000fe2000480709f */
[--C-:B------:R-:W-:Y:S02]  /*87b0*/  HADD2.F32 R95, -RZ, R96.reuse.H0_H0 ;  /* 0x20000060ff5f7230 */ /* 0x100fe40000004100 */
[C---:B------:R-:W-:Y:S01]  /*87c0*/  FFMA R18, R73.reuse, R91, R18 ;  /* 0x0000005b49127223 */ /* 0x040fe20000000012 */
[C---:B------:R-:W-:Y:S01]  /*87d0*/  FFMA R23, R73.reuse, R92, R23 ;  /* 0x0000005c49177223 */ /* 0x040fe20000000017 */
[C---:B------:R-:W-:Y:S01]  /*87e0*/  FFMA R20, R73.reuse, R93, R20 ;  /* 0x0000005d49147223 */ /* 0x040fe20000000014 */
[----:B------:R-:W-:Y:S01]  /*87f0*/  F2FP.F16.E4M3.UNPACK_B R126, R149 ;  /* 0x00000095ff7e723e */ /* 0x000fe200020006ff */
[----:B------:R1:W-:Y:S01]  /*8800*/  STS.128 [R163+UR50+0x4400], R156 ;  /* 0x0044009ca3007988 */ /* 0x0003e20008000c32 */
[----:B------:R-:W-:Y:S01]  /*8810*/  FFMA R21, R73, R94, R21 ;  /* 0x0000005e49157223 */ /* 0x000fe20000000015 */
[----:B------:R-:W-:Y:S01]  /*8820*/  F2FP.SATFINITE.E4M3.F32.PACK_AB_MERGE_C R188, R23, R18, RZ ;  /* 0x0000001217bc723e */ /* 0x000fe200048070ff */
[----:B------:R-:W-:Y:S02]  /*8830*/  HADD2.F32 R96, -RZ, R96.H1_H1 ;  /* 0x30000060ff607230 */ /* 0x000fe40000004100 */
[C---:B------:R-:W-:Y:S01]  /*8840*/  FMUL R22, R70.reuse, R26 ;  /* 0x0000001a46167220 */ /* 0x040fe20000400000 */
[----:B------:R-:W-:Y:S02]  /*8850*/  HADD2.F32 R125, -RZ, R126.H0_H0 ;  /* 0x2000007eff7d7230 */ /* 0x000fe40000004100 */
[C---:B------:R-:W-:Y:S01]  /*8860*/  FMUL R27, R70.reuse, R27 ;  /* 0x0000001b461b7220 */ /* 0x040fe20000400000 */
[----:B------:R-:W-:Y:S02]  /*8870*/  HADD2.F32 R99, -RZ, R100.H0_H0 ;  /* 0x20000064ff637230 */ /* 0x000fe40000004100 */
[C---:B------:R-:W-:Y:S01]  /*8880*/  FFMA R22, R73.reuse, R95, R22 ;  /* 0x0000005f49167223 */ /* 0x040fe20000000016 */
[----:B------:R-:W-:Y:S01]  /*8890*/  F2FP.F16.E4M3.UNPACK_B R128, R149.H1 ;  /* 0x00000095ff80723e */ /* 0x000fe200030006ff */
[C---:B------:R-:W-:Y:S01]  /*88a0*/  FFMA R27, R73.reuse, R96, R27 ;  /* 0x00000060491b7223 */ /* 0x040fe2000000001b */
[C---:B------:R-:W-:Y:S01]  /*88b0*/  FFMA R24, R73.reuse, R97, R24 ;  /* 0x0000006149187223 */ /* 0x040fe20000000018 */
[----:B------:R-:W-:Y:S01]  /*88c0*/  F2FP.F16.E4M3.UNPACK_B R130, R150 ;  /* 0x00000096ff82723e */ /* 0x000fe200020006ff */
[----:B------:R-:W-:Y:S01]  /*88d0*/  FFMA R25, R73, R98, R25 ;  /* 0x0000006249197223 */ /* 0x000fe20000000019 */
[----:B------:R-:W-:Y:S01]  /*88e0*/  HADD2.F32 R126, -RZ, R126.H1_H1 ;  /* 0x3000007eff7e7230 */ /* 0x000fe20000004100 */
        /* <DEDUP_REMOVED lines=16> */
[----:B-1----:R-:W-:Y:S01]  /*89f0*/  F2FP.SATFINITE.E4M3.F32.PACK_AB_MERGE_C R156, R17, R16, R188 ;  /* 0x00000010119c723e */ /* 0x002fe200048070bc */
[--C-:B------:R-:W-:Y:S01]  /*8a00*/  HADD2.F32 R133, -RZ, R134.reuse.H0_H0 ;  /* 0x20000086ff857230 */ /* 0x100fe20000004100 */
[----:B------:R-:W-:Y:S01]  /*8a10*/  F2FP.SATFINITE.E4M3.F32.PACK_AB_MERGE_C R157, R21, R20, R189 ;  /* 0x00000014159d723e */ /* 0x000fe200048070bd */
[----:B------:R-:W-:Y:S01]  /*8a20*/  FFMA R30, R73, R103, R30 ;  /* 0x00000067491e7223 */ /* 0x000fe2000000001e */
[----:B------:R-:W-:Y:S01]  /*8a30*/  F2FP.SATFINITE.E4M3.F32.PACK_AB_MERGE_C R158, R25, R24, R190 ;  /* 0x00000018199e723e */ /* 0x000fe200048070be */
[----:B------:R-:W-:Y:S02]  /*8a40*/  HADD2.F32 R134, -RZ, R134.H1_H1 ;  /* 0x30000086ff867230 */ /* 0x000fe40000004100 */
[C---:B------:R-:W-:Y:S01]  /*8a50*/  FMUL R35, R70.reuse, R35 ;  /* 0x0000002346237220 */ /* 0x040fe20000400000 */
[--C-:B------:R-:W-:Y:S02]  /*8a60*/  HADD2.F32 R107, -RZ, R108.reuse.H0_H0 ;  /* 0x2000006cff6b7230 */ /* 0x100fe40000004100 */
[C---:B------:R-:W-:Y:S01]  /*8a70*/  FMUL R34, R70.reuse, R38 ;  /* 0x0000002646227220 */ /* 0x040fe20000400000 */
[----:B------:R-:W-:Y:S02]  /*8a80*/  HADD2.F32 R108, -RZ, R108.H1_H1 ;  /* 0x3000006cff6c7230 */ /* 0x000fe40000004100 */
[C---:B------:R-:W-:Y:S01]  /*8a90*/  FFMA R35, R73.reuse, R104, R35 ;  /* 0x0000006849237223 */ /* 0x040fe20000000023 */
[C---:B------:R-:W-:Y:S01]  /*8aa0*/  FFMA R32, R73.reuse, R105, R32 ;  /* 0x0000006949207223 */ /* 0x040fe20000000020 */
[C---:B------:R-:W-:Y:S01]  /*8ab0*/  FFMA R33, R73.reuse, R106, R33 ;  /* 0x0000006a49217223 */ /* 0x040fe20000000021 */
[----:B------:R-:W-:Y:S01]  /*8ac0*/  FFMA R34, R73, R107, R34 ;  /* 0x0000006b49227223 */ /* 0x000fe20000000022 */
[C---:B------:R-:W-:Y:S01]  /*8ad0*/  FMUL R39, R70.reuse, R39 ;  /* 0x0000002746277220 */ /* 0x040fe20000400000 */
[----:B------:R-:W-:Y:S01]  /*8ae0*/  F2FP.F16.E4M3.UNPACK_B R72, R151.H1 ;  /* 0x00000097ff48723e */ /* 0x000fe200030006ff */
[--C-:B------:R-:W-:Y:S01]  /*8af0*/  HADD2.F32 R111, -RZ, R112.reuse.H0_H0 ;  /* 0x20000070ff6f7230 */ /* 0x100fe20000004100 */
[----:B------:R-:W-:Y:S01]  /*8b00*/  F2FP.SATFINITE.E4M3.F32.PACK_AB_MERGE_C R159, R35, R30, RZ ;  /* 0x0000001e239f723e */ /* 0x000fe200048070ff */
[C---:B------:R-:W-:Y:S01]  /*8b10*/  FFMA R39, R73.reuse, R108, R39 ;  /* 0x0000006c49277223 */ /* 0x040fe20000000027 */
[C---:B------:R-:W-:Y:S01]  /*8b20*/  FFMA R36, R73.reuse, R109, R36 ;  /* 0x0000006d49247223 */ /* 0x040fe20000000024 */
[----:B------:R-:W-:Y:S01]  /*8b30*/  FFMA R37, R73, R110, R37 ;  /* 0x0000006e49257223 */ /* 0x000fe20000000025 */
[----:B------:R-:W-:Y:S01]  /*8b40*/  F2FP.SATFINITE.E4M3.F32.PACK_AB_MERGE_C R159, R29, R28, R159 ;  /* 0x0000001c1d9f723e */ /* 0x000fe2000480709f */
[----:B------:R-:W-:Y:S01]  /*8b50*/  HADD2.F32 R112, -RZ, R112.H1_H1 ;  /* 0x30000070ff707230 */ /* 0x000fe20000004100 */
[----:B------:R-:W-:Y:S01]  /*8b60*/  F2FP.SATFINITE.E4M3.F32.PACK_AB_MERGE_C R188, R39, R34, RZ ;  /* 0x0000002227bc723e */ /* 0x000fe200048070ff */
[C---:B------:R-:W-:Y:S01]  /*8b70*/  FMUL R38, R70.reuse, R42 ;  /* 0x0000002a46267220 */ /* 0x040fe20000400000 */
[C---:B------:R-:W-:Y:S01]  /*8b80*/  FMUL R43, R70.reuse, R43 ;  /* 0x0000002b462b7220 */ /* 0x040fe20000400000 */
[--C-:B------:R-:W-:Y:S01]  /*8b90*/  HADD2.F32 R115, -RZ, R116.reuse.H0_H0 ;  /* 0x20000074ff737230 */ /* 0x100fe20000004100 */
[----:B------:R1:W-:Y:S01]  /*8ba0*/  STS.128 [R192+0x4010], R156 ;  /* 0x0040109cc0007388 */ /* 0x0003e20000000c00 */
[----:B------:R-:W-:Y:S01]  /*8bb0*/  F2FP.SATFINITE.E4M3.F32.PACK_AB_MERGE_C R188, R33, R32, R188 ;  /* 0x0000002021bc723e */ /* 0x000fe200048070bc */
[C---:B------:R-:W-:Y:S01]  /*8bc0*/  FFMA R38, R73.reuse, R111, R38 ;  /* 0x0000006f49267223 */ /* 0x040fe20000000026 */
[C---:B------:R-:W-:Y:S01]  /*8bd0*/  FFMA R43, R73.reuse, R112, R43 ;  /* 0x00000070492b7223 */ /* 0x040fe2000000002b */
[C---:B------:R-:W-:Y:S01]  /*8be0*/  FFMA R40, R73.reuse, R113, R40 ;  /* 0x0000007149287223 */ /* 0x040fe20000000028 */
[----:B------:R-:W-:Y:S01]  /*8bf0*/  FFMA R41, R73, R114, R41 ;  /* 0x0000007249297223 */ /* 0x000fe20000000029 */
[----:B------:R-:W-:Y:S02]  /*8c00*/  HADD2.F32 R116, -RZ, R116.H1_H1 ;  /* 0x30000074ff747230 */ /* 0x000fe40000004100 */
[C---:B------:R-:W-:Y:S01]  /*8c10*/  FMUL R42, R70.reuse, R46 ;  /* 0x0000002e462a7220 */ /* 0x040fe20000400000 */
[----:B------:R-:W-:Y:S01]  /*8c20*/  F2FP.SATFINITE.E4M3.F32.PACK_AB_MERGE_C R189, R43, R38, RZ ;  /* 0x000000262bbd723e */ /* 0x000fe200048070ff */
[----:B------:R-:W-:Y:S01]  /*8c30*/  FMUL R47, R70, R47 ;  /* 0x0000002f462f7220 */ /* 0x000fe20000400000 */
[--C-:B------:R-:W-:Y:S02]  /*8c40*/  HADD2.F32 R119, -RZ, R120.reuse.H0_H0 ;  /* 0x20000078ff777230 */ /* 0x100fe40000004100 */
[----:B------:R-:W-:Y:S01]  /*8c50*/  FFMA R42, R73, R115, R42 ;  /* 0x00000073492a7223 */ /* 0x000fe2000000002a */
[----:B------:R-:W-:Y:S01]  /*8c60*/  F2FP.SATFINITE.E4M3.F32.PACK_AB_MERGE_C R189, R37, R36, R189 ;  /* 0x0000002425bd723e */ /* 0x000fe200048070bd */
[C---:B------:R-:W-:Y:S01]  /*8c70*/  FFMA R47, R73.reuse, R116, R47 ;  /* 0x00000074492f7223 */ /* 0x040fe2000000002f */
[C---:B------:R-:W-:Y:S01]  /*8c80*/  FFMA R44, R73.reuse, R117, R44 ;  /* 0x00000075492c7223 */ /* 0x040fe2000000002c */
[----:B------:R-:W-:Y:S01]  /*8c90*/  ISETP.NE.AND P0, PT, R166, RZ, PT ;  /* 0x000000ffa600720c */ /* 0x000fe20003f05270 */
[----:B------:R-:W-:Y:S01]  /*8ca0*/  FFMA R45, R73, R118, R45 ;  /* 0x00000076492d7223 */ /* 0x000fe2000000002d */
[----:B------:R-:W-:Y:S01]  /*8cb0*/  HADD2.F32 R120, -RZ, R120.H1_H1 ;  /* 0x30000078ff787230 */ /* 0x000fe20000004100 */
[----:B------:R-:W-:Y:S01]  /*8cc0*/  F2FP.SATFINITE.E4M3.F32.PACK_AB_MERGE_C R190, R47, R42, RZ ;  /* 0x0000002a2fbe723e */ /* 0x000fe200048070ff */
[C---:B------:R-:W-:Y:S01]  /*8cd0*/  FMUL R46, R70.reuse, R50 ;  /* 0x00000032462e7220 */ /* 0x040fe20000400000 */
[C---:B------:R-:W-:Y:S01]  /*8ce0*/  FMUL R51, R70.reuse, R51 ;  /* 0x0000003346337220 */ /* 0x040fe20000400000 */
[--C-:B------:R-:W-:Y:S02]  /*8cf0*/  HADD2.F32 R123, -RZ, R124.reuse.H0_H0 ;  /* 0x2000007cff7b7230 */ /* 0x100fe40000004100 */
[C---:B------:R-:W-:Y:S01]  /*8d00*/  FMUL R50, R70.reuse, R54 ;  /* 0x0000003646327220 */ /* 0x040fe20000400000 */
[C---:B------:R-:W-:Y:S01]  /*8d10*/  FFMA R46, R73.reuse, R119, R46 ;  /* 0x00000077492e7223 */ /* 0x040fe2000000002e */
[----:B------:R-:W-:Y:S02]  /*8d20*/  HADD2.F32 R124, -RZ, R124.H1_H1 ;  /* 0x3000007cff7c7230 */ /* 0x000fe40000004100 */
[C---:B------:R-:W-:Y:S01]  /*8d30*/  FFMA R51, R73.reuse, R120, R51 ;  /* 0x0000007849337223 */ /* 0x040fe20000000033 */
[C---:B------:R-:W-:Y:S01]  /*8d40*/  FMUL R55, R70.reuse, R55 ;  /* 0x0000003746377220 */ /* 0x040fe20000400000 */
[C---:B------:R-:W-:Y:S01]  /*8d50*/  FFMA R48, R73.reuse, R121, R48 ;  /* 0x0000007949307223 */ /* 0x040fe20000000030 */
[C---:B------:R-:W-:Y:S01]  /*8d60*/  FFMA R49, R73.reuse, R122, R49 ;  /* 0x0000007a49317223 */ /* 0x040fe20000000031 */
[--C-:B------:R-:W-:Y:S02]  /*8d70*/  HADD2.F32 R127, -RZ, R128.reuse.H0_H0 ;  /* 0x20000080ff7f7230 */ /* 0x100fe40000004100 */
[C---:B------:R-:W-:Y:S01]  /*8d80*/  FFMA R50, R73.reuse, R123, R50 ;  /* 0x0000007b49327223 */ /* 0x040fe20000000032 */
[----:B------:R-:W-:Y:S02]  /*8d90*/  HADD2.F32 R128, -RZ, R128.H1_H1 ;  /* 0x30000080ff807230 */ /* 0x000fe40000004100 */
[C---:B------:R-:W-:Y:S01]  /*8da0*/  FMUL R54, R70.reuse, R58 ;  /* 0x0000003a46367220 */ /* 0x040fe20000400000 */
        /* <DEDUP_REMOVED lines=16> */
[----:B------:R-:W-:Y:S01]  /*8eb0*/  FFMA R63, R73, R132, R63 ;  /* 0x00000084493f7223 */ /* 0x000fe2000000003f */
[----:B------:R-:W-:Y:S01]  /*8ec0*/  FMUL R67, R70, R67 ;  /* 0x0000004346437220 */ /* 0x000fe20000400000 */
[----:B------:R-:W-:Y:S01]  /*8ed0*/  F2FP.SATFINITE.E4M3.F32.PACK_AB_MERGE_C R191, R51, R46, RZ ;  /* 0x0000002e33bf723e */ /* 0x000fe200048070ff */
[C---:B------:R-:W-:Y:S01]  /*8ee0*/  FFMA R60, R73.reuse, R133, R60 ;  /* 0x00000085493c7223 */ /* 0x040fe2000000003c */
[C---:B------:R-:W-:Y:S01]  /*8ef0*/  FFMA R61, R73.reuse, R134, R61 ;  /* 0x00000086493d7223 */ /* 0x040fe2000000003d */
[C---:B------:R-:W-:Y:S01]  /*8f00*/  FFMA R62, R73.reuse, R75, R62 ;  /* 0x0000004b493e7223 */ /* 0x040fe2000000003e */
[----:B------:R-:W-:Y:S01]  /*8f10*/  FFMA R67, R73, R72, R67 ;  /* 0x0000004849437223 */ /* 0x000fe20000000043 */
[----:B------:R-:W-:Y:S02]  /*8f20*/  F2FP.SATFINITE.E4M3.F32.PACK_AB_MERGE_C R190, R41, R40, R190 ;  /* 0x0000002829be723e */ /* 0x000fe400048070be */
[----:B------:R-:W-:Y:S02]  /*8f30*/  F2FP.SATFINITE.E4M3.F32.PACK_AB_MERGE_C R191, R45, R44, R191 ;  /* 0x0000002c2dbf723e */ /* 0x000fe400048070bf */
[----:B------:R-:W-:Y:S02]  /*8f40*/  F2FP.SATFINITE.E4M3.F32.PACK_AB_MERGE_C R200, R55, R50, RZ ;  /* 0x0000003237c8723e */ /* 0x000fe400048070ff */
[----:B------:R-:W-:Y:S01]  /*8f50*/  F2FP.SATFINITE.E4M3.F32.PACK_AB_MERGE_C R201, R59, R54, RZ ;  /* 0x000000363bc9723e */ /* 0x000fe200048070ff */
[----:B------:R1:W-:Y:S01]  /*8f60*/  STS.128 [R193+0x4020], R188 ;  /* 0x004020bcc1007388 */ /* 0x0003e20000000c00 */
[----:B------:R-:W-:Y:S02]  /*8f70*/  F2FP.SATFINITE.E4M3.F32.PACK_AB_MERGE_C R202, R63, R58, RZ ;  /* 0x0000003a3fca723e */ /* 0x000fe400048070ff */
[----:B------:R-:W-:Y:S02]  /*8f80*/  F2FP.SATFINITE.E4M3.F32.PACK_AB_MERGE_C R203, R67, R62, RZ ;  /* 0x0000003e43cb723e */ /* 0x000fe400048070ff */
[----:B------:R-:W-:Y:S02]  /*8f90*/  F2FP.SATFINITE.E4M3.F32.PACK_AB_MERGE_C R200, R49, R48, R200 ;  /* 0x0000003031c8723e */ /* 0x000fe400048070c8 */
[----:B------:R-:W-:Y:S02]  /*8fa0*/  F2FP.SATFINITE.E4M3.F32.PACK_AB_MERGE_C R201, R53, R52, R201 ;  /* 0x0000003435c9723e */ /* 0x000fe400048070c9 */
[----:B------:R-:W-:Y:S02]  /*8fb0*/  F2FP.SATFINITE.E4M3.F32.PACK_AB_MERGE_C R202, R57, R56, R202 ;  /* 0x0000003839ca723e */ /* 0x000fe400048070ca */
[----:B------:R-:W-:Y:S02]  /*8fc0*/  F2FP.SATFINITE.E4M3.F32.PACK_AB_MERGE_C R203, R61, R60, R203 ;  /* 0x0000003c3dcb723e */ /* 0x000fe400048070cb */
[----:B------:R-:W-:Y:S02]  /*8fd0*/  LEA R199, R160, UR50, 0x3 ;  /* 0x00000032a0c77c11 */ /* 0x000fe4000f8e18ff */
[----:B------:R-:W-:Y:S01]  /*8fe0*/  @P6 SHF.L.U32 R206, R135, 0x1f, RZ ;  /* 0x0000001f87ce6819 */ /* 0x000fe200000006ff */
[----:B------:R1:W-:Y:S01]  /*8ff0*/  STS.128 [R194+0x4010], R200 ;  /* 0x004010c8c2007388 */ /* 0x0003e20000000c00 */
[----:B------:R-:W-:Y:S01]  /*9000*/  @!PT LDS RZ, [RZ] ;  /* 0x00000000fffff984 */ /* 0x000fe20000000800 */
[----:B------:R-:W-:Y:S01]  /*9010*/  @!PT LDS RZ, [RZ] ;  /* 0x00000000fffff984 */ /* 0x000fe20000000800 */
[----:B------:R-:W-:Y:S01]  /*9020*/  @!PT LDS RZ, [RZ] ;  /* 0x00000000fffff984 */ /* 0x000fe20000000800 */
[----:B------:R-:W-:Y:S01]  /*9030*/  @!PT LDS RZ, [RZ] ;  /* 0x00000000fffff984 */ /* 0x000fe20000000800 */
[----:B------:R2:W-:Y:S07]  /*9040*/  MEMBAR.ALL.CTA ;  /* 0x0000000000007992 */ /* 0x0005ee0000008000 */
[----:B--2---:R-:W2:Y:S02]  /*9050*/  FENCE.VIEW.ASYNC.S ;  /* 0x00000000000073c6 */ /* 0x004ea40000000000 */
[----:B--2---:R-:W-:Y:S06]  /*9060*/  BAR.SYNC.DEFER_BLOCKING 0x1, 0x80 ;  /* 0x0042000000007b1d */ /* 0x004fec0000010000 */
[----:B------:R-:W-:Y:S05]  /*9070*/  @P0 BRA `(.L_x_136) ;  /* 0x0000000000340947 */ /* 0x000fea0003800000 */
[----:B------:R-:W2:Y:S01]  /*9080*/  LDCU.64 UR6, c[0x0][0x348] ;  /* 0x00006900ff0677ac */ /* 0x000ea20008000a00 */
[----:B------:R-:W-:Y:S02]  /*9090*/  R2UR UR42, R186 ;  /* 0x00000000ba2a72ca */ /* 0x000fe400000e0000 */
[----:B------:R-:W-:Y:S01]  /*90a0*/  R2UR UR43, R185 ;  /* 0x00000000b92b72ca */ /* 0x000fe200000e0000 */
[----:B------:R-:W-:Y:S01]  /*90b0*/  UIADD3 UR4, UPT, UPT, UR50, 0x4400, URZ ;  /* 0x0000440032047890 */ /* 0x000fe2000fffe0ff */
[----:B------:R-:W-:Y:S02]  /*90c0*/  R2UR UR44, R183 ;  /* 0x00000000b72c72ca */ /* 0x000fe400000e0000 */
[----:B------:R-:W-:Y:S03]  /*90d0*/  R2UR UR45, R184 ;  /* 0x00000000b82d72ca */ /* 0x000fe600000e0000 */
[----:B------:R-:W-:Y:S05]  /*90e0*/  IMAD.U32 R182, RZ, RZ, UR4 ;  /* 0x00000004ffb67e24 */ /* 0x000fea000f8e00ff */
[----:B------:R-:W-:Y:S01]  /*90f0*/  R2UR UR40, R182 ;  /* 0x00000000b62872ca */ /* 0x000fe200000e0000 */
[----:B--2---:R-:W-:Y:S04]  /*9100*/  UIADD3 UR4, UP0, UPT, UR6, 0x780, URZ ;  /* 0x0000078006047890 */ /* 0x004fe8000ff1e0ff */
[----:B------:R-:W-:Y:S09]  /*9110*/  UIADD3.X UR5, UPT, UPT, URZ, UR7, URZ, UP0, !UPT ;  /* 0x00000007ff057290 */ /* 0x000ff200087fe4ff */
[----:B------:R2:W-:Y:S01]  /*9120*/  UTMASTG.5D.IM2COL [UR40], [UR4] ;  /* 0x00000028040073b5 */ /* 0x0005e20008060000 */
[----:B------:R0:W-:Y:S01]  /*9130*/  UTMACMDFLUSH ;  /* 0x00000000000079b7 */ /* 0x0001e20000000000 */
[----:B--2---:R-:W-:Y:S04]  /*9140*/  DEPBAR.LE SB0, 0x1 ;  /* 0x000080400000791a */ /* 0x004fe80000000000 */
.L_x_136:
[----:B------:R-:W-:Y:S05]  /*9150*/  BSYNC.RECONVERGENT B0 ;  /* 0x0000000000007941 */ /* 0x000fea0003800200 */
.L_x_135:
[----:B------:R-:W-:Y:S06]  /*9160*/  BAR.SYNC.DEFER_BLOCKING 0x1, 0x80 ;  /* 0x0042000000007b1d */ /* 0x000fec0000010000 */
[----:B------:R-:W2:Y:S01]  /*9170*/  @P6 SYNCS.PHASECHK.TRANS64.TRYWAIT P0, [R199+URZ+0x200], R206 ;  /* 0x000200cec70065a7 */ /* 0x000ea200080011ff */
[----:B------:R-:W-:Y:S01]  /*9180*/  BSSY B1, `(.L_x_137) ;  /* 0x0000023000017945 */ /* 0x000fe20003800000 */
[----:B--2---:R-:W-:Y:S03]  /*9190*/  @P6 SEL R195, RZ, 0x1, !P0 ;  /* 0x00000001ffc36807 */ /* 0x004fe60004000000 */
[----:B------:R-:W-:Y:S05]  /*91a0*/  @!P6 BRA `(.L_x_138) ;  /* 0x000000000080e947 */ /* 0x000fea0003800000 */
[----:B------:R-:W-:Y:S01]  /*91b0*/  ISETP.NE.AND P1, PT, R196, RZ, PT ;  /* 0x000000ffc400720c */ /* 0x000fe20003f25270 */
[----:B------:R-:W2:Y:S01]  /*91c0*/  S2R R0, SR_CgaCtaId ;  /* 0x0000000000007919 */ /* 0x000ea20000008800 */
[----:B------:R-:W-:Y:S01]  /*91d0*/  ISETP.NE.AND P0, PT, R195, RZ, PT ;  /* 0x000000ffc300720c */ /* 0x000fe20003f05270 */
[----:B------:R-:W-:Y:S10]  /*91e0*/  BSSY B0, `(.L_x_139) ;  /* 0x0000009000007945 */ /* 0x000ff40003800000 */
[----:B------:R-:W-:Y:S04]  /*91f0*/  @P1 IMAD R3, R160, 0x2000, R181 ;  /* 0x00002000a0031824 */ /* 0x000fe800078e02b5 */
[C---:B------:R-:W-:Y:S01]  /*9200*/  @P1 IMAD.IADD R198, R3.reuse, 0x1, R198 ;  /* 0x0000000103c61824 */ /* 0x040fe200078e02c6 */
[----:B------:R-:W-:Y:S03]  /*9210*/  @P1 IADD3 R204, PT, PT, R3, R204, RZ ;  /* 0x000000cc03cc1210 */ /* 0x000fe60007ffe0ff */
[----:B------:R-:W-:Y:S01]  /*9220*/  @P1 IMAD.IADD R197, R197, 0x1, R198 ;  /* 0x00000001c5c51824 */ /* 0x000fe200078e02c6 */
[----:B------:R-:W-:Y:S06]  /*9230*/  @P0 BRA `(.L_x_140) ;  /* 0x00000000000c0947 */ /* 0x000fec0003800000 */
[----:B------:R-:W-:Y:S04]  /*9240*/  SHF.L.U32 R2, R135, 0x1f, RZ ;  /* 0x0000001f87027819 */ /* 0x000fe800000006ff */
[----:B------:R-:W3:Y:S02]  /*9250*/  SYNCS.PHASECHK.TRANS64.TRYWAIT P0, [R199+URZ+0x200], R2 ;  /* 0x00020002c70075a7 */ /* 0x000ee400080011ff */
[----:B---3--:R-:W-:Y:S05]  /*9260*/  @!P0 BRA `(.L_x_141) ;  /* 0x0000002800508947 */ /* 0x008fea0003800000 */
.L_x_140:
[----:B------:R-:W-:Y:S05]  /*9270*/  BSYNC B0 ;  /* 0x0000000000007941 */ /* 0x000fea0003800000 */
.L_x_139:
[----:B------:R-:W-:Y:S01]  /*9280*/  ISETP.NE.AND P0, PT, R196, RZ, PT ;  /* 0x000000ffc400720c */ /* 0x000fe20003f05270 */
[----:B---3--:R-:W-:Y:S02]  /*9290*/  VIADD R199, R199, 0x210 ;  /* 0x00000210c7c77836 */ /* 0x008fe40000000000 */
[----:B------:R-:W-:Y:S03]  /*92a0*/  VIADD R160, R160, 0x1 ;  /* 0x00000001a0a07836 */ /* 0x000fe60000000000 */
[----:B--2---:R-:W-:Y:S07]  /*92b0*/  PRMT R0, R0, 0x654, R199 ;  /* 0x0000065400007816 */ /* 0x004fee00000000c7 */
        /* <DEDUP_REMOVED lines=11> */
[----:B------:R-:W-:Y:S01]  /*9370*/  SEL R160, R160, RZ, P0 ;  /* 0x000000ffa0a07207 */ /* 0x000fe20000000000 */
[----:B-----5:R5:W-:Y:S02]  /*9380*/  SYNCS.ARRIVE.TRANS64.RED.A1T0 RZ, [R0+URZ], RZ ;  /* 0x000000ff00ff79a7 */ /* 0x020be400081004ff */
[----:B-----5:R-:W-:Y:S04]  /*9390*/  SEL R0, RZ, 0x1, P0 ;  /* 0x00000001ff007807 */ /* 0x020fe80000000000 */
[----:B--234-:R-:W-:Y:S02]  /*93a0*/  LOP3.LUT R135, R135, R0, RZ, 0x3c, !PT ;  /* 0x0000000087877212 */ /* 0x01cfe400078e3cff */
.L_x_138:
[----:B------:R-:W-:Y:S05]  /*93b0*/  BSYNC B1 ;  /* 0x0000000000017941 */ /* 0x000fea0003800000 */
.L_x_137:
[----:B------:R-:W-:Y:S05]  /*93c0*/  VIADD R3, R71, 0x40 ;  /* 0x0000004047037836 */ /* 0x000fea0000000000 */
[----:B------:R-:W-:Y:S04]  /*93d0*/  SHF.R.U32.HI R3, RZ, 0x15, R3 ;  /* 0x00000015ff037819 */ /* 0x000fe80000011603 */
[----:B------:R-:W-:Y:S11]  /*93e0*/  LOP3.LUT P0, RZ, R3, 0x3, R168, 0x48, !PT ;  /* 0x0000000303ff7812 */ /* 0x000ff600078048a8 */
[----:B------:R-:W-:Y:S02]  /*93f0*/  @!UPT UIADD3 URZ, UPT, UPT, URZ, URZ, URZ ;  /* 0x000000fffffff290 */ /* 0x000fe4000fffe0ff */
[----:B------:R-:W-:Y:S05]  /*9400*/  @!P0 BRA `(.L_x_142) ;  /* 0x0000000000408947 */ /* 0x000fea0003800000 */
[----:B------:R-:W2:Y:S01]  /*9410*/  LDCU.64 UR8, c[0x4][0x70] ;  /* 0x01000e00ff0877ac */ /* 0x000ea20008000a00 */
[----:B------:R-:W-:Y:S01]  /*9420*/  MOV R3, 0x0 ;  /* 0x0000000000037802 */ /* 0x000fe20000000f00 */
[----:B------:R-:W-:Y:S02]  /*9430*/  HFMA2 R12, -RZ, RZ, 0, 5.9604644775390625e-08 ;  /* 0x00000001ff0c7431 */ /* 0x000fe400000001ff */
[----:B------:R-:W-:Y:S02]  /*9440*/  IMAD.MOV.U32 R8, RZ, RZ, 0x192 ;  /* 0x00000192ff087424 */ /* 0x000fe400078e00ff */
[----:B------:R-:W-:Y:S01]  /*9450*/  IMAD.MOV.U32 R13, RZ, RZ, RZ ;  /* 0x000000ffff0d7224 */ /* 0x000fe200078e00ff */
[----:B------:R-:W3:Y:S01]  /*9460*/  LDCU.64 UR6, c[0x4][0x78] ;  /* 0x01000f00ff0677ac */ /* 0x000ee20008000a00 */
[----:B------:R-:W4:Y:S01]  /*9470*/  LDC.64 R2, c[0x4][R3] ;  /* 0x0100000003027b82 */ /* 0x000f220000000a00 */
[----:B------:R-:W5:Y:S01]  /*9480*/  LDCU.64 UR4, c[0x4][0x10] ;  /* 0x01000200ff0477ac */ /* 0x000f620008000a00 */
[----:B--2---:R-:W-:Y:S01]  /*9490*/  MOV R5, UR9 ;  /* 0x0000000900057c02 */ /* 0x004fe20008000f00 */
[----:B------:R-:W-:Y:S01]  /*94a0*/  IMAD.U32 R4, RZ, RZ, UR8 ;  /* 0x00000008ff047e24 */ /* 0x000fe2000f8e00ff */
[----:B---3--:R-:W-:Y:S01]  /*94b0*/  MOV R7, UR7 ;  /* 0x0000000700077c02 */ /* 0x008fe20008000f00 */
[----:B------:R-:W-:Y:S01]  /*94c0*/  IMAD.U32 R6, RZ, RZ, UR6 ;  /* 0x00000006ff067e24 */ /* 0x000fe2000f8e00ff */
[----:B-----5:R-:W-:Y:S01]  /*94d0*/  MOV R11, UR5 ;  /* 0x00000005000b7c02 */ /* 0x020fe20008000f00 */
[----:B------:R-:W-:Y:S02]  /*94e0*/  IMAD.U32 R10, RZ, RZ, UR4 ;  /* 0x00000004ff0a7e24 */ /* 0x000fe4000f8e00ff */
[----:B------:R-:W-:Y:S07]  /*94f0*/  LEPC R20, `(.L_x_142) ;  /* 0x000000001014794e */ /* 0x000fee0000000000 */
[----:B-1--4-:R-:W-:Y:S05]  /*9500*/  CALL.ABS.NOINC R2 ;  /* 0x0000000002007343 */ /* 0x012fea0003c00000 */
.L_x_142:
[----:B------:R-:W-:Y:S01]  /*9510*/  ISETP.NE.AND P0, PT, R166, RZ, PT ;  /* 0x000000ffa600720c */ /* 0x000fe20003f05270 */
[----:B------:R-:W-:Y:S05]  /*9520*/  WARPSYNC.ALL ;  /* 0x0000000000007948 */ /* 0x000fea0003800000 */
[----:B------:R-:W-:Y:S01]  /*9530*/  R2UR UR4, R71 ;  /* 0x00000000470472ca */ /* 0x000fe200000e0000 */
[----:B------:R-:W-:Y:S01]  /*9540*/  BSSY.RECONVERGENT B0, `(.L_x_143) ;  /* 0x000011f000007945 */ /* 0x000fe20003800200 */
[----:B------:R-:W-:Y:S02]  /*9550*/  F2FP.F16.E4M3.UNPACK_B R11, R137 ;  /* 0x00000089ff0b723e */ /* 0x000fe400020006ff */
[----:B------:R-:W-:Y:S02]  /*9560*/  F2FP.F16.E4M3.UNPACK_B R10, R138 ;  /* 0x0000008aff0a723e */ /* 0x000fe400020006ff */
[----:B------:R-:W-:Y:S01]  /*9570*/  F2FP.F16.E4M3.UNPACK_B R9, R139 ;  /* 0x0000008bff09723e */ /* 0x000fe200020006ff */
[--C-:B------:R-:W-:Y:S01]  /*9580*/  HADD2.F32 R74, -RZ, R11.reuse.H0_H0 ;  /* 0x2000000bff4a7230 */ /* 0x100fe20000004100 */
[----:B------:R-:W-:Y:S01]  /*9590*/  F2FP.F16.E4M3.UNPACK_B R8, R140 ;  /* 0x0000008cff08723e */ /* 0x000fe200020006ff */
[----:B------:R-:W-:Y:S01]  /*95a0*/  HADD2.F32 R76, -RZ, R11.H1_H1 ;  /* 0x3000000bff4c7230 */ /* 0x000fe20000004100 */
[----:B------:R-:W-:Y:S01]  /*95b0*/  F2FP.F16.E4M3.UNPACK_B R7, R141 ;  /* 0x0000008dff07723e */ /* 0x000fe200020006ff */
[--C-:B------:R-:W-:Y:S01]  /*95c0*/  HADD2.F32 R77, -RZ, R10.reuse.H0_H0 ;  /* 0x2000000aff4d7230 */ /* 0x100fe20000004100 */
[----:B------:R-:W-:Y:S01]  /*95d0*/  F2FP.F16.E4M3.UNPACK_B R6, R142 ;  /* 0x0000008eff06723e */ /* 0x000fe200020006ff */
[----:B------:R-:W-:Y:S01]  /*95e0*/  HADD2.F32 R80, -RZ, R10.H1_H1 ;  /* 0x3000000aff507230 */ /* 0x000fe20000004100 */
[----:B------:R-:W-:Y:S01]  /*95f0*/  F2FP.F16.E4M3.UNPACK_B R5, R143 ;  /* 0x0000008fff05723e */ /* 0x000fe200020006ff */
[--C-:B------:R-:W-:Y:S01]  /*9600*/  HADD2.F32 R81, -RZ, R9.reuse.H0_H0 ;  /* 0x20000009ff517230 */ /* 0x100fe20000004100 */
[----:B-1----:R-:W-:Y:S01]  /*9610*/  F2FP.F16.E4M3.UNPACK_B R4, R144 ;  /* 0x00000090ff04723e */ /* 0x002fe200020006ff */
[----:B------:R-:W-:Y:S01]  /*9620*/  HADD2.F32 R83, -RZ, R9.H1_H1 ;  /* 0x30000009ff537230 */ /* 0x000fe20000004100 */
[-C--:B------:R-:W-:Y:S01]  /*9630*/  F2FP.F16.E4M3.UNPACK_B R2, R136.reuse ;  /* 0x00000088ff02723e */ /* 0x080fe200020006ff */
[--C-:B------:R-:W-:Y:S01]  /*9640*/  HADD2.F32 R86, -RZ, R8.reuse.H0_H0 ;  /* 0x20000008ff567230 */ /* 0x100fe20000004100 */
[----:B------:R-:W-:Y:S01]  /*9650*/  F2FP.F16.E4M3.UNPACK_B R136, R136.H1 ;  /* 0x00000088ff88723e */ /* 0x000fe200030006ff */
[----:B------:R-:W-:Y:S01]  /*9660*/  HADD2.F32 R87, -RZ, R8.H1_H1 ;  /* 0x30000008ff577230 */ /* 0x000fe20000004100 */
[----:B------:R-:W-:Y:S01]  /*9670*/  F2FP.F16.E4M3.UNPACK_B R137, R137.H1 ;  /* 0x00000089ff89723e */ /* 0x000fe200030006ff */
[--C-:B------:R-:W-:Y:S01]  /*9680*/  HADD2.F32 R90, -RZ, R7.reuse.H0_H0 ;  /* 0x20000007ff5a7230 */ /* 0x100fe20000004100 */
[----:B------:R-:W-:Y:S01]  /*9690*/  F2FP.F16.E4M3.UNPACK_B R138, R138.H1 ;  /* 0x0000008aff8a723e */ /* 0x000fe200030006ff */
[----:B------:R-:W-:Y:S01]  /*96a0*/  HADD2.F32 R91, -RZ, R7.H1_H1 ;  /* 0x30000007ff5b7230 */ /* 0x000fe20000004100 */
[----:B------:R-:W-:Y:S01]  /*96b0*/  F2FP.F16.E4M3.UNPACK_B R139, R139.H1 ;  /* 0x0000008bff8b723e */ /* 0x000fe200030006ff */
[--C-:B------:R-:W-:Y:S01]  /*96c0*/  HADD2.F32 R94, -RZ, R6.reuse.H0_H0 ;  /* 0x20000006ff5e7230 */ /* 0x100fe20000004100 */
[----:B------:R-:W-:Y:S01]  /*96d0*/  IADD3 R187, PT, PT, R187, 0x250, RZ ;  /* 0x00000250bbbb7810 */ /* 0x000fe20007ffe0ff */
[----:B------:R-:W-:Y:S01]  /*96e0*/  HADD2.F32 R95, -RZ, R6.H1_H1 ;  /* 0x30000006ff5f7230 */ /* 0x000fe20000004100 */
[----:B------:R-:W-:Y:S01]  /*96f0*/  F2FP.F16.E4M3.UNPACK_B R107, R145 ;  /* 0x00000091ff6b723e */ /* 0x000fe200020006ff */
[--C-:B------:R-:W-:Y:S01]  /*9700*/  HADD2.F32 R98, -RZ, R5.reuse.H0_H0 ;  /* 0x20000005ff627230 */ /* 0x100fe20000004100 */
[----:B------:R-:W-:Y:S01]  /*9710*/  LOP3.LUT R187, R187, 0xfefffff8, RZ, 0xc0, !PT ;  /* 0xfefffff8bbbb7812 */ /* 0x000fe200078ec0ff */
[----:B------:R-:W-:Y:S01]  /*9720*/  HADD2.F32 R99, -RZ, R5.H1_H1 ;  /* 0x30000005ff637230 */ /* 0x000fe20000004100 */
[----:B------:R-:W-:Y:S01]  /*9730*/  F2FP.F16.E4M3.UNPACK_B R111, R146 ;  /* 0x00000092ff6f723e */ /* 0x000fe200020006ff */
[--C-:B------:R-:W-:Y:S01]  /*9740*/  HADD2.F32 R102, -RZ, R4.reuse.H0_H0 ;  /* 0x20000004ff667230 */ /* 0x100fe20000004100 */
[----:B------:R-:W-:Y:S01]  /*9750*/  F2FP.F16.E4M3.UNPACK_B R115, R147 ;  /* 0x00000093ff73723e */ /* 0x000fe200020006ff */
[----:B------:R-:W-:Y:S01]  /*9760*/  HADD2.F32 R103, -RZ, R4.H1_H1 ;  /* 0x30000004ff677230 */ /* 0x000fe20000004100 */
[----:B------:R-:W-:Y:S01]  /*9770*/  F2FP.F16.E4M3.UNPACK_B R119, R148 ;  /* 0x00000094ff77723e */ /* 0x000fe200020006ff */
[----:B------:R-:W1:Y:S01]  /*9780*/  LDTM.x64 R4, tmem[UR4+0x40] ;  /* 0x00004004000479ee */ /* 0x000e620008340000 */
[--C-:B------:R-:W-:Y:S01]  /*9790*/  HADD2.F32 R0, -RZ, R2.reuse.H0_H0 ;  /* 0x20000002ff007230 */ /* 0x100fe20000004100 */
[----:B------:R-:W-:Y:S01]  /*97a0*/  NOP ;  /* 0x0000000000007918 */ /* 0x000fe20000000000 */
[----:B-1----:R1:W-:Y:S01]  /*97b0*/  SYNCS.ARRIVE.TRANS64.RED.A1T0 RZ, [R187+URZ], RZ ;  /* 0x000000ffbbff79a7 */ /* 0x0023e200081004ff */
[----:B------:R-:W-:Y:S01]  /*97c0*/  HADD2.F32 R2, -RZ, R2.H1_H1 ;  /* 0x30000002ff027230 */ /* 0x000fe20000004100 */
[----:B------:R-:W-:Y:S01]  /*97d0*/  F2FP.F16.E4M3.UNPACK_B R123, R149 ;  /* 0x00000095ff7b723e */ /* 0x000fe200020006ff */
[----:B------:R-:W-:Y:S01]  /*97e0*/  HADD2.F32 R78, -RZ, R137.H1_H1 ;  /* 0x30000089ff4e7230 */ /* 0x000fe20000004100 */
[----:B------:R-:W-:Y:S01]  /*97f0*/  F2FP.F16.E4M3.UNPACK_B R127, R150 ;  /* 0x00000096ff7f723e */ /* 0x000fe200020006ff */
[--C-:B------:R-:W-:Y:S01]  /*9800*/  HADD2.F32 R106, -RZ, R107.reuse.H0_H0 ;  /* 0x2000006bff6a7230 */ /* 0x100fe20000004100 */
[----:B------:R-:W-:Y:S01]  /*9810*/  F2FP.F16.E4M3.UNPACK_B R130, R151 ;  /* 0x00000097ff82723e */ /* 0x000fe200020006ff */
[----:B------:R-:W-:Y:S01]  /*9820*/  HADD2.F32 R107, -RZ, R107.H1_H1 ;  /* 0x3000006bff6b7230 */ /* 0x000fe20000004100 */
[----:B------:R-:W-:Y:S01]  /*9830*/  F2FP.F16.E4M3.UNPACK_B R140, R140.H1 ;  /* 0x0000008cff8c723e */ /* 0x000fe200030006ff */
        /* <DEDUP_REMOVED lines=12> */
[C---:B------:R-:W-:Y:S01]  /*9900*/  FMUL R4, R70.reuse, R4 ;  /* 0x0000000446047220 */ /* 0x040fe20000400000 */
[C---:B------:R-:W-:Y:S01]  /*9910*/  FMUL R5, R70.reuse, R5 ;  /* 0x0000000546057220 */ /* 0x040fe20000400000 */
[--C-:B------:R-:W-:Y:S02]  /*9920*/  HADD2.F32 R3, -RZ, R136.reuse.H0_H0 ;  /* 0x20000088ff037230 */ /* 0x100fe40000004100 */
        /* <DEDUP_REMOVED lines=9> */
[----:B------:R-:W-:Y:S02]  /*99c0*/  HADD2.F32 R122, -RZ, R123.H0_H0 ;  /* 0x2000007bff7a7230 */ /* 0x000fe40000004100 */
[C---:B------:R-:W-:Y:S01]  /*99d0*/  FMUL R6, R70.reuse, R6 ;  /* 0x0000000646067220 */ /* 0x040fe20000400000 */
[----:B------:R-:W-:Y:S02]  /*99e0*/  HADD2.F32 R72, -RZ, R136.H1_H1 ;  /* 0x30000088ff487230 */ /* 0x000fe40000004100 */
[C---:B------:R-:W-:Y:S01]  /*99f0*/  FMUL R7, R70.reuse, R7 ;  /* 0x0000000746077220 */ /* 0x040fe20000400000 */
[----:B------:R-:W-:Y:S02]  /*9a00*/  HADD2.F32 R75, -RZ, R137.H0_H0 ;  /* 0x20000089ff4b7230 */ /* 0x000fe40000004100 */
[C---:B------:R-:W-:Y:S01]  /*9a10*/  FFMA R6, R73.reuse, R3, R6 ;  /* 0x0000000349067223 */ /* 0x040fe20000000006 */
[----:B------:R-:W-:Y:S02]  /*9a20*/  HADD2.F32 R123, -RZ, R123.H1_H1 ;  /* 0x3000007bff7b7230 */ /* 0x000fe40000004100 */
[C---:B------:R-:W-:Y:S01]  /*9a30*/  FFMA R7, R73.reuse, R72, R7 ;  /* 0x0000004849077223 */ /* 0x040fe20000000007 */
[C---:B------:R-:W-:Y:S01]  /*9a40*/  FFMA R8, R73.reuse, R74, R8 ;  /* 0x0000004a49087223 */ /* 0x040fe20000000008 */
[----:B------:R-:W-:Y:S01]  /*9a50*/  FFMA R9, R73, R76, R9 ;  /* 0x0000004c49097223 */ /* 0x000fe20000000009 */
[--C-:B------:R-:W-:Y:S02]  /*9a60*/  HADD2.F32 R126, -RZ, R127.reuse.H0_H0 ;  /* 0x2000007fff7e7230 */ /* 0x100fe40000004100 */
[C---:B------:R-:W-:Y:S01]  /*9a70*/  FMUL R10, R70.reuse, R10 ;  /* 0x0000000a460a7220 */ /* 0x040fe20000400000 */
[----:B------:R-:W-:Y:S01]  /*9a80*/  F2FP.SATFINITE.E4M3.F32.PACK_AB_MERGE_C R76, R7, R6, RZ ;  /* 0x00000006074c723e */ /* 0x000fe200048070ff */
[C---:B------:R-:W-:Y:S01]  /*9a90*/  FMUL R7, R70.reuse, R20 ;  /* 0x0000001446077220 */ /* 0x040fe20000400000 */
[----:B------:R-:W-:Y:S02]  /*9aa0*/  HADD2.F32 R127, -RZ, R127.H1_H1 ;  /* 0x3000007fff7f7230 */ /* 0x000fe40000004100 */
[C---:B------:R-:W-:Y:S01]  /*9ab0*/  FFMA R10, R73.reuse, R75, R10 ;  /* 0x0000004b490a7223 */ /* 0x040fe2000000000a */
[----:B------:R-:W-:Y:S02]  /*9ac0*/  HADD2.F32 R72, -RZ, R130.H0_H0 ;  /* 0x20000082ff487230 */ /* 0x000fe40000004100 */
        /* <DEDUP_REMOVED lines=8> */
[----:B------:R-:W-:Y:S01]  /*9b50*/  HADD2.F32 R75, -RZ, R130.H1_H1 ;  /* 0x30000082ff4b7230 */ /* 0x000fe20000004100 */
[----:B------:R-:W-:Y:S01]  /*9b60*/  F2FP.SATFINITE.E4M3.F32.PACK_AB_MERGE_C R78, R11, R10, RZ ;  /* 0x0000000a0b4e723e */ /* 0x000fe200048070ff */
[C---:B------:R-:W-:Y:S01]  /*9b70*/  FMUL R10, R70.reuse, R21 ;  /* 0x00000015460a7220 */ /* 0x040fe20000400000 */
[C---:B------:R-:W-:Y:S01]  /*9b80*/  FMUL R21, R70.reuse, R28 ;  /* 0x0000001c46157220 */ /* 0x040fe20000400000 */
        /* <DEDUP_REMOVED lines=9> */
[----:B------:R-:W-:Y:S01]  /*9c20*/  F2FP.SATFINITE.E4M3.F32.PACK_AB_MERGE_C R14, R15, R14, RZ ;  /* 0x0000000e0f0e723e */ /* 0x000fe200048070ff */
        /* <DEDUP_REMOVED lines=8> */
[C---:B------:R-:W-:Y:S01]  /*9cb0*/  FFMA R11, R73.reuse, R88, R11 ;  /* 0x00000058490b7223 */ /* 0x040fe2000000000b */
[----:B------:R-:W-:Y:S01]  /*9cc0*/  FMUL R22, R70, R29 ;  /* 0x0000001d46167220 */ /* 0x000fe20000400000 */
        /* <DEDUP_REMOVED lines=13> */
[----:B------:R-:W-:Y:S01]  /*9da0*/  FMUL R20, R70, R27 ;  /* 0x0000001b46147220 */ /* 0x000fe20000400000 */
[--C-:B------:R-:W-:Y:S01]  /*9db0*/  HADD2.F32 R96, -RZ, R142.reuse.H0_H0 ;  /* 0x2000008eff607230 */ /* 0x100fe20000004100 */
[----:B------:R-:W-:Y:S01]  /*9dc0*/  F2FP.SATFINITE.E4M3.F32.PACK_AB_MERGE_C R16, R10, R7, R16 ;  /* 0x000000070a10723e */ /* 0x000fe20004807010 */
[----:B------:R-:W-:Y:S02]  /*9dd0*/  HADD2.F32 R97, -RZ, R142.H1_H1 ;  /* 0x3000008eff617230 */ /* 0x000fe40000004100 */
[C---:B------:R-:W-:Y:S01]  /*9de0*/  FFMA R20, R73.reuse, R93, R20 ;  /* 0x0000005d49147223 */ /* 0x040fe20000000014 */
[C---:B------:R-:W-:Y:S01]  /*9df0*/  FFMA R21, R73.reuse, R94, R21 ;  /* 0x0000005e49157223 */ /* 0x040fe20000000015 */
[C---:B------:R-:W-:Y:S01]  /*9e00*/  FFMA R22, R73.reuse, R95, R22 ;  /* 0x0000005f49167223 */ /* 0x040fe20000000016 */
[C---:B------:R-:W-:Y:S01]  /*9e10*/  FMUL R23, R70.reuse, R30 ;  /* 0x0000001e46177220 */ /* 0x040fe20000400000 */
[----:B------:R-:W-:Y:S01]  /*9e20*/  FMUL R30, R70, R37 ;  /* 0x00000025461e7220 */ /* 0x000fe20000400000 */
[----:B------:R-:W-:Y:S01]  /*9e30*/  F2FP.SATFINITE.E4M3.F32.PACK_AB_MERGE_C R19, R20, R19, RZ ;  /* 0x000000131413723e */ /* 0x000fe200048070ff */
[C---:B------:R-:W-:Y:S01]  /*9e40*/  FMUL R37, R70.reuse, R44 ;  /* 0x0000002c46257220 */ /* 0x040fe20000400000 */
[C---:B------:R-:W-:Y:S01]  /*9e50*/  FFMA R23, R73.reuse, R96, R23 ;  /* 0x0000006049177223 */ /* 0x040fe20000000017 */
        /* <DEDUP_REMOVED lines=20> */
[----:B------:R-:W-:Y:S01]  /*9fa0*/  F2FP.F16.E4M3.UNPACK_B R147, R147.H1 ;  /* 0x00000093ff93723e */ /* 0x000fe200030006ff */
[----:B------:R-:W-:Y:S01]  /*9fb0*/  FMUL R38, R70, R45 ;  /* 0x0000002d46267220 */ /* 0x000fe20000400000 */
[----:B------:R-:W-:Y:S01]  /*9fc0*/  F2FP.SATFINITE.E4M3.F32.PACK_AB_MERGE_C R19, R28, R27, RZ ;  /* 0x0000001b1c13723e */ /* 0x000fe200048070ff */
[----:B------:R-:W-:Y:S01]  /*9fd0*/  FFMA R31, R73, R104, R31 ;  /* 0x00000068491f7223 */ /* 0x000fe2000000001f */
[C---:B------:R-:W-:Y:S01]  /*9fe0*/  FMUL R45, R70.reuse, R52 ;  /* 0x00000034462d7220 */ /* 0x040fe20000400000 */
[C---:B------:R-:W-:Y:S01]  /*9ff0*/  FMUL R52, R70.reuse, R59 ;  /* 0x0000003b46347220 */ /* 0x040fe20000400000 */
[----:B------:R-:W-:Y:S01]  /*a000*/  F2FP.F16.E4M3.UNPACK_B R148, R148.H1 ;  /* 0x00000094ff94723e */ /* 0x000fe200030006ff */
[C---:B------:R-:W-:Y:S01]  /*a010*/  FMUL R59, R70.reuse, R66 ;  /* 0x00000042463b7220 */ /* 0x040fe20000400000 */
[----:B------:R-:W-:Y:S01]  /*a020*/  F2FP.SATFINITE.E4M3.F32.PACK_AB_MERGE_C R66, R13, R12, R14 ;  /* 0x0000000c0d42723e */ /* 0x000fe2000480700e */
        /* <DEDUP_REMOVED lines=11> */
[C---:B------:R-:W-:Y:S01]  /*a0e0*/  FFMA R35, R73.reuse, R108, R35 ;  /* 0x0000006c49237223 */ /* 0x040fe20000000023 */
[C---:B------:R-:W-:Y:S01]  /*a0f0*/  FMUL R36, R70.reuse, R43 ;  /* 0x0000002b46247220 */ /* 0x040fe20000400000 */
[--C-:B------:R-:W-:Y:S02]  /*a100*/  HADD2.F32 R112, -RZ, R146.reuse.H0_H0 ;  /* 0x20000092ff707230 */ /* 0x100fe40000004100 */
[C---:B------:R-:W-:Y:S01]  /*a110*/  FMUL R39, R70.reuse, R46 ;  /* 0x0000002e46277220 */ /* 0x040fe20000400000 */
        /* <DEDUP_REMOVED lines=13> */
[C---:B------:R-:W-:Y:S01]  /*a1f0*/  FMUL R46, R70.reuse, R53 ;  /* 0x00000035462e7220 */ /* 0x040fe20000400000 */
[--C-:B------:R-:W-:Y:S02]  /*a200*/  HADD2.F32 R120, -RZ, R148.reuse.H0_H0 ;  /* 0x20000094ff787230 */ /* 0x100fe40000004100 */
[C---:B------:R-:W-:Y:S01]  /*a210*/  FMUL R50, R70.reuse, R57 ;  /* 0x0000003946327220 */ /* 0x040fe20000400000 */
[C---:B------:R-:W-:Y:S01]  /*a220*/  FMUL R51, R70.reuse, R58 ;  /* 0x0000003a46337220 */ /* 0x040fe20000400000 */
[C---:B------:R-:W-:Y:S01]  /*a230*/  FMUL R53, R70.reuse, R60 ;  /* 0x0000003c46357220 */ /* 0x040fe20000400000 */
[C---:B------:R-:W-:Y:S01]  /*a240*/  FFMA R43, R73.reuse, R116, R43 ;  /* 0x00000074492b7223 */ /* 0x040fe2000000002b */
[----:B------:R-:W-:Y:S02]  /*a250*/  HADD2.F32 R121, -RZ, R148.H1_H1 ;  /* 0x30000094ff797230 */ /* 0x000fe40000004100 */
[C---:B------:R-:W-:Y:S01]  /*a260*/  FMUL R47, R70.reuse, R54 ;  /* 0x00000036462f7220 */ /* 0x040fe20000400000 */
[C---:B------:R-:W-:Y:S01]  /*a270*/  FMUL R57, R70.reuse, R64 ;  /* 0x0000004046397220 */ /* 0x040fe20000400000 */
[C---:B------:R-:W-:Y:S01]  /*a280*/  FMUL R58, R70.reuse, R65 ;  /* 0x00000041463a7220 */ /* 0x040fe20000400000 */
[C---:B------:R-:W-:Y:S01]  /*a290*/  FMUL R60, R70.reuse, R67 ;  /* 0x00000043463c7220 */ /* 0x040fe20000400000 */
[----:B------:R-:W-:Y:S01]  /*a2a0*/  FFMA R44, R73, R117, R44 ;  /* 0x00000075492c7223 */ /* 0x000fe2000000002c */
[C---:B------:R-:W-:Y:S01]  /*a2b0*/  FMUL R48, R70.reuse, R55 ;  /* 0x0000003746307220 */ /* 0x040fe20000400000 */
[----:B------:R-:W-:Y:S01]  /*a2c0*/  F2FP.SATFINITE.E4M3.F32.PACK_AB_MERGE_C R64, R5, R4, R76 ;  /* 0x000000040540723e */ /* 0x000fe2000480704c */
[----:B------:R-:W-:Y:S01]  /*a2d0*/  FFMA R45, R73, R118, R45 ;  /* 0x00000076492d7223 */ /* 0x000fe2000000002d */
[----:B------:R-:W-:Y:S01]  /*a2e0*/  F2FP.SATFINITE.E4M3.F32.PACK_AB_MERGE_C R65, R9, R8, R78 ;  /* 0x000000080941723e */ /* 0x000fe2000480704e */
[----:B------:R-:W-:Y:S01]  /*a2f0*/  FMUL R49, R70, R56 ;  /* 0x0000003846317220 */ /* 0x000fe20000400000 */
[----:B------:R-:W-:Y:S01]  /*a300*/  F2FP.SATFINITE.E4M3.F32.PACK_AB_MERGE_C R67, R2, R0, R3 ;  /* 0x000000000243723e */ /* 0x000fe20004807003 */
[C---:B------:R-:W-:Y:S01]  /*a310*/  FFMA R46, R73.reuse, R119, R46 ;  /* 0x00000077492e7223 */ /* 0x040fe2000000002e */
[----:B------:R-:W-:Y:S01]  /*a320*/  F2FP.F16.E4M3.UNPACK_B R150, R150.H1 ;  /* 0x00000096ff96723e */ /* 0x000fe200030006ff */
[--C-:B------:R-:W-:Y:S02]  /*a330*/  HADD2.F32 R124, -RZ, R149.reuse.H0_H0 ;  /* 0x20000095ff7c7230 */ /* 0x100fe40000004100 */
[C---:B------:R-:W-:Y:S01]  /*a340*/  FFMA R47, R73.reuse, R120, R47 ;  /* 0x00000078492f7223 */ /* 0x040fe2000000002f */
[----:B------:R1:W-:Y:S01]  /*a350*/  STS.128 [R163+UR50+0x6400], R64 ;  /* 0x00640040a3007988 */ /* 0x0003e20008000c32 */
[----:B------:R-:W-:Y:S02]  /*a360*/  HADD2.F32 R125, -RZ, R149.H1_H1 ;  /* 0x30000095ff7d7230 */ /* 0x000fe40000004100 */
[C---:B------:R-:W-:Y:S01]  /*a370*/  FFMA R48, R73.reuse, R121, R48 ;  /* 0x0000007949307223 */ /* 0x040fe20000000030 */
[C---:B------:R-:W-:Y:S01]  /*a380*/  FFMA R49, R73.reuse, R122, R49 ;  /* 0x0000007a49317223 */ /* 0x040fe20000000031 */
[----:B------:R-:W-:Y:S01]  /*a390*/  F2FP.F16.E4M3.UNPACK_B R151, R151.H1 ;  /* 0x00000097ff97723e */ /* 0x000fe200030006ff */
[C---:B------:R-:W-:Y:S01]  /*a3a0*/  FFMA R50, R73.reuse, R123, R50 ;  /* 0x0000007b49327223 */ /* 0x040fe20000000032 */
[----:B------:R-:W-:Y:S01]  /*a3b0*/  FMUL R54, R70, R61 ;  /* 0x0000003d46367220 */ /* 0x000fe20000400000 */
[--C-:B------:R-:W-:Y:S01]  /*a3c0*/  HADD2.F32 R128, -RZ, R150.reuse.H0_H0 ;  /* 0x20000096ff807230 */ /* 0x100fe20000004100 */
[----:B------:R1:W-:Y:S01]  /*a3d0*/  STS.128 [R192+0x6010], R16 ;  /* 0x00601010c0007388 */ /* 0x0003e20000000c00 */
[----:B------:R-:W-:Y:S01]  /*a3e0*/  F2FP.SATFINITE.E4M3.F32.PACK_AB_MERGE_C R35, R36, R35, RZ ;  /* 0x000000232423723e */ /* 0x000fe200048070ff */
[C---:B------:R-:W-:Y:S01]  /*a3f0*/  FFMA R51, R73.reuse, R124, R51 ;  /* 0x0000007c49337223 */ /* 0x040fe20000000033 */
[----:B------:R-:W-:Y:S01]  /*a400*/  F2FP.SATFINITE.E4M3.F32.PACK_AB_MERGE_C R39, R40, R39, RZ ;  /* 0x000000272827723e */ /* 0x000fe200048070ff */
[----:B------:R-:W-:Y:S02]  /*a410*/  HADD2.F32 R129, -RZ, R150.H1_H1 ;  /* 0x30000096ff817230 */ /* 0x000fe40000004100 */
[C---:B------:R-:W-:Y:S01]  /*a420*/  FMUL R55, R70.reuse, R62 ;  /* 0x0000003e46377220 */ /* 0x040fe20000400000 */
[C---:B------:R-:W-:Y:S01]  /*a430*/  FFMA R52, R73.reuse, R125, R52 ;  /* 0x0000007d49347223 */ /* 0x040fe20000000034 */
[----:B------:R-:W-:Y:S01]  /*a440*/  FMUL R56, R70, R63 ;  /* 0x0000003f46387220 */ /* 0x000fe20000400000 */
[C---:B------:R-:W-:Y:S01]  /*a450*/  FFMA R53, R73.reuse, R126, R53 ;  /* 0x0000007e49357223 */ /* 0x040fe20000000035 */
[C---:B------:R-:W-:Y:S01]  /*a460*/  FFMA R54, R73.reuse, R127, R54 ;  /* 0x0000007f49367223 */ /* 0x040fe20000000036 */
[--C-:B------:R-:W-:Y:S02]  /*a470*/  HADD2.F32 R74, -RZ, R151.reuse.H0_H0 ;  /* 0x20000097ff4a7230 */ /* 0x100fe40000004100 */
[C---:B------:R-:W-:Y:S01]  /*a480*/  FFMA R55, R73.reuse, R128, R55 ;  /* 0x0000008049377223 */ /* 0x040fe20000000037 */
[----:B------:R-:W-:Y:S02]  /*a490*/  HADD2.F32 R131, -RZ, R151.H1_H1 ;  /* 0x30000097ff837230 */ /* 0x000fe40000004100 */
[C---:B------:R-:W-:Y:S01]  /*a4a0*/  FFMA R56, R73.reuse, R129, R56 ;  /* 0x0000008149387223 */ /* 0x040fe20000000038 */
[----:B------:R-:W-:Y:S01]  /*a4b0*/  F2FP.SATFINITE.E4M3.F32.PACK_AB_MERGE_C R43, R44, R43, RZ ;  /* 0x0000002b2c2b723e */ /* 0x000fe200048070ff */
[C---:B------:R-:W-:Y:S01]  /*a4c0*/  FFMA R57, R73.reuse, R72, R57 ;  /* 0x0000004849397223 */ /* 0x040fe20000000039 */
[C---:B------:R-:W-:Y:S01]  /*a4d0*/  FFMA R58, R73.reuse, R75, R58 ;  /* 0x0000004b493a7223 */ /* 0x040fe2000000003a */
[C---:B------:R-:W-:Y:S01]  /*a4e0*/  FFMA R59, R73.reuse, R74, R59 ;  /* 0x0000004a493b7223 */ /* 0x040fe2000000003b */
[----:B------:R-:W-:Y:S01]  /*a4f0*/  F2FP.SATFINITE.E4M3.F32.PACK_AB_MERGE_C R33, R34, R33, R35 ;  /* 0x000000212221723e */ /* 0x000fe20004807023 */
[----:B------:R-:W-:Y:S01]  /*a500*/  FFMA R60, R73, R131, R60 ;  /* 0x00000083493c7223 */ /* 0x000fe2000000003c */
[----:B------:R-:W-:Y:S02]  /*a510*/  F2FP.SATFINITE.E4M3.F32.PACK_AB_MERGE_C R32, R30, R29, R32 ;  /* 0x0000001d1e20723e */ /* 0x000fe40004807020 */
        /* <DEDUP_REMOVED lines=11> */
[----:B------:R-:W-:Y:S03]  /*a5d0*/  IADD3 R68, PT, PT, R68, 0x1, RZ ;  /* 0x0000000144447810 */ /* 0x000fe60007ffe0ff */
        /* <DEDUP_REMOVED lines=13> */
[----:B------:R-:W-:Y:S01]  /*a6b0*/  R2UR UR12, R183 ;  /* 0x00000000b70c72ca */ /* 0x000fe200000e0000 */
[----:B------:R-:W-:Y:S01]  /*a6c0*/  UIADD3 UR8, UPT, UPT, UR50, 0x6400, URZ ;  /* 0x0000640032087890 */ /* 0x000fe2000fffe0ff */
[----:B------:R-:W-:Y:S01]  /*a6d0*/  R2UR UR13, R184 ;  /* 0x00000000b80d72ca */ /* 0x000fe200000e0000 */
[----:B--2---:R-:W-:Y:S04]  /*a6e0*/  UIADD3 UR4, UP0, UPT, UR6, 0x780, URZ ;  /* 0x0000078006047890 */ /* 0x004fe8000ff1e0ff */
[----:B------:R-:W-:Y:S09]  /*a6f0*/  UIADD3.X UR5, UPT, UPT, URZ, UR7, URZ, UP0, !UPT ;  /* 0x00000007ff057290 */ /* 0x000ff200087fe4ff */
[----:B------:R2:W-:Y:S01]  /*a700*/  UTMASTG.5D.IM2COL [UR8], [UR4] ;  /* 0x00000008040073b5 */ /* 0x0005e20008060000 */
[----:B------:R0:W-:Y:S01]  /*a710*/  UTMACMDFLUSH ;  /* 0x00000000000079b7 */ /* 0x0001e20000000000 */
[----:B--2---:R-:W-:Y:S04]  /*a720*/  DEPBAR.LE SB0, 0x1 ;  /* 0x000080400000791a */ /* 0x004fe80000000000 */
.L_x_144:
[----:B------:R-:W-:Y:S05]  /*a730*/  BSYNC.RECONVERGENT B0 ;  /* 0x0000000000007941 */ /* 0x000fea0003800200 */
.L_x_143:
[----:B------:R-:W-:Y:S01]  /*a740*/  R2UR UR5, R175 ;  /* 0x00000000af0572ca */ /* 0x000fe200000e0000 */
[----:B------:R-:W-:Y:S01]  /*a750*/  BAR.SYNC.DEFER_BLOCKING 0x1, 0x80 ;  /* 0x0042000000007b1d */ /* 0x000fe20000010000 */
[----:B------:R-:W-:Y:S01]  /*a760*/  R2UR UR4, R176 ;  /* 0x00000000b00472ca */ /* 0x000fe200000e0000 */
[----:B------:R-:W-:Y:S01]  /*a770*/  UISETP.NE.AND UP0, UPT, UR53, URZ, UPT ;  /* 0x000000ff3500728c */ /* 0x000fe2000bf05270 */
[C---:B------:R-:W-:Y:S02]  /*a780*/  ISETP.NE.AND P0, PT, R68.reuse, 0x2, PT ;  /* 0x000000024400780c */ /* 0x040fe40003f05270 */
[----:B------:R-:W-:Y:S02]  /*a790*/  LOP3.LUT R161, R161, 0x1, RZ, 0x3c, !PT ;  /* 0x00000001a1a17812 */ /* 0x000fe400078e3cff */
[----:B------:R-:W-:Y:S02]  /*a7a0*/  SEL R3, RZ, 0x1, P0 ;  /* 0x00000001ff037807 */ /* 0x000fe40000000000 */
[----:B------:R-:W-:Y:S02]  /*a7b0*/  SEL R68, R68, RZ, P0 ;  /* 0x000000ff44447207 */ /* 0x000fe40000000000 */
[----:B------:R-:W-:Y:S01]  /*a7c0*/  LOP3.LUT R162, R162, R3, RZ, 0x3c, !PT ;  /* 0x00000003a2a27212 */ /* 0x000fe200078e3cff */
[----:B------:R-:W-:Y:S02]  /*a7d0*/  UIADD3 UR24, UPT, UPT, UR36, UR5, URZ ;  /* 0x0000000524187290 */ /* 0x000fe4000fffe0ff */
[----:B------:R-:W-:Y:S01]  /*a7e0*/  UIADD3 UR51, UPT, UPT, UR37, UR4, URZ ;  /* 0x0000000425337290 */ /* 0x000fe2000fffe0ff */
[----:B------:R-:W-:Y:S01]  /*a7f0*/  UMOV UR52, UR62 ;  /* 0x0000003e00347c82 */ /* 0x000fe20008000000 */
[----:B------:R-:W-:Y:S10]  /*a800*/  BRA.U UP0, `(.L_x_145) ;  /* 0xffffffc100d47547 */ /* 0x000ff4000b83ffff */
[----:B------:R-:W-:Y:S05]  /*a810*/  EXIT ;  /* 0x000000000000794d */ /* 0x000fea0003800000 */
.L_x_25:
[----:B------:R-:W-:Y:S07]  /*a820*/  MOV R0, UR9 ;  /* 0x0000000900007c02 */ /* 0x000fee0008000f00 */
.L_x_146:
[----:B--2---:R2:W3:Y:S02]  /*a830*/  SYNCS.PHASECHK.TRANS64.TRYWAIT P0, [R0+URZ+0x100], R5 ;  /* 0x00010005000075a7 */ /* 0x0044e400080011ff */
[----:B---3--:R-:W-:Y:S05]  /*a840*/  @!P0 NANOSLEEP.SYNCS 0x989680 ;  /* 0x009896800000895d */ /* 0x008fea0003900000 */
[----:B------:R-:W3:Y:S02]  /*a850*/  @!P0 SYNCS.PHASECHK.TRANS64 P0, [R0+URZ+0x100], R5 ;  /* 0x00010005000085a7 */ /* 0x000ee400080010ff */
[----:B---3--:R-:W-:Y:S05]  /*a860*/  @!P0 BRA `(.L_x_146) ;  /* 0xfffffffc00f08947 */ /* 0x008fea000383ffff */
[----:B------:R-:W-:Y:S05]  /*a870*/  BRA `(.L_x_24) ;  /* 0xffffff7400a07947 */ /* 0x000fea000383ffff */
.L_x_32:
[----:B------:R-:W-:Y:S07]  /*a880*/  MOV R0, UR9 ;  /* 0x0000000900007c02 */ /* 0x000fee0008000f00 */
.L_x_147:
[----:B-1----:R1:W2:Y:S02]  /*a890*/  SYNCS.PHASECHK.TRANS64.TRYWAIT P0, [R0+URZ+0x100], R5 ;  /* 0x00010005000075a7 */ /* 0x0022a400080011ff */
[----:B--2---:R-:W-:Y:S05]  /*a8a0*/  @!P0 NANOSLEEP.SYNCS 0x989680 ;  /* 0x009896800000895d */ /* 0x004fea0003900000 */
[----:B------:R-:W2:Y:S02]  /*a8b0*/  @!P0 SYNCS.PHASECHK.TRANS64 P0, [R0+URZ+0x100], R5 ;  /* 0x00010005000085a7 */ /* 0x000ea400080010ff */
[----:B--2---:R-:W-:Y:S05]  /*a8c0*/  @!P0 BRA `(.L_x_147) ;  /* 0xfffffffc00f08947 */ /* 0x004fea000383ffff */
[----:B------:R-:W-:Y:S05]  /*a8d0*/  BRA `(.L_x_31) ;  /* 0xffffff7c00447947 */ /* 0x000fea000383ffff */
.L_x_37:
[----:B-1----:R-:W-:-:S07]  /*a8e0*/  MOV R0, UR30 ;  /* 0x0000001e00007c02 */ /* 0x002fce0008000f00 */
.L_x_148:
[----:B-1----:R1:W2:Y:S02]  /*a8f0*/  SYNCS.PHASECHK.TRANS64.TRYWAIT P0, [R0+URZ+0x230], R3 ;  /* 0x00023003000075a7 */ /* 0x0022a400080011ff */
[----:B--2---:R-:W-:Y:S05]  /*a900*/  @!P0 NANOSLEEP.SYNCS 0x989680 ;  /* 0x009896800000895d */ /* 0x004fea0003900000 */
[----:B------:R-:W2:Y:S02]  /*a910*/  @!P0 SYNCS.PHASECHK.TRANS64 P0, [R0+URZ+0x230], R3 ;  /* 0x00023003000085a7 */ /* 0x000ea400080010ff */
[----:B--2---:R-:W-:Y:S05]  /*a920*/  @!P0 BRA `(.L_x_148) ;  /* 0xfffffffc00f08947 */ /* 0x004fea000383ffff */
[----:B------:R-:W-:Y:S05]  /*a930*/  BRA `(.L_x_149) ;  /* 0xffffff8000287947 */ /* 0x000fea000383ffff */
.L_x_41:
[----:B------:R-:W-:-:S07]  /*a940*/  MOV R0, UR4 ;  /* 0x0000000400007c02 */ /* 0x000fce0008000f00 */
.L_x_150:
[----:B-1----:R1:W2:Y:S02]  /*a950*/  SYNCS.PHASECHK.TRANS64.TRYWAIT P0, [R0+URZ], R3 ;  /* 0x00000003000075a7 */ /* 0x0022a400080011ff */
[----:B--2---:R-:W-:Y:S05]  /*a960*/  @!P0 NANOSLEEP.SYNCS 0x989680 ;  /* 0x009896800000895d */ /* 0x004fea0003900000 */
[----:B------:R-:W2:Y:S02]  /*a970*/  @!P0 SYNCS.PHASECHK.TRANS64 P0, [R0+URZ], R3 ;  /* 0x00000003000085a7 */ /* 0x000ea400080010ff */
[----:B--2---:R-:W-:Y:S05]  /*a980*/  @!P0 BRA `(.L_x_150) ;  /* 0xfffffffc00f08947 */ /* 0x004fea000383ffff */
[----:B------:R-:W-:Y:S05]  /*a990*/  BRA `(.L_x_151) ;  /* 0xffffff8400c07947 */ /* 0x000fea000383ffff */
.L_x_42:
[----:B------:R-:W-:-:S07]  /*a9a0*/  MOV R0, UR5 ;  /* 0x0000000500007c02 */ /* 0x000fce0008000f00 */
.L_x_152:
[----:B-1----:R1:W2:Y:S02]  /*a9b0*/  SYNCS.PHASECHK.TRANS64.TRYWAIT P0, [R0+URZ], R3 ;  /* 0x00000003000075a7 */ /* 0x0022a400080011ff */
[----:B--2---:R-:W-:Y:S05]  /*a9c0*/  @!P0 NANOSLEEP.SYNCS 0x989680 ;  /* 0x009896800000895d */ /* 0x004fea0003900000 */
[----:B------:R-:W2:Y:S02]  /*a9d0*/  @!P0 SYNCS.PHASECHK.TRANS64 P0, [R0+URZ], R3 ;  /* 0x00000003000085a7 */ /* 0x000ea400080010ff */
[----:B--2---:R-:W-:Y:S05]  /*a9e0*/  @!P0 BRA `(.L_x_152) ;  /* 0xfffffffc00f08947 */ /* 0x004fea000383ffff */
[----:B------:R-:W-:Y:S05]  /*a9f0*/  BRA `(.L_x_153) ;  /* 0xffffff8400d07947 */ /* 0x000fea000383ffff */
.L_x_43:
[----:B------:R-:W-:-:S07]  /*aa00*/  MOV R0, UR5 ;  /* 0x0000000500007c02 */ /* 0x000fce0008000f00 */
.L_x_154:
[----:B-1----:R1:W2:Y:S02]  /*aa10*/  SYNCS.PHASECHK.TRANS64.TRYWAIT P0, [R0+URZ], R3 ;  /* 0x00000003000075a7 */ /* 0x0022a400080011ff */
[----:B--2---:R-:W-:Y:S05]  /*aa20*/  @!P0 NANOSLEEP.SYNCS 0x989680 ;  /* 0x009896800000895d */ /* 0x004fea0003900000 */
[----:B------:R-:W2:Y:S02]  /*aa30*/  @!P0 SYNCS.PHASECHK.TRANS64 P0, [R0+URZ], R3 ;  /* 0x00000003000085a7 */ /* 0x000ea400080010ff */
[----:B--2---:R-:W-:Y:S05]  /*aa40*/  @!P0 BRA `(.L_x_154) ;  /* 0xfffffffc00f08947 */ /* 0x004fea000383ffff */
[----:B------:R-:W-:Y:S05]  /*aa50*/  BRA `(.L_x_155) ;  /* 0xffffff8400e07947 */ /* 0x000fea000383ffff */
.L_x_44:
[----:B------:R-:W-:-:S07]  /*aa60*/  MOV R0, UR5 ;  /* 0x0000000500007c02 */ /* 0x000fce0008000f00 */
.L_x_156:
[----:B-1----:R1:W2:Y:S02]  /*aa70*/  SYNCS.PHASECHK.TRANS64.TRYWAIT P0, [R0+URZ], R3 ;  /* 0x00000003000075a7 */ /* 0x0022a400080011ff */
[----:B--2---:R-:W-:Y:S05]  /*aa80*/  @!P0 NANOSLEEP.SYNCS 0x989680 ;  /* 0x009896800000895d */ /* 0x004fea0003900000 */
[----:B------:R-:W2:Y:S02]  /*aa90*/  @!P0 SYNCS.PHASECHK.TRANS64 P0, [R0+URZ], R3 ;  /* 0x00000003000085a7 */ /* 0x000ea400080010ff */
[----:B--2---:R-:W-:Y:S05]  /*aaa0*/  @!P0 BRA `(.L_x_156) ;  /* 0xfffffffc00f08947 */ /* 0x004fea000383ffff */
[----:B------:R-:W-:Y:S05]  /*aab0*/  BRA `(.L_x_157) ;  /* 0xffffff8400f07947 */ /* 0x000fea000383ffff */
.L_x_45:
[----:B------:R-:W-:-:S07]  /*aac0*/  MOV R0, UR5 ;  /* 0x0000000500007c02 */ /* 0x000fce0008000f00 */
.L_x_158:
[----:B-1----:R1:W2:Y:S02]  /*aad0*/  SYNCS.PHASECHK.TRANS64.TRYWAIT P0, [R0+URZ], R3 ;  /* 0x00000003000075a7 */ /* 0x0022a400080011ff */
[----:B--2---:R-:W-:Y:S05]  /*aae0*/  @!P0 NANOSLEEP.SYNCS 0x989680 ;  /* 0x009896800000895d */ /* 0x004fea0003900000 */
[----:B------:R-:W2:Y:S02]  /*aaf0*/  @!P0 SYNCS.PHASECHK.TRANS64 P0, [R0+URZ], R3 ;  /* 0x00000003000085a7 */ /* 0x000ea400080010ff */
[----:B--2---:R-:W-:Y:S05]  /*ab00*/  @!P0 BRA `(.L_x_158) ;  /* 0xfffffffc00f08947 */ /* 0x004fea000383ffff */
[----:B------:R-:W-:Y:S05]  /*ab10*/  BRA `(.L_x_159) ;  /* 0xffffff8800007947 */ /* 0x000fea000383ffff */
.L_x_46:
[----:B------:R-:W-:-:S07]  /*ab20*/  MOV R0, UR5 ;  /* 0x0000000500007c02 */ /* 0x000fce0008000f00 */
.L_x_160:
[----:B-1----:R1:W2:Y:S02]  /*ab30*/  SYNCS.PHASECHK.TRANS64.TRYWAIT P0, [R0+URZ], R3 ;  /* 0x00000003000075a7 */ /* 0x0022a400080011ff */
[----:B--2---:R-:W-:Y:S05]  /*ab40*/  @!P0 NANOSLEEP.SYNCS 0x989680 ;  /* 0x009896800000895d */ /* 0x004fea0003900000 */
[----:B------:R-:W2:Y:S02]  /*ab50*/  @!P0 SYNCS.PHASECHK.TRANS64 P0, [R0+URZ], R3 ;  /* 0x00000003000085a7 */ /* 0x000ea400080010ff */
[----:B--2---:R-:W-:Y:S05]  /*ab60*/  @!P0 BRA `(.L_x_160) ;  /* 0xfffffffc00f08947 */ /* 0x004fea000383ffff */
[----:B------:R-:W-:Y:S05]  /*ab70*/  BRA `(.L_x_161) ;  /* 0xffffff8800107947 */ /* 0x000fea000383ffff */
.L_x_47:
[----:B------:R-:W-:-:S07]  /*ab80*/  MOV R0, UR5 ;  /* 0x0000000500007c02 */ /* 0x000fce0008000f00 */
.L_x_162:
[----:B-1----:R1:W2:Y:S02]  /*ab90*/  SYNCS.PHASECHK.TRANS64.TRYWAIT P0, [R0+URZ], R3 ;  /* 0x00000003000075a7 */ /* 0x0022a400080011ff */
[----:B--2---:R-:W-:Y:S05]  /*aba0*/  @!P0 NANOSLEEP.SYNCS 0x989680 ;  /* 0x009896800000895d */ /* 0x004fea0003900000 */
[----:B------:R-:W2:Y:S02]  /*abb0*/  @!P0 SYNCS.PHASECHK.TRANS64 P0, [R0+URZ], R3 ;  /* 0x00000003000085a7 */ /* 0x000ea400080010ff */
[----:B--2---:R-:W-:Y:S05]  /*abc0*/  @!P0 BRA `(.L_x_162) ;  /* 0xfffffffc00f08947 */ /* 0x004fea000383ffff */
[----:B------:R-:W-:Y:S05]  /*abd0*/  BRA `(.L_x_163) ;  /* 0xffffff8800207947 */ /* 0x000fea000383ffff */
.L_x_48:
[----:B------:R-:W-:-:S07]  /*abe0*/  MOV R0, UR5 ;  /* 0x0000000500007c02 */ /* 0x000fce0008000f00 */
.L_x_164:
[----:B-1----:R1:W2:Y:S02]  /*abf0*/  SYNCS.PHASECHK.TRANS64.TRYWAIT P0, [R0+URZ], R3 ;  /* 0x00000003000075a7 */ /* 0x0022a400080011ff */
[----:B--2---:R-:W-:Y:S05]  /*ac00*/  @!P0 NANOSLEEP.SYNCS 0x989680 ;  /* 0x009896800000895d */ /* 0x004fea0003900000 */
[----:B------:R-:W2:Y:S02]  /*ac10*/  @!P0 SYNCS.PHASECHK.TRANS64 P0, [R0+URZ], R3 ;  /* 0x00000003000085a7 */ /* 0x000ea400080010ff */
[----:B--2---:R-:W-:Y:S05]  /*ac20*/  @!P0 BRA `(.L_x_164) ;  /* 0xfffffffc00f08947 */ /* 0x004fea000383ffff */
[----:B------:R-:W-:Y:S05]  /*ac30*/  BRA `(.L_x_165) ;  /* 0xffffff8800307947 */ /* 0x000fea000383ffff */
.L_x_49:
[----:B------:R-:W-:-:S07]  /*ac40*/  MOV R0, UR5 ;  /* 0x0000000500007c02 */ /* 0x000fce0008000f00 */
.L_x_166:
[----:B-1----:R1:W2:Y:S02]  /*ac50*/  SYNCS.PHASECHK.TRANS64.TRYWAIT P0, [R0+URZ], R3 ;  /* 0x00000003000075a7 */ /* 0x0022a400080011ff */
[----:B--2---:R-:W-:Y:S05]  /*ac60*/  @!P0 NANOSLEEP.SYNCS 0x989680 ;  /* 0x009896800000895d */ /* 0x004fea0003900000 */
[----:B------:R-:W2:Y:S02]  /*ac70*/  @!P0 SYNCS.PHASECHK.TRANS64 P0, [R0+URZ], R3 ;  /* 0x00000003000085a7 */ /* 0x000ea400080010ff */
[----:B--2---:R-:W-:Y:S05]  /*ac80*/  @!P0 BRA `(.L_x_166) ;  /* 0xfffffffc00f08947 */ /* 0x004fea000383ffff */
[----:B------:R-:W-:Y:S05]  /*ac90*/  BRA `(.L_x_167) ;  /* 0xffffff8800407947 */ /* 0x000fea000383ffff */
.L_x_50:
[----:B------:R-:W-:-:S07]  /*aca0*/  MOV R0, UR5 ;  /* 0x0000000500007c02 */ /* 0x000fce0008000f00 */
.L_x_168:
[----:B-1----:R1:W2:Y:S02]  /*acb0*/  SYNCS.PHASECHK.TRANS64.TRYWAIT P0, [R0+URZ], R3 ;  /* 0x00000003000075a7 */ /* 0x0022a400080011ff */
[----:B--2---:R-:W-:Y:S05]  /*acc0*/  @!P0 NANOSLEEP.SYNCS 0x989680 ;  /* 0x009896800000895d */ /* 0x004fea0003900000 */
[----:B------:R-:W2:Y:S02]  /*acd0*/  @!P0 SYNCS.PHASECHK.TRANS64 P0, [R0+URZ], R3 ;  /* 0x00000003000085a7 */ /* 0x000ea400080010ff */
[----:B--2---:R-:W-:Y:S05]  /*ace0*/  @!P0 BRA `(.L_x_168) ;  /* 0xfffffffc00f08947 */ /* 0x004fea000383ffff */
[----:B------:R-:W-:Y:S05]  /*acf0*/  BRA `(.L_x_169) ;  /* 0xffffff8800507947 */ /* 0x000fea000383ffff */
.L_x_51:
[----:B------:R-:W-:-:S07]  /*ad00*/  MOV R0, UR5 ;  /* 0x0000000500007c02 */ /* 0x000fce0008000f00 */
.L_x_170:
[----:B-1----:R1:W2:Y:S02]  /*ad10*/  SYNCS.PHASECHK.TRANS64.TRYWAIT P0, [R0+URZ], R3 ;  /* 0x00000003000075a7 */ /* 0x0022a400080011ff */
[----:B--2---:R-:W-:Y:S05]  /*ad20*/  @!P0 NANOSLEEP.SYNCS 0x989680 ;  /* 0x009896800000895d */ /* 0x004fea0003900000 */
[----:B------:R-:W2:Y:S02]  /*ad30*/  @!P0 SYNCS.PHASECHK.TRANS64 P0, [R0+URZ], R3 ;  /* 0x00000003000085a7 */ /* 0x000ea400080010ff */
[----:B--2---:R-:W-:Y:S05]  /*ad40*/  @!P0 BRA `(.L_x_170) ;  /* 0xfffffffc00f08947 */ /* 0x004fea000383ffff */
[----:B------:R-:W-:Y:S05]  /*ad50*/  BRA `(.L_x_171) ;  /* 0xffffff8800607947 */ /* 0x000fea000383ffff */
.L_x_52:
[----:B------:R-:W-:-:S07]  /*ad60*/  MOV R0, UR5 ;  /* 0x0000000500007c02 */ /* 0x000fce0008000f00 */
.L_x_172:
[----:B-1----:R1:W2:Y:S02]  /*ad70*/  SYNCS.PHASECHK.TRANS64.TRYWAIT P0, [R0+URZ], R3 ;  /* 0x00000003000075a7 */ /* 0x0022a400080011ff */
[----:B--2---:R-:W-:Y:S05]  /*ad80*/  @!P0 NANOSLEEP.SYNCS 0x989680 ;  /* 0x009896800000895d */ /* 0x004fea0003900000 */
[----:B------:R-:W2:Y:S02]  /*ad90*/  @!P0 SYNCS.PHASECHK.TRANS64 P0, [R0+URZ], R3 ;  /* 0x00000003000085a7 */ /* 0x000ea400080010ff */
[----:B--2---:R-:W-:Y:S05]  /*ada0*/  @!P0 BRA `(.L_x_172) ;  /* 0xfffffffc00f08947 */ /* 0x004fea000383ffff */
[----:B------:R-:W-:Y:S05]  /*adb0*/  BRA `(.L_x_173) ;  /* 0xffffff8800707947 */ /* 0x000fea000383ffff */
.L_x_53:
[----:B------:R-:W-:-:S07]  /*adc0*/  MOV R0, UR5 ;  /* 0x0000000500007c02 */ /* 0x000fce0008000f00 */
.L_x_174:
[----:B-1----:R1:W2:Y:S02]  /*add0*/  SYNCS.PHASECHK.TRANS64.TRYWAIT P0, [R0+URZ], R3 ;  /* 0x00000003000075a7 */ /* 0x0022a400080011ff */
[----:B--2---:R-:W-:Y:S05]  /*ade0*/  @!P0 NANOSLEEP.SYNCS 0x989680 ;  /* 0x009896800000895d */ /* 0x004fea0003900000 */
[----:B------:R-:W2:Y:S02]  /*adf0*/  @!P0 SYNCS.PHASECHK.TRANS64 P0, [R0+URZ], R3 ;  /* 0x00000003000085a7 */ /* 0x000ea400080010ff */
[----:B--2---:R-:W-:Y:S05]  /*ae00*/  @!P0 BRA `(.L_x_174) ;  /* 0xfffffffc00f08947 */ /* 0x004fea000383ffff */
[----:B------:R-:W-:Y:S05]  /*ae10*/  BRA `(.L_x_175) ;  /* 0xffffff8800807947 */ /* 0x000fea000383ffff */
.L_x_54:
[----:B------:R-:W-:-:S07]  /*ae20*/  MOV R0, UR5 ;  /* 0x0000000500007c02 */ /* 0x000fce0008000f00 */
.L_x_176:
[----:B-1----:R1:W2:Y:S02]  /*ae30*/  SYNCS.PHASECHK.TRANS64.TRYWAIT P0, [R0+URZ], R3 ;  /* 0x00000003000075a7 */ /* 0x0022a400080011ff */
[----:B--2---:R-:W-:Y:S05]  /*ae40*/  @!P0 NANOSLEEP.SYNCS 0x989680 ;  /* 0x009896800000895d */ /* 0x004fea0003900000 */
[----:B------:R-:W2:Y:S02]  /*ae50*/  @!P0 SYNCS.PHASECHK.TRANS64 P0, [R0+URZ], R3 ;  /* 0x00000003000085a7 */ /* 0x000ea400080010ff */
[----:B--2---:R-:W-:Y:S05]  /*ae60*/  @!P0 BRA `(.L_x_176) ;  /* 0xfffffffc00f08947 */ /* 0x004fea000383ffff */
[----:B------:R-:W-:Y:S05]  /*ae70*/  BRA `(.L_x_177) ;  /* 0xffffff8800907947 */ /* 0x000fea000383ffff */
.L_x_55:
[----:B------:R-:W-:-:S07]  /*ae80*/  MOV R0, UR5 ;  /* 0x0000000500007c02 */ /* 0x000fce0008000f00 */
.L_x_178:
[----:B-1----:R1:W2:Y:S02]  /*ae90*/  SYNCS.PHASECHK.TRANS64.TRYWAIT P0, [R0+URZ], R3 ;  /* 0x00000003000075a7 */ /* 0x0022a400080011ff */
[----:B--2---:R-:W-:Y:S05]  /*aea0*/  @!P0 NANOSLEEP.SYNCS 0x989680 ;  /* 0x009896800000895d */ /* 0x004fea0003900000 */
[----:B------:R-:W2:Y:S02]  /*aeb0*/  @!P0 SYNCS.PHASECHK.TRANS64 P0, [R0+URZ], R3 ;  /* 0x00000003000085a7 */ /* 0x000ea400080010ff */
[----:B--2---:R-:W-:Y:S05]  /*aec0*/  @!P0 BRA `(.L_x_178) ;  /* 0xfffffffc00f08947 */ /* 0x004fea000383ffff */
[----:B------:R-:W-:Y:S05]  /*aed0*/  BRA `(.L_x_179) ;  /* 0xffffff8800a07947 */ /* 0x000fea000383ffff */
.L_x_56:
[----:B------:R-:W-:-:S07]  /*aee0*/  MOV R0, UR5 ;  /* 0x0000000500007c02 */ /* 0x000fce0008000f00 */
.L_x_180:
[----:B-1----:R1:W2:Y:S02]  /*aef0*/  SYNCS.PHASECHK.TRANS64.TRYWAIT P0, [R0+URZ], R3 ;  /* 0x00000003000075a7 */ /* 0x0022a400080011ff */
[----:B--2---:R-:W-:Y:S05]  /*af00*/  @!P0 NANOSLEEP.SYNCS 0x989680 ;  /* 0x009896800000895d */ /* 0x004fea0003900000 */
[----:B------:R-:W2:Y:S02]  /*af10*/  @!P0 SYNCS.PHASECHK.TRANS64 P0, [R0+URZ], R3 ;  /* 0x00000003000085a7 */ /* 0x000ea400080010ff */
[----:B--2---:R-:W-:Y:S05]  /*af20*/  @!P0 BRA `(.L_x_180) ;  /* 0xfffffffc00f08947 */ /* 0x004fea000383ffff */
[----:B------:R-:W-:Y:S05]  /*af30*/  BRA `(.L_x_181) ;  /* 0xffffff8800b07947 */ /* 0x000fea000383ffff */
.L_x_57:
[----:B------:R-:W-:-:S07]  /*af40*/  MOV R0, UR5 ;  /* 0x0000000500007c02 */ /* 0x000fce0008000f00 */
.L_x_182:
[----:B-1----:R1:W2:Y:S02]  /*af50*/  SYNCS.PHASECHK.TRANS64.TRYWAIT P0, [R0+URZ], R3 ;  /* 0x00000003000075a7 */ /* 0x0022a400080011ff */
[----:B--2---:R-:W-:Y:S05]  /*af60*/  @!P0 NANOSLEEP.SYNCS 0x989680 ;  /* 0x009896800000895d */ /* 0x004fea0003900000 */
[----:B------:R-:W2:Y:S02]  /*af70*/  @!P0 SYNCS.PHASECHK.TRANS64 P0, [R0+URZ], R3 ;  /* 0x00000003000085a7 */ /* 0x000ea400080010ff */
[----:B--2---:R-:W-:Y:S05]  /*af80*/  @!P0 BRA `(.L_x_182) ;  /* 0xfffffffc00f08947 */ /* 0x004fea000383ffff */
[----:B------:R-:W-:Y:S05]  /*af90*/  BRA `(.L_x_183) ;  /* 0xffffff8800c07947 */ /* 0x000fea000383ffff */
.L_x_58:
[----:B------:R-:W-:-:S07]  /*afa0*/  MOV R0, UR5 ;  /* 0x0000000500007c02 */ /* 0x000fce0008000f00 */
.L_x_184:
[----:B-1----:R1:W2:Y:S02]  /*afb0*/  SYNCS.PHASECHK.TRANS64.TRYWAIT P0, [R0+URZ], R3 ;  /* 0x00000003000075a7 */ /* 0x0022a400080011ff */
[----:B--2---:R-:W-:Y:S05]  /*afc0*/  @!P0 NANOSLEEP.SYNCS 0x989680 ;  /* 0x009896800000895d */ /* 0x004fea0003900000 */
[----:B------:R-:W2:Y:S02]  /*afd0*/  @!P0 SYNCS.PHASECHK.TRANS64 P0, [R0+URZ], R3 ;  /* 0x00000003000085a7 */ /* 0x000ea400080010ff */
[----:B--2---:R-:W-:Y:S05]  /*afe0*/  @!P0 BRA `(.L_x_184) ;  /* 0xfffffffc00f08947 */ /* 0x004fea000383ffff */
[----:B------:R-:W-:Y:S05]  /*aff0*/  BRA `(.L_x_185) ;  /* 0xffffff8800d07947 */ /* 0x000fea000383ffff */
.L_x_59:
[----:B------:R-:W-:-:S07]  /*b000*/  MOV R0, UR5 ;  /* 0x0000000500007c02 */ /* 0x000fce0008000f00 */
.L_x_186:
[----:B-1----:R1:W2:Y:S02]  /*b010*/  SYNCS.PHASECHK.TRANS64.TRYWAIT P0, [R0+URZ], R3 ;  /* 0x00000003000075a7 */ /* 0x0022a400080011ff */
[----:B--2---:R-:W-:Y:S05]  /*b020*/  @!P0 NANOSLEEP.SYNCS 0x989680 ;  /* 0x009896800000895d */ /* 0x004fea0003900000 */
[----:B------:R-:W2:Y:S02]  /*b030*/  @!P0 SYNCS.PHASECHK.TRANS64 P0, [R0+URZ], R3 ;  /* 0x00000003000085a7 */ /* 0x000ea400080010ff */
[----:B--2---:R-:W-:Y:S05]  /*b040*/  @!P0 BRA `(.L_x_186) ;  /* 0xfffffffc00f08947 */ /* 0x004fea000383ffff */
[----:B------:R-:W-:Y:S05]  /*b050*/  BRA `(.L_x_187) ;  /* 0xffffff8800e07947 */ /* 0x000fea000383ffff */
.L_x_60:
[----:B------:R-:W-:-:S07]  /*b060*/  MOV R0, UR5 ;  /* 0x0000000500007c02 */ /* 0x000fce0008000f00 */
.L_x_188:
[----:B-1----:R1:W2:Y:S02]  /*b070*/  SYNCS.PHASECHK.TRANS64.TRYWAIT P0, [R0+URZ], R3 ;  /* 0x00000003000075a7 */ /* 0x0022a400080011ff */
[----:B--2---:R-:W-:Y:S05]  /*b080*/  @!P0 NANOSLEEP.SYNCS 0x989680 ;  /* 0x009896800000895d */ /* 0x004fea0003900000 */
[----:B------:R-:W2:Y:S02]  /*b090*/  @!P0 SYNCS.PHASECHK.TRANS64 P0, [R0+URZ], R3 ;  /* 0x00000003000085a7 */ /* 0x000ea400080010ff */
[----:B--2---:R-:W-:Y:S05]  /*b0a0*/  @!P0 BRA `(.L_x_188) ;  /* 0xfffffffc00f08947 */ /* 0x004fea000383ffff */
[----:B------:R-:W-:Y:S05]  /*b0b0*/  BRA `(.L_x_189) ;  /* 0xffffff8800f07947 */ /* 0x000fea000383ffff */
.L_x_61:
[----:B------:R-:W-:-:S07]  /*b0c0*/  MOV R0, UR5 ;  /* 0x0000000500007c02 */ /* 0x000fce0008000f00 */
.L_x_190:
[----:B-1----:R1:W2:Y:S02]  /*b0d0*/  SYNCS.PHASECHK.TRANS64.TRYWAIT P0, [R0+URZ], R3 ;  /* 0x00000003000075a7 */ /* 0x0022a400080011ff */
[----:B--2---:R-:W-:Y:S05]  /*b0e0*/  @!P0 NANOSLEEP.SYNCS 0x989680 ;  /* 0x009896800000895d */ /* 0x004fea0003900000 */
[----:B------:R-:W2:Y:S02]  /*b0f0*/  @!P0 SYNCS.PHASECHK.TRANS64 P0, [R0+URZ], R3 ;  /* 0x00000003000085a7 */ /* 0x000ea400080010ff */
[----:B--2---:R-:W-:Y:S05]  /*b100*/  @!P0 BRA `(.L_x_190) ;  /* 0xfffffffc00f08947 */ /* 0x004fea000383ffff */
[----:B------:R-:W-:Y:S05]  /*b110*/  BRA `(.L_x_191) ;  /* 0xffffff8c00007947 */ /* 0x000fea000383ffff */
.L_x_62:
[----:B------:R-:W-:-:S07]  /*b120*/  MOV R0, UR5 ;  /* 0x0000000500007c02 */ /* 0x000fce0008000f00 */
.L_x_192:
[----:B-1----:R1:W2:Y:S02]  /*b130*/  SYNCS.PHASECHK.TRANS64.TRYWAIT P0, [R0+URZ], R3 ;  /* 0x00000003000075a7 */ /* 0x0022a400080011ff */
[----:B--2---:R-:W-:Y:S05]  /*b140*/  @!P0 NANOSLEEP.SYNCS 0x989680 ;  /* 0x009896800000895d */ /* 0x004fea0003900000 */
[----:B------:R-:W2:Y:S02]  /*b150*/  @!P0 SYNCS.PHASECHK.TRANS64 P0, [R0+URZ], R3 ;  /* 0x00000003000085a7 */ /* 0x000ea400080010ff */
[----:B--2---:R-:W-:Y:S05]  /*b160*/  @!P0 BRA `(.L_x_192) ;  /* 0xfffffffc00f08947 */ /* 0x004fea000383ffff */
[----:B------:R-:W-:Y:S05]  /*b170*/  BRA `(.L_x_193) ;  /* 0xffffff8c00107947 */ /* 0x000fea000383ffff */
.L_x_63:
[----:B------:R-:W-:-:S07]  /*b180*/  MOV R0, UR5 ;  /* 0x0000000500007c02 */ /* 0x000fce0008000f00 */
.L_x_194:
[----:B-1----:R1:W2:Y:S02]  /*b190*/  SYNCS.PHASECHK.TRANS64.TRYWAIT P0, [R0+URZ], R3 ;  /* 0x00000003000075a7 */ /* 0x0022a400080011ff */
[----:B--2---:R-:W-:Y:S05]  /*b1a0*/  @!P0 NANOSLEEP.SYNCS 0x989680 ;  /* 0x009896800000895d */ /* 0x004fea0003900000 */
[----:B------:R-:W2:Y:S02]  /*b1b0*/  @!P0 SYNCS.PHASECHK.TRANS64 P0, [R0+URZ], R3 ;  /* 0x00000003000085a7 */ /* 0x000ea400080010ff */
[----:B--2---:R-:W-:Y:S05]  /*b1c0*/  @!P0 BRA `(.L_x_194) ;  /* 0xfffffffc00f08947 */ /* 0x004fea000383ffff */
[----:B------:R-:W-:Y:S05]  /*b1d0*/  BRA `(.L_x_195) ;  /* 0xffffff8c00207947 */ /* 0x000fea000383ffff */
.L_x_64:
[----:B------:R-:W-:-:S07]  /*b1e0*/  MOV R0, UR5 ;  /* 0x0000000500007c02 */ /* 0x000fce0008000f00 */
.L_x_196:
[----:B-1----:R1:W2:Y:S02]  /*b1f0*/  SYNCS.PHASECHK.TRANS64.TRYWAIT P0, [R0+URZ], R3 ;  /* 0x00000003000075a7 */ /* 0x0022a400080011ff */
[----:B--2---:R-:W-:Y:S05]  /*b200*/  @!P0 NANOSLEEP.SYNCS 0x989680 ;  /* 0x009896800000895d */ /* 0x004fea0003900000 */
[----:B------:R-:W2:Y:S02]  /*b210*/  @!P0 SYNCS.PHASECHK.TRANS64 P0, [R0+URZ], R3 ;  /* 0x00000003000085a7 */ /* 0x000ea400080010ff */
[----:B--2---:R-:W-:Y:S05]  /*b220*/  @!P0 BRA `(.L_x_196) ;  /* 0xfffffffc00f08947 */ /* 0x004fea000383ffff */
[----:B------:R-:W-:Y:S05]  /*b230*/  BRA `(.L_x_197) ;  /* 0xffffff8c00307947 */ /* 0x000fea000383ffff */
.L_x_65:
[----:B------:R-:W-:-:S07]  /*b240*/  MOV R0, UR5 ;  /* 0x0000000500007c02 */ /* 0x000fce0008000f00 */
.L_x_198:
[----:B-1----:R1:W2:Y:S02]  /*b250*/  SYNCS.PHASECHK.TRANS64.TRYWAIT P0, [R0+URZ], R3 ;  /* 0x00000003000075a7 */ /* 0x0022a400080011ff */
[----:B--2---:R-:W-:Y:S05]  /*b260*/  @!P0 NANOSLEEP.SYNCS 0x989680 ;  /* 0x009896800000895d */ /* 0x004fea0003900000 */
[----:B------:R-:W2:Y:S02]  /*b270*/  @!P0 SYNCS.PHASECHK.TRANS64 P0, [R0+URZ], R3 ;  /* 0x00000003000085a7 */ /* 0x000ea400080010ff */
[----:B--2---:R-:W-:Y:S05]  /*b280*/  @!P0 BRA `(.L_x_198) ;  /* 0xfffffffc00f08947 */ /* 0x004fea000383ffff */
[----:B------:R-:W-:Y:S05]  /*b290*/  BRA `(.L_x_199) ;  /* 0xffffff8c00407947 */ /* 0x000fea000383ffff */
.L_x_66:
[----:B------:R-:W-:-:S07]  /*b2a0*/  MOV R0, UR5 ;  /* 0x0000000500007c02 */ /* 0x000fce0008000f00 */
.L_x_200:
[----:B-1----:R1:W2:Y:S02]  /*b2b0*/  SYNCS.PHASECHK.TRANS64.TRYWAIT P0, [R0+URZ], R3 ;  /* 0x00000003000075a7 */ /* 0x0022a400080011ff */
[----:B--2---:R-:W-:Y:S05]  /*b2c0*/  @!P0 NANOSLEEP.SYNCS 0x989680 ;  /* 0x009896800000895d */ /* 0x004fea0003900000 */
[----:B------:R-:W2:Y:S02]  /*b2d0*/  @!P0 SYNCS.PHASECHK.TRANS64 P0, [R0+URZ], R3 ;  /* 0x00000003000085a7 */ /* 0x000ea400080010ff */
[----:B--2---:R-:W-:Y:S05]  /*b2e0*/  @!P0 BRA `(.L_x_200) ;  /* 0xfffffffc00f08947 */ /* 0x004fea000383ffff */
[----:B------:R-:W-:Y:S05]  /*b2f0*/  BRA `(.L_x_201) ;  /* 0xffffff8c00507947 */ /* 0x000fea000383ffff */
.L_x_67:
[----:B------:R-:W-:-:S07]  /*b300*/  MOV R0, UR5 ;  /* 0x0000000500007c02 */ /* 0x000fce0008000f00 */
.L_x_202:
[----:B-1----:R1:W2:Y:S02]  /*b310*/  SYNCS.PHASECHK.TRANS64.TRYWAIT P0, [R0+URZ], R3 ;  /* 0x00000003000075a7 */ /* 0x0022a400080011ff */
[----:B--2---:R-:W-:Y:S05]  /*b320*/  @!P0 NANOSLEEP.SYNCS 0x989680 ;  /* 0x009896800000895d */ /* 0x004fea0003900000 */
[----:B------:R-:W2:Y:S02]  /*b330*/  @!P0 SYNCS.PHASECHK.TRANS64 P0, [R0+URZ], R3 ;  /* 0x00000003000085a7 */ /* 0x000ea400080010ff */
[----:B--2---:R-:W-:Y:S05]  /*b340*/  @!P0 BRA `(.L_x_202) ;  /* 0xfffffffc00f08947 */ /* 0x004fea000383ffff */
[----:B------:R-:W-:Y:S05]  /*b350*/  BRA `(.L_x_203) ;  /* 0xffffff8c00607947 */ /* 0x000fea000383ffff */
.L_x_68:
[----:B------:R-:W-:-:S07]  /*b360*/  MOV R0, UR5 ;  /* 0x0000000500007c02 */ /* 0x000fce0008000f00 */
.L_x_204:
[----:B-1----:R1:W2:Y:S02]  /*b370*/  SYNCS.PHASECHK.TRANS64.TRYWAIT P0, [R0+URZ], R3 ;  /* 0x00000003000075a7 */ /* 0x0022a400080011ff */
[----:B--2---:R-:W-:Y:S05]  /*b380*/  @!P0 NANOSLEEP.SYNCS 0x989680 ;  /* 0x009896800000895d */ /* 0x004fea0003900000 */
[----:B------:R-:W2:Y:S02]  /*b390*/  @!P0 SYNCS.PHASECHK.TRANS64 P0, [R0+URZ], R3 ;  /* 0x00000003000085a7 */ /* 0x000ea400080010ff */
[----:B--2---:R-:W-:Y:S05]  /*b3a0*/  @!P0 BRA `(.L_x_204) ;  /* 0xfffffffc00f08947 */ /* 0x004fea000383ffff */
[----:B------:R-:W-:Y:S05]  /*b3b0*/  BRA `(.L_x_205) ;  /* 0xffffff8c00707947 */ /* 0x000fea000383ffff */
.L_x_69:
[----:B------:R-:W-:-:S07]  /*b3c0*/  MOV R0, UR5 ;  /* 0x0000000500007c02 */ /* 0x000fce0008000f00 */
.L_x_206:
[----:B-1----:R1:W2:Y:S02]  /*b3d0*/  SYNCS.PHASECHK.TRANS64.TRYWAIT P0, [R0+URZ], R3 ;  /* 0x00000003000075a7 */ /* 0x0022a400080011ff */
[----:B--2---:R-:W-:Y:S05]  /*b3e0*/  @!P0 NANOSLEEP.SYNCS 0x989680 ;  /* 0x009896800000895d */ /* 0x004fea0003900000 */
[----:B------:R-:W2:Y:S02]  /*b3f0*/  @!P0 SYNCS.PHASECHK.TRANS64 P0, [R0+URZ], R3 ;  /* 0x00000003000085a7 */ /* 0x000ea400080010ff */
[----:B--2---:R-:W-:Y:S05]  /*b400*/  @!P0 BRA `(.L_x_206) ;  /* 0xfffffffc00f08947 */ /* 0x004fea000383ffff */
[----:B------:R-:W-:Y:S05]  /*b410*/  BRA `(.L_x_207) ;  /* 0xffffff8c00807947 */ /* 0x000fea000383ffff */
.L_x_70:
[----:B------:R-:W-:-:S07]  /*b420*/  MOV R0, UR5 ;  /* 0x0000000500007c02 */ /* 0x000fce0008000f00 */
.L_x_208:
[----:B-1----:R1:W2:Y:S02]  /*b430*/  SYNCS.PHASECHK.TRANS64.TRYWAIT P0, [R0+URZ], R3 ;  /* 0x00000003000075a7 */ /* 0x0022a400080011ff */
[----:B--2---:R-:W-:Y:S05]  /*b440*/  @!P0 NANOSLEEP.SYNCS 0x989680 ;  /* 0x009896800000895d */ /* 0x004fea0003900000 */
[----:B------:R-:W2:Y:S02]  /*b450*/  @!P0 SYNCS.PHASECHK.TRANS64 P0, [R0+URZ], R3 ;  /* 0x00000003000085a7 */ /* 0x000ea400080010ff */
[----:B--2---:R-:W-:Y:S05]  /*b460*/  @!P0 BRA `(.L_x_208) ;  /* 0xfffffffc00f08947 */ /* 0x004fea000383ffff */
[----:B------:R-:W-:Y:S05]  /*b470*/  BRA `(.L_x_209) ;  /* 0xffffff8c00907947 */ /* 0x000fea000383ffff */
.L_x_71:
[----:B------:R-:W-:-:S07]  /*b480*/  MOV R0, UR5 ;  /* 0x0000000500007c02 */ /* 0x000fce0008000f00 */
.L_x_210:
[----:B-1----:R1:W2:Y:S02]  /*b490*/  SYNCS.PHASECHK.TRANS64.TRYWAIT P0, [R0+URZ], R3 ;  /* 0x00000003000075a7 */ /* 0x0022a400080011ff */
[----:B--2---:R-:W-:Y:S05]  /*b4a0*/  @!P0 NANOSLEEP.SYNCS 0x989680 ;  /* 0x009896800000895d */ /* 0x004fea0003900000 */
[----:B------:R-:W2:Y:S02]  /*b4b0*/  @!P0 SYNCS.PHASECHK.TRANS64 P0, [R0+URZ], R3 ;  /* 0x00000003000085a7 */ /* 0x000ea400080010ff */
[----:B--2---:R-:W-:Y:S05]  /*b4c0*/  @!P0 BRA `(.L_x_210) ;  /* 0xfffffffc00f08947 */ /* 0x004fea000383ffff */
[----:B------:R-:W-:Y:S05]  /*b4d0*/  BRA `(.L_x_211) ;  /* 0xffffff8c00a07947 */ /* 0x000fea000383ffff */
.L_x_74:
[----:B------:R-:W-:-:S07]  /*b4e0*/  MOV R4, UR4 ;  /* 0x0000000400047c02 */ /* 0x000fce0008000f00 */
.L_x_212:
[----:B--2---:R2:W3:Y:S02]  /*b4f0*/  SYNCS.PHASECHK.TRANS64.TRYWAIT P1, [R4+URZ+0x238], R7 ;  /* 0x00023807040075a7 */ /* 0x0044e400080211ff */
[----:B---3--:R-:W-:Y:S05]  /*b500*/  @!P1 NANOSLEEP.SYNCS 0x989680 ;  /* 0x009896800000995d */ /* 0x008fea0003900000 */
[----:B------:R-:W3:Y:S02]  /*b510*/  @!P1 SYNCS.PHASECHK.TRANS64 P1, [R4+URZ+0x238], R7 ;  /* 0x00023807040095a7 */ /* 0x000ee400080210ff */
[----:B---3--:R-:W-:Y:S05]  /*b520*/  @!P1 BRA `(.L_x_212) ;  /* 0xfffffffc00f09947 */ /* 0x008fea000383ffff */
[----:B------:R-:W-:Y:S05]  /*b530*/  BRA `(.L_x_213) ;  /* 0xffffff9000087947 */ /* 0x000fea000383ffff */
.L_x_75:
[----:B--2---:R-:W-:-:S07]  /*b540*/  MOV R4, UR4 ;  /* 0x0000000400047c02 */ /* 0x004fce0008000f00 */
.L_x_214:
[----:B--2---:R2:W3:Y:S02]  /*b550*/  SYNCS.PHASECHK.TRANS64.TRYWAIT P1, [R4+URZ+0x230], R5 ;  /* 0x00023005040075a7 */ /* 0x0044e400080211ff */
[----:B---3--:R-:W-:Y:S05]  /*b560*/  @!P1 NANOSLEEP.SYNCS 0x989680 ;  /* 0x009896800000995d */ /* 0x008fea0003900000 */
[----:B------:R-:W3:Y:S02]  /*b570*/  @!P1 SYNCS.PHASECHK.TRANS64 P1, [R4+URZ+0x230], R5 ;  /* 0x00023005040095a7 */ /* 0x000ee400080210ff */
[----:B---3--:R-:W-:Y:S05]  /*b580*/  @!P1 BRA `(.L_x_214) ;  /* 0xfffffffc00f09947 */ /* 0x008fea000383ffff */
[----:B------:R-:W-:Y:S05]  /*b590*/  BRA `(.L_x_215) ;  /* 0xffffff9000107947 */ /* 0x000fea000383ffff */
.L_x_85:
[----:B--2---:R-:W-:-:S04]  /*b5a0*/  MOV R5, UR5 ;  /* 0x0000000500057c02 */ /* 0x004fc80008000f00 */
[----:B------:R2:W3:Y:S03]  /*b5b0*/  SYNCS.PHASECHK.TRANS64.TRYWAIT P0, [R5+URZ+0x8], R6 ;  /* 0x00000806050075a7 */ /* 0x0004e600080011ff */
[----:B---3--:R-:W-:Y:S05]  /*b5c0*/  @!P0 NANOSLEEP.SYNCS 0x989680 ;  /* 0x009896800000895d */ /* 0x008fea0003900000 */
[----:B------:R-:W3:Y:S02]  /*b5d0*/  @!P0 SYNCS.PHASECHK.TRANS64 P0, [R5+URZ+0x8], R6 ;  /* 0x00000806050085a7 */ /* 0x000ee400080010ff */
[----:B---3--:R-:W-:Y:S05]  /*b5e0*/  @!P0 BRA `(.L_x_85) ;  /* 0xfffffffc00ec8947 */ /* 0x008fea000383ffff */
[----:B------:R-:W-:Y:S05]  /*b5f0*/  BRA `(.L_x_84) ;  /* 0xffffff9000d87947 */ /* 0x000fea000383ffff */
.L_x_87:
[----:B------:R-:W-:Y:S01]  /*b600*/  BSSY B0, `(.L_x_216) ;  /* 0x0000006000007945 */ /* 0x000fe20003800000 */
[----:B------:R-:W-:-:S07]  /*b610*/  MOV R15, 0xffffffff ;  /* 0xffffffff000f7802 */ /* 0x000fce0000000f00 */
[----:B-12--5:R-:W-:Y:S05]  /*b620*/  WARPSYNC.COLLECTIVE R15, `(.L_x_217) ;  /* 0x000000000f0c7348 */ /* 0x026fea0003c00000 */
[----:B------:R-:W-:Y:S02]  /*b630*/  ELECT P6, UR79, PT ;  /* 0x00000000004f782f */ /* 0x000fe400038c0000 */
[----:B------:R-:W-:Y:S01]  /*b640*/  MOV R14, UR79 ;  /* 0x0000004f000e7c02 */ /* 0x000fe20008000f00 */
[----:B-12--5:R-:W-:Y:S10]  /*b650*/  ENDCOLLECTIVE ;  /* 0x000000000000791b */ /* 0x026ff40003800000 */
.L_x_217:
[----:B------:R-:W-:Y:S05]  /*b660*/  BSYNC B0 ;  /* 0x0000000000007941 */ /* 0x000fea0003800000 */
.L_x_216:
[----:B------:R-:W-:Y:S01]  /*b670*/  PLOP3.LUT P0, PT, P6, PT, PT, 0x80, 0x8 ;  /* 0x000000000008781c */ /* 0x000fe2000370f070 */
[----:B------:R-:W-:-:S12]  /*b680*/  BRA `(.L_x_218) ;  /* 0xffffff9400047947 */ /* 0x000fd8000383ffff */
.L_x_89:
[----:B--2---:R-:W-:-:S04]  /*b690*/  MOV R3, UR5 ;  /* 0x0000000500037c02 */ /* 0x004fc80008000f00 */
[----:B------:R2:W3:Y:S03]  /*b6a0*/  SYNCS.PHASECHK.TRANS64.TRYWAIT P0, [R3+URZ+0x8], R4 ;  /* 0x00000804030075a7 */ /* 0x0004e600080011ff */
[----:B---3--:R-:W-:Y:S05]  /*b6b0*/  @!P0 NANOSLEEP.SYNCS 0x989680 ;  /* 0x009896800000895d */ /* 0x008fea0003900000 */
[----:B------:R-:W3:Y:S02]  /*b6c0*/  @!P0 SYNCS.PHASECHK.TRANS64 P0, [R3+URZ+0x8], R4 ;  /* 0x00000804030085a7 */ /* 0x000ee400080010ff */
[----:B---3--:R-:W-:Y:S05]  /*b6d0*/  @!P0 BRA `(.L_x_89) ;  /* 0xfffffffc00ec8947 */ /* 0x008fea000383ffff */
[----:B------:R-:W-:Y:S05]  /*b6e0*/  BRA `(.L_x_88) ;  /* 0xffffff9400087947 */ /* 0x000fea000383ffff */
.L_x_90:
[----:B------:R-:W-:-:S07]  /*b6f0*/  MOV R4, UR14 ;  /* 0x0000000e00047c02 */ /* 0x000fce0008000f00 */
.L_x_219:
[----:B-1----:R1:W2:Y:S02]  /*b700*/  SYNCS.PHASECHK.TRANS64.TRYWAIT P0, [R4+URZ+0x230], R5 ;  /* 0x00023005040075a7 */ /* 0x0022a400080011ff */
[----:B--2---:R-:W-:Y:S05]  /*b710*/  @!P0 NANOSLEEP.SYNCS 0x989680 ;  /* 0x009896800000895d */ /* 0x004fea0003900000 */
[----:B------:R-:W2:Y:S02]  /*b720*/  @!P0 SYNCS.PHASECHK.TRANS64 P0, [R4+URZ+0x230], R5 ;  /* 0x00023005040085a7 */ /* 0x000ea400080010ff */
[----:B--2---:R-:W-:Y:S05]  /*b730*/  @!P0 BRA `(.L_x_219) ;  /* 0xfffffffc00f08947 */ /* 0x004fea000383ffff */
[----:B------:R-:W-:Y:S05]  /*b740*/  BRA `(.L_x_220) ;  /* 0xffffff9400f07947 */ /* 0x000fea000383ffff */
.L_x_92:
[----:B------:R-:W-:-:S07]  /*b750*/  MOV R4, UR19 ;  /* 0x0000001300047c02 */ /* 0x000fce0008000f00 */
.L_x_221:
[----:B-1----:R1:W2:Y:S02]  /*b760*/  SYNCS.PHASECHK.TRANS64.TRYWAIT P0, [R4+URZ+0x250], R5 ;  /* 0x00025005040075a7 */ /* 0x0022a400080011ff */
[----:B--2---:R-:W-:Y:S05]  /*b770*/  @!P0 NANOSLEEP.SYNCS 0x989680 ;  /* 0x009896800000895d */ /* 0x004fea0003900000 */
[----:B------:R-:W2:Y:S02]  /*b780*/  @!P0 SYNCS.PHASECHK.TRANS64 P0, [R4+URZ+0x250], R5 ;  /* 0x00025005040085a7 */ /* 0x000ea400080010ff */
[----:B--2---:R-:W-:Y:S05]  /*b790*/  @!P0 BRA `(.L_x_221) ;  /* 0xfffffffc00f08947 */ /* 0x004fea000383ffff */
[----:B------:R-:W-:Y:S05]  /*b7a0*/  BRA `(.L_x_91) ;  /* 0xffffff9800107947 */ /* 0x000fea000383ffff */
.L_x_96:
[----:B-1----:R-:W-:Y:S07]  /*b7b0*/  MOV R4, UR11 ;  /* 0x0000000b00047c02 */ /* 0x002fee0008000f00 */
.L_x_222:
[----:B-1----:R1:W2:Y:S02]  /*b7c0*/  SYNCS.PHASECHK.TRANS64.TRYWAIT P0, [R4+URZ], R7 ;  /* 0x00000007040075a7 */ /* 0x0022a400080011ff */
[----:B--2---:R-:W-:Y:S05]  /*b7d0*/  @!P0 NANOSLEEP.SYNCS 0x989680 ;  /* 0x009896800000895d */ /* 0x004fea0003900000 */
[----:B------:R-:W2:Y:S02]  /*b7e0*/  @!P0 SYNCS.PHASECHK.TRANS64 P0, [R4+URZ], R7 ;  /* 0x00000007040085a7 */ /* 0x000ea400080010ff */
[----:B--2---:R-:W-:Y:S05]  /*b7f0*/  @!P0 BRA `(.L_x_222) ;  /* 0xfffffffc00f08947 */ /* 0x004fea000383ffff */
[----:B------:R-:W-:Y:S05]  /*b800*/  BRA `(.L_x_95) ;  /* 0xffffff9800347947 */ /* 0x000fea000383ffff */
.L_x_100:
[----:B--2---:R-:W-:-:S07]  /*b810*/  MOV R0, UR4 ;  /* 0x0000000400007c02 */ /* 0x004fce0008000f00 */
.L_x_223:
[----:B-1----:R1:W2:Y:S02]  /*b820*/  SYNCS.PHASECHK.TRANS64.TRYWAIT P0, [R0+URZ], R5 ;  /* 0x00000005000075a7 */ /* 0x0022a400080011ff */
[----:B--2---:R-:W-:Y:S05]  /*b830*/  @!P0 NANOSLEEP.SYNCS 0x989680 ;  /* 0x009896800000895d */ /* 0x004fea0003900000 */
[----:B------:R-:W2:Y:S02]  /*b840*/  @!P0 SYNCS.PHASECHK.TRANS64 P0, [R0+URZ], R5 ;  /* 0x00000005000085a7 */ /* 0x000ea400080010ff */
[----:B--2---:R-:W-:Y:S05]  /*b850*/  @!P0 BRA `(.L_x_223) ;  /* 0xfffffffc00f08947 */ /* 0x004fea000383ffff */
[----:B------:R-:W-:Y:S05]  /*b860*/  BRA `(.L_x_224) ;  /* 0xffffff9800e87947 */ /* 0x000fea000383ffff */
.L_x_103:
[----:B------:R-:W-:-:S07]  /*b870*/  MOV R0, UR14 ;  /* 0x0000000e00007c02 */ /* 0x000fce0008000f00 */
.L_x_225:
[----:B-1----:R1:W2:Y:S02]  /*b880*/  SYNCS.PHASECHK.TRANS64.TRYWAIT P1, [R0+URZ+0x260], R5 ;  /* 0x00026005000075a7 */ /* 0x0022a400080211ff */
[----:B--2---:R-:W-:Y:S05]  /*b890*/  @!P1 NANOSLEEP.SYNCS 0x989680 ;  /* 0x009896800000995d */ /* 0x004fea0003900000 */
[----:B------:R-:W2:Y:S02]  /*b8a0*/  @!P1 SYNCS.PHASECHK.TRANS64 P1, [R0+URZ+0x260], R5 ;  /* 0x00026005000095a7 */ /* 0x000ea400080210ff */
[----:B--2---:R-:W-:Y:S05]  /*b8b0*/  @!P1 BRA `(.L_x_225) ;  /* 0xfffffffc00f09947 */ /* 0x004fea000383ffff */
[----:B------:R-:W-:Y:S05]  /*b8c0*/  BRA `(.L_x_226) ;  /* 0xffffff9c00347947 */ /* 0x000fea000383ffff */
.L_x_108:
[----:B------:R-:W-:Y:S07]  /*b8d0*/  MOV R0, UR22 ;  /* 0x0000001600007c02 */ /* 0x000fee0008000f00 */
.L_x_227:
[----:B---3--:R3:W4:Y:S02]  /*b8e0*/  SYNCS.PHASECHK.TRANS64.TRYWAIT P0, [R0+URZ+0x230], R5 ;  /* 0x00023005000075a7 */ /* 0x00872400080011ff */
[----:B----4-:R-:W-:Y:S05]  /*b8f0*/  @!P0 NANOSLEEP.SYNCS 0x989680 ;  /* 0x009896800000895d */ /* 0x010fea0003900000 */
[----:B------:R-:W4:Y:S02]  /*b900*/  @!P0 SYNCS.PHASECHK.TRANS64 P0, [R0+URZ+0x230], R5 ;  /* 0x00023005000085a7 */ /* 0x000f2400080010ff */
[----:B----4-:R-:W-:Y:S05]  /*b910*/  @!P0 BRA `(.L_x_227) ;  /* 0xfffffffc00f08947 */ /* 0x010fea000383ffff */
[----:B------:R-:W-:Y:S05]  /*b920*/  BRA `(.L_x_228) ;  /* 0xffffffa0007c7947 */ /* 0x000fea000383ffff */
.L_x_111:
[----:B------:R-:W-:Y:S07]  /*b930*/  MOV R0, UR22 ;  /* 0x0000001600007c02 */ /* 0x000fee0008000f00 */
.L_x_229:
[----:B---3--:R3:W4:Y:S02]  /*b940*/  SYNCS.PHASECHK.TRANS64.TRYWAIT P2, [R0+URZ+0x228], R11 ;  /* 0x0002280b000075a7 */ /* 0x00872400080411ff */
[----:B----4-:R-:W-:Y:S05]  /*b950*/  @!P2 NANOSLEEP.SYNCS 0x989680 ;  /* 0x009896800000a95d */ /* 0x010fea0003900000 */
[----:B------:R-:W4:Y:S02]  /*b960*/  @!P2 SYNCS.PHASECHK.TRANS64 P2, [R0+URZ+0x228], R11 ;  /* 0x0002280b0000a5a7 */ /* 0x000f2400080410ff */
[----:B----4-:R-:W-:Y:S05]  /*b970*/  @!P2 BRA `(.L_x_229) ;  /* 0xfffffffc00f0a947 */ /* 0x010fea000383ffff */
[----:B------:R-:W-:Y:S05]  /*b980*/  BRA `(.L_x_110) ;  /* 0xffffffa400e07947 */ /* 0x000fea000383ffff */
.L_x_114:
[----:B------:R-:W-:Y:S07]  /*b990*/  MOV R2, UR22 ;  /* 0x0000001600027c02 */ /* 0x000fee0008000f00 */
.L_x_230:
[----:B-1----:R1:W3:Y:S02]  /*b9a0*/  SYNCS.PHASECHK.TRANS64.TRYWAIT P1, [R2+URZ+0x210], R9 ;  /* 0x00021009020075a7 */ /* 0x0022e400080211ff */
[----:B---3--:R-:W-:Y:S05]  /*b9b0*/  @!P1 NANOSLEEP.SYNCS 0x989680 ;  /* 0x009896800000995d */ /* 0x008fea0003900000 */
[----:B------:R-:W3:Y:S02]  /*b9c0*/  @!P1 SYNCS.PHASECHK.TRANS64 P1, [R2+URZ+0x210], R9 ;  /* 0x00021009020095a7 */ /* 0x000ee400080210ff */
[----:B---3--:R-:W-:Y:S05]  /*b9d0*/  @!P1 BRA `(.L_x_230) ;  /* 0xfffffffc00f09947 */ /* 0x008fea000383ffff */
[----:B------:R-:W-:Y:S05]  /*b9e0*/  BRA `(.L_x_231) ;  /* 0xffffffa800947947 */ /* 0x000fea000383ffff */
.L_x_115:
[----:B------:R-:W-:Y:S07]  /*b9f0*/  MOV R0, UR22 ;  /* 0x0000001600007c02 */ /* 0x000fee0008000f00 */
.L_x_232:
[----:B-1----:R1:W3:Y:S02]  /*ba00*/  SYNCS.PHASECHK.TRANS64.TRYWAIT P0, [R0+URZ+0x218], R9 ;  /* 0x00021809000075a7 */ /* 0x0022e400080011ff */
[----:B---3--:R-:W-:Y:S05]  /*ba10*/  @!P0 NANOSLEEP.SYNCS 0x989680 ;  /* 0x009896800000895d */ /* 0x008fea0003900000 */
[----:B------:R-:W3:Y:S02]  /*ba20*/  @!P0 SYNCS.PHASECHK.TRANS64 P0, [R0+URZ+0x218], R9 ;  /* 0x00021809000085a7 */ /* 0x000ee400080010ff */
[----:B---3--:R-:W-:Y:S05]  /*ba30*/  @!P0 BRA `(.L_x_232) ;  /* 0xfffffffc00f08947 */ /* 0x008fea000383ffff */
[----:B------:R-:W-:Y:S05]  /*ba40*/  BRA `(.L_x_233) ;  /* 0xffffffa800dc7947 */ /* 0x000fea000383ffff */
.L_x_117:
[----:B------:R-:W-:-:S07]  /*ba50*/  MOV R0, UR22 ;  /* 0x0000001600007c02 */ /* 0x000fce0008000f00 */
.L_x_234:
[----:B-1----:R1:W3:Y:S02]  /*ba60*/  SYNCS.PHASECHK.TRANS64.TRYWAIT P0, [R0+URZ+0x210], R3 ;  /* 0x00021003000075a7 */ /* 0x0022e400080011ff */
[----:B---3--:R-:W-:Y:S05]  /*ba70*/  @!P0 NANOSLEEP.SYNCS 0x989680 ;  /* 0x009896800000895d */ /* 0x008fea0003900000 */
[----:B------:R-:W3:Y:S02]  /*ba80*/  @!P0 SYNCS.PHASECHK.TRANS64 P0, [R0+URZ+0x210], R3 ;  /* 0x00021003000085a7 */ /* 0x000ee400080010ff */
[----:B---3--:R-:W-:Y:S05]  /*ba90*/  @!P0 BRA `(.L_x_234) ;  /* 0xfffffffc00f08947 */ /* 0x008fea000383ffff */
[----:B------:R-:W-:Y:S05]  /*baa0*/  BRA `(.L_x_235) ;  /* 0xffffffac00487947 */ /* 0x000fea000383ffff */
.L_x_119:
[----:B------:R-:W-:Y:S07]  /*bab0*/  MOV R0, UR50 ;  /* 0x0000003200007c02 */ /* 0x000fee0008000f00 */
.L_x_236:
[----:B-1----:R1:W2:Y:S02]  /*bac0*/  SYNCS.PHASECHK.TRANS64.TRYWAIT P0, [R0+URZ+0x230], R3 ;  /* 0x00023003000075a7 */ /* 0x0022a400080011ff */
[----:B--2---:R-:W-:Y:S05]  /*bad0*/  @!P0 NANOSLEEP.SYNCS 0x989680 ;  /* 0x009896800000895d */ /* 0x004fea0003900000 */
[----:B------:R-:W2:Y:S02]  /*bae0*/  @!P0 SYNCS.PHASECHK.TRANS64 P0, [R0+URZ+0x230], R3 ;  /* 0x00023003000085a7 */ /* 0x000ea400080010ff */
[----:B--2---:R-:W-:Y:S05]  /*baf0*/  @!P0 BRA `(.L_x_236) ;  /* 0xfffffffc00f08947 */ /* 0x004fea000383ffff */
[----:B------:R-:W-:Y:S05]  /*bb00*/  BRA `(.L_x_237) ;  /* 0xffffffb000207947 */ /* 0x000fea000383ffff */
.L_x_130:
[----:B---3--:R3:W4:Y:S02]  /*bb10*/  SYNCS.PHASECHK.TRANS64.TRYWAIT P1, [R0+URZ+0x200], R3 ;  /* 0x00020003000075a7 */ /* 0x00872400080211ff */
[----:B----4-:R-:W-:Y:S05]  /*bb20*/  @!P1 NANOSLEEP.SYNCS 0x989680 ;  /* 0x009896800000995d */ /* 0x010fea0003900000 */
[----:B------:R-:W4:Y:S02]  /*bb30*/  @!P1 SYNCS.PHASECHK.TRANS64 P1, [R0+URZ+0x200], R3 ;  /* 0x00020003000095a7 */ /* 0x000f2400080210ff */
[----:B----4-:R-:W-:Y:S05]  /*bb40*/  @!P1 BRA `(.L_x_130) ;  /* 0xfffffffc00f09947 */ /* 0x010fea000383ffff */
[----:B------:R-:W-:Y:S05]  /*bb50*/  BRA `(.L_x_129) ;  /* 0xffffffc000287947 */ /* 0x000fea000383ffff */
.L_x_132:
[----:B--2---:R2:W1:Y:S02]  /*bb60*/  SYNCS.PHASECHK.TRANS64.TRYWAIT P0, [R187+URZ+0x240], R4 ;  /* 0x00024004bb0075a7 */ /* 0x00446400080011ff */
[----:B-1----:R-:W-:Y:S05]  /*bb70*/  @!P0 NANOSLEEP.SYNCS 0x989680 ;  /* 0x009896800000895d */ /* 0x002fea0003900000 */
[----:B------:R-:W1:Y:S02]  /*bb80*/  @!P0 SYNCS.PHASECHK.TRANS64 P0, [R187+URZ+0x240], R4 ;  /* 0x00024004bb0085a7 */ /* 0x000e6400080010ff */
[----:B-1----:R-:W-:Y:S05]  /*bb90*/  @!P0 BRA `(.L_x_132) ;  /* 0xfffffffc00f08947 */ /* 0x002fea000383ffff */
[----:B------:R-:W-:Y:S05]  /*bba0*/  BRA `(.L_x_131) ;  /* 0xffffffc000807947 */ /* 0x000fea000383ffff */
.L_x_141:
[----:B---3--:R3:W4:Y:S02]  /*bbb0*/  SYNCS.PHASECHK.TRANS64.TRYWAIT P0, [R199+URZ+0x200], R2 ;  /* 0x00020002c70075a7 */ /* 0x00872400080011ff */
[----:B----4-:R-:W-:Y:S05]  /*bbc0*/  @!P0 NANOSLEEP.SYNCS 0x989680 ;  /* 0x009896800000895d */ /* 0x010fea0003900000 */
[----:B------:R-:W4:Y:S02]  /*bbd0*/  @!P0 SYNCS.PHASECHK.TRANS64 P0, [R199+URZ+0x200], R2 ;  /* 0x00020002c70085a7 */ /* 0x000f2400080010ff */
[----:B----4-:R-:W-:Y:S05]  /*bbe0*/  @!P0 BRA `(.L_x_141) ;  /* 0xfffffffc00f08947 */ /* 0x010fea000383ffff */
[----:B------:R-:W-:Y:S05]  /*bbf0*/  BRA `(.L_x_140) ;  /* 0xffffffd4009c7947 */ /* 0x000fea000383ffff */
        .weak           $__internal_0_$__cuda_sm10x_tcgen05_guardrail_trap_col_being_dealloced_not_returned_by_alloc
        .type           $__internal_0_$__cuda_sm10x_tcgen05_guardrail_trap_col_being_dealloced_not_returned_by_alloc,@function
        .size           $__internal_0_$__cuda_sm10x_tcgen05_guardrail_trap_col_being_dealloced_not_returned_by_alloc,($__internal_1_$__cuda_sm10x_tcgen05_guardrail_trap_phase_invalid_during_alloc - $__internal_0_$__cuda_sm10x_tcgen05_guardrail_trap_col_being_dealloced_not_returned_by_alloc)
$__internal_0_$__cuda_sm10x_tcgen05_guardrail_trap_col_being_dealloced_not_returned_by_alloc:
[----:B------:R-:W-:Y:S05]  /*bc00*/  BPT.TRAP 0x1 ;  /* 0x000000040000795c */ /* 0x000fea0000300000 */
[----:B------:R-:W-:-:S04]  /*bc10*/  HFMA2 R3, -RZ, RZ, 0, 0 ;  /* 0x00000000ff037431 */ /* 0x000fc800000001ff */
[----:B------:R-:W-:Y:S05]  /*bc20*/  RET.REL.NODEC R2 `(_ZN7cutlass13device_kernelINS_4conv6kernel13ConvUniversalINS1_16ConvProblemShapeILNS1_8OperatorE0ELi3EEENS1_10collective14CollectiveConvINS1_47MainloopSm100TmaUmmaWarpSpecializedImplicitGemmILS5_0ELi32ELi3ELi1ELi2EN4cute5tupleIJNSA_1CILi2EEENSC_ILi1EEESE_EEEEENSB_IJNSC_ILi256EEENSC_ILi128EEENSB_IJNSC_ILi32EEEEEEEEENS_12float_e4m3_tESM_NSA_8TiledMMAINSA_8MMA_AtomIJNSA_10MMA_TraitsINSA_25SM100_MMA_F8F6F4_2x1SM_SSEJSM_SM_fSH_SI_NSA_17integral_constantINSA_4UMMA5MajorELST_0EEESU_NSR_INSS_7ScaleInELSV_0EEESW_EEEEEENSA_6LayoutINSB_IJSE_SE_SE_EEENSB_IJNSC_ILi0EEES11_S11_EEEEENSB_IJNSA_10UnderscoreES14_S14_EEEEENS7_6detail27Sm100ImplicitGemmTileTraitsINSA_25SM100_TMA_2SM_LOAD_IM2COLENSA_14ComposedLayoutINSA_7SwizzleILi1ELi4ELi3EEENSA_18smem_ptr_flag_bitsILi8EEENSZ_INSB_IJNSC_ILi8EEESJ_EEENSB_IJSJ_SE_EEEEEEEvEENS18_INSA_18SM100_TMA_2SM_LOADES1J_vEEEENS_8epilogue10collective18CollectiveEpilogueINS1O_23Sm100TmaWarpSpecializedILi2ELi2ELi64ELb0ELb0EEEJNSB_IJSI_SI_SK_EEENSB_IJNSZ_ISI_SE_EENSZ_INSC_ILi64EEESE_EEEEESM_NSB_IJNSB_IJllllEEESE_S11_EEESM_S1Z_NS1O_6fusion15FusionCallbacksIS1S_NS20_17LinearCombinationISM_fSM_fLNS_15FloatRoundStyleE2EEES1T_S1X_JEEENSA_5SM1004TMEM4LOAD26SM100_TMEM_LOAD_32dp32b64xENSA_20SM90_TMA_LOAD_IM2COLENS1A_INS1B_ILi2ELi4ELi3EEES1E_NSZ_INSB_IJS1F_S1V_EEENSB_IJS1V_SE_EEEEEEENSA_39AutoVectorizingCopyWithAssumedAlignmentILi128EEENSA_21SM90_TMA_STORE_IM2COLES2F_S2H_S2H_EEEvvEEEEvNT_6ParamsE) ;  /* 0xffffff4002f47950 */ /* 0x000fea0003c3ffff */
        .weak           $__internal_1_$__cuda_sm10x_tcgen05_guardrail_trap_phase_invalid_during_alloc
        .type           $__internal_1_$__cuda_sm10x_tcgen05_guardrail_trap_phase_invalid_during_alloc,@function
        .size           $__internal_1_$__cuda_sm10x_tcgen05_guardrail_trap_phase_invalid_during_alloc,($__internal_2_$__cuda_sm10x_tcgen05_guardrail_trap_unallocated_columns_being_dealloced - $__internal_1_$__cuda_sm10x_tcgen05_guardrail_trap_phase_invalid_during_alloc)
$__internal_1_$__cuda_sm10x_tcgen05_guardrail_trap_phase_invalid_during_alloc:
[----:B------:R-:W-:Y:S05]  /*bc30*/  BPT.TRAP 0x1 ;  /* 0x000000040000795c */ /* 0x000fea0000300000 */
[----:B------:R-:W-:-:S04]  /*bc40*/  MOV R5, 0x0 ;  /* 0x0000000000057802 */ /* 0x000fc80000000f00 */
[----:B------:R-:W-:Y:S05]  /*bc50*/  RET.REL.NODEC R4 `(_ZN7cutlass13device_kernelINS_4conv6kernel13ConvUniversalINS1_16ConvProblemShapeILNS1_8OperatorE0ELi3EEENS1_10collective14CollectiveConvINS1_47MainloopSm100TmaUmmaWarpSpecializedImplicitGemmILS5_0ELi32ELi3ELi1ELi2EN4cute5tupleIJNSA_1CILi2EEENSC_ILi1EEESE_EEEEENSB_IJNSC_ILi256EEENSC_ILi128EEENSB_IJNSC_ILi32EEEEEEEEENS_12float_e4m3_tESM_NSA_8TiledMMAINSA_8MMA_AtomIJNSA_10MMA_TraitsINSA_25SM100_MMA_F8F6F4_2x1SM_SSEJSM_SM_fSH_SI_NSA_17integral_constantINSA_4UMMA5MajorELST_0EEESU_NSR_INSS_7ScaleInELSV_0EEESW_EEEEEENSA_6LayoutINSB_IJSE_SE_SE_EEENSB_IJNSC_ILi0EEES11_S11_EEEEENSB_IJNSA_10UnderscoreES14_S14_EEEEENS7_6detail27Sm100ImplicitGemmTileTraitsINSA_25SM100_TMA_2SM_LOAD_IM2COLENSA_14ComposedLayoutINSA_7SwizzleILi1ELi4ELi3EEENSA_18smem_ptr_flag_bitsILi8EEENSZ_INSB_IJNSC_ILi8EEESJ_EEENSB_IJSJ_SE_EEEEEEEvEENS18_INSA_18SM100_TMA_2SM_LOADES1J_vEEEENS_8epilogue10collective18CollectiveEpilogueINS1O_23Sm100TmaWarpSpecializedILi2ELi2ELi64ELb0ELb0EEEJNSB_IJSI_SI_SK_EEENSB_IJNSZ_ISI_SE_EENSZ_INSC_ILi64EEESE_EEEEESM_NSB_IJNSB_IJllllEEESE_S11_EEESM_S1Z_NS1O_6fusion15FusionCallbacksIS1S_NS20_17LinearCombinationISM_fSM_fLNS_15FloatRoundStyleE2EEES1T_S1X_JEEENSA_5SM1004TMEM4LOAD26SM100_TMEM_LOAD_32dp32b64xENSA_20SM90_TMA_LOAD_IM2COLENS1A_INS1B_ILi2ELi4ELi3EEES1E_NSZ_INSB_IJS1F_S1V_EEENSB_IJS1V_SE_EEEEEEENSA_39AutoVectorizingCopyWithAssumedAlignmentILi128EEENSA_21SM90_TMA_STORE_IM2COLES2F_S2H_S2H_EEEvvEEEEvNT_6ParamsE) ;  /* 0xffffff4004e87950 */ /* 0x000fea0003c3ffff */
        .weak           $__internal_2_$__cuda_sm10x_tcgen05_guardrail_trap_unallocated_columns_being_dealloced
        .type           $__internal_2_$__cuda_sm10x_tcgen05_guardrail_trap_unallocated_columns_being_dealloced,@function
        .size           $__internal_2_$__cuda_sm10x_tcgen05_guardrail_trap_unallocated_columns_being_dealloced,(.L_x_239 - $__internal_2_$__cuda_sm10x_tcgen05_guardrail_trap_unallocated_columns_being_dealloced)
$__internal_2_$__cuda_sm10x_tcgen05_guardrail_trap_unallocated_columns_being_dealloced:
[----:B------:R-:W-:Y:S05]  /*bc60*/  BPT.TRAP 0x1 ;  /* 0x000000040000795c */ /* 0x000fea0000300000 */
[----:B------:R-:W-:-:S04]  /*bc70*/  HFMA2 R3, -RZ, RZ, 0, 0 ;  /* 0x00000000ff037431 */ /* 0x000fc800000001ff */
[----:B------:R-:W-:Y:S05]  /*bc80*/  RET.REL.NODEC R2 `(_ZN7cutlass13device_kernelINS_4conv6kernel13ConvUniversalINS1_16ConvProblemShapeILNS1_8OperatorE0ELi3EEENS1_10collective14CollectiveConvINS1_47MainloopSm100TmaUmmaWarpSpecializedImplicitGemmILS5_0ELi32ELi3ELi1ELi2EN4cute5tupleIJNSA_1CILi2EEENSC_ILi1EEESE_EEEEENSB_IJNSC_ILi256EEENSC_ILi128EEENSB_IJNSC_ILi32EEEEEEEEENS_12float_e4m3_tESM_NSA_8TiledMMAINSA_8MMA_AtomIJNSA_10MMA_TraitsINSA_25SM100_MMA_F8F6F4_2x1SM_SSEJSM_SM_fSH_SI_NSA_17integral_constantINSA_4UMMA5MajorELST_0EEESU_NSR_INSS_7ScaleInELSV_0EEESW_EEEEEENSA_6LayoutINSB_IJSE_SE_SE_EEENSB_IJNSC_ILi0EEES11_S11_EEEEENSB_IJNSA_10UnderscoreES14_S14_EEEEENS7_6detail27Sm100ImplicitGemmTileTraitsINSA_25SM100_TMA_2SM_LOAD_IM2COLENSA_14ComposedLayoutINSA_7SwizzleILi1ELi4ELi3EEENSA_18smem_ptr_flag_bitsILi8EEENSZ_INSB_IJNSC_ILi8EEESJ_EEENSB_IJSJ_SE_EEEEEEEvEENS18_INSA_18SM100_TMA_2SM_LOADES1J_vEEEENS_8epilogue10collective18CollectiveEpilogueINS1O_23Sm100TmaWarpSpecializedILi2ELi2ELi64ELb0ELb0EEEJNSB_IJSI_SI_SK_EEENSB_IJNSZ_ISI_SE_EENSZ_INSC_ILi64EEESE_EEEEESM_NSB_IJNSB_IJllllEEESE_S11_EEESM_S1Z_NS1O_6fusion15FusionCallbacksIS1S_NS20_17LinearCombinationISM_fSM_fLNS_15FloatRoundStyleE2EEES1T_S1X_JEEENSA_5SM1004TMEM4LOAD26SM100_TMEM_LOAD_32dp32b64xENSA_20SM90_TMA_LOAD_IM2COLENS1A_INS1B_ILi2ELi4ELi3EEES1E_NSZ_INSB_IJS1F_S1V_EEENSB_IJS1V_SE_EEEEEEENSA_39AutoVectorizingCopyWithAssumedAlignmentILi128EEENSA_21SM90_TMA_STORE_IM2COLES2F_S2H_S2H_EEEvvEEEEvNT_6ParamsE) ;  /* 0xffffff4002dc7950 */ /* 0x000fea0003c3ffff */
.L_x_238:
[----:B------:R-:W-:-:S00]  /*bc90*/  BRA `(.L_x_238) ;  /* 0xfffffffc00fc7947 */ /* 0x000fc0000383ffff */
[----:B------:R-:W-:-:S00]  /*bca0*/  NOP ;  /* 0x0000000000007918 */ /* 0x000fc00000000000 */
        /* <DEDUP_REMOVED lines=13> */
.L_x_239:


//--------------------- .nv.global.init           --------------------------
	.section	.nv.global.init,"aw",@progbits
.nv.global.init:
	.type		$str$29,@object
	.size		$str$29,($str$30 - $str$29)
$str$29:
        /*0000*/ 	.byte	0x28, 0x61, 0x64, 0x64, 0x72, 0x65, 0x73, 0x73, 0x20, 0x26, 0x20, 0x6d, 0x61, 0x73, 0x6b, 0x29
        /*0010*/ 	.byte	0x20, 0x3d, 0x3d, 0x20, 0x30, 0x00
	.type		$str$30,@object
	.size		$str$30,($str$28 - $str$30)
$str$30:
        /*0016*/ 	.byte	0x2f, 0x74, 0x6d, 0x70, 0x2f, 0x63, 0x75, 0x74, 0x6c, 0x61, 0x73, 0x73, 0x5f, 0x73, 0x77, 0x65
        /*0026*/ 	.byte	0x65, 0x70, 0x5f, 0x73, 0x72, 0x63, 0x2f, 0x69, 0x6e, 0x63, 0x6c, 0x75, 0x64, 0x65, 0x2f, 0x63
        /*0036*/ 	.byte	0x75, 0x74, 0x65, 0x2f, 0x70, 0x6f, 0x69, 0x6e, 0x74, 0x65, 0x72, 0x5f, 0x66, 0x6c, 0x61, 0x67
        /*0046*/ 	.byte	0x67, 0x65, 0x64, 0x2e, 0x68, 0x70, 0x70, 0x00
	.type		$str$28,@object
	.size		$str$28,($str$27 - $str$28)
$str$28:
        /*004e*/ 	.byte	0x2f, 0x74, 0x6d, 0x70, 0x2f, 0x63, 0x75, 0x74, 0x6c, 0x61, 0x73, 0x73, 0x5f, 0x73, 0x77, 0x65
        /*005e*/ 	.byte	0x65, 0x70, 0x5f, 0x73, 0x72, 0x63, 0x2f, 0x69, 0x6e, 0x63, 0x6c, 0x75, 0x64, 0x65, 0x2f, 0x63
        /*006e*/ 	.byte	0x75, 0x74, 0x65, 0x2f, 0x61, 0x74, 0x6f, 0x6d, 0x2f, 0x63, 0x6f, 0x70, 0x79, 0x5f, 0x74, 0x72
        /*007e*/ 	.byte	0x61, 0x69, 0x74, 0x73, 0x5f, 0x73, 0x6d, 0x31, 0x30, 0x30, 0x2e, 0x68, 0x70, 0x70, 0x00
	.type		$str$27,@object
	.size		$str$27,(__unnamed_1 - $str$27)
$str$27:
        /*008d*/ 	.byte	0x28, 0x28, 0x75, 0x69, 0x6e, 0x74, 0x33, 0x32, 0x5f, 0x74, 0x28, 0x74, 0x68, 0x72, 0x65, 0x61
        /*009d*/ 	.byte	0x64, 0x49, 0x64, 0x78, 0x2e, 0x78, 0x29, 0x20, 0x2f, 0x20, 0x33, 0x32, 0x29, 0x20, 0x25, 0x20
        /*00ad*/ 	.byte	0x34, 0x29, 0x20, 0x3d, 0x3d, 0x20, 0x28, 0x28, 0x28, 0x74, 0x6d, 0x65, 0x6d, 0x5f, 0x61, 0x64
        /*00bd*/ 	.byte	0x64, 0x72, 0x20, 0x3e, 0x3e, 0x20, 0x31, 0x36, 0x29, 0x20, 0x2f, 0x20, 0x33, 0x32, 0x29, 0x20
        /*00cd*/ 	.byte	0x25, 0x20, 0x34, 0x29, 0x00
	.type		__unnamed_1,@object
	.size		__unnamed_1,(__unnamed_2 - __unnamed_1)
__unnamed_1:
        /*00d2*/ 	.byte	0x61, 0x75, 0x74, 0x6f, 0x20, 0x63, 0x75, 0x74, 0x65, 0x3a, 0x3a, 0x61, 0x73, 0x5f, 0x70, 0x6f
        /* <DEDUP_REMOVED lines=24> */
        /*0262*/ 	.byte	0x43, 0x3c, 0x38, 0x31, 0x39, 0x32, 0x3e, 0x3e, 0x3e, 0x3e, 0x5d, 0x00
	.type		__unnamed_2,@object
	.size		__unnamed_2,(.L_2 - __unnamed_2)
__unnamed_2:
        /* <DEDUP_REMOVED lines=42> */
        /*050e*/ 	.byte	0x3e, 0x3e, 0x3e, 0x3e, 0x5d, 0x00
.L_2:


//--------------------- .nv.shared._ZN7cutlass13device_kernelINS_4conv6kernel13ConvUniversalINS1_16ConvProblemShapeILNS1_8OperatorE0ELi3EEENS1_10collective14CollectiveConvINS1_47MainloopSm100TmaUmmaWarpSpecializedImplicitGemmILS5_0ELi32ELi3ELi1ELi2EN4cute5tupleIJNSA_1CILi2EEENSC_ILi1EEESE_EEEEENSB_IJNSC_ILi256EEENSC_ILi128EEENSB_IJNSC_ILi32EEEEEEEEENS_12float_e4m3_tESM_NSA_8TiledMMAINSA_8MMA_AtomIJNSA_10MMA_TraitsINSA_25SM100_MMA_F8F6F4_2x1SM_SSEJSM_SM_fSH_SI_NSA_17integral_constantINSA_4UMMA5MajorELST_0EEESU_NSR_INSS_7ScaleInELSV_0EEESW_EEEEEENSA_6LayoutINSB_IJSE_SE_SE_EEENSB_IJNSC_ILi0EEES11_S11_EEEEENSB_IJNSA_10UnderscoreES14_S14_EEEEENS7_6detail27Sm100ImplicitGemmTileTraitsINSA_25SM100_TMA_2SM_LOAD_IM2COLENSA_14ComposedLayoutINSA_7SwizzleILi1ELi4ELi3EEENSA_18smem_ptr_flag_bitsILi8EEENSZ_INSB_IJNSC_ILi8EEESJ_EEENSB_IJSJ_SE_EEEEEEEvEENS18_INSA_18SM100_TMA_2SM_LOADES1J_vEEEENS_8epilogue10collective18CollectiveEpilogueINS1O_23Sm100TmaWarpSpecializedILi2ELi2ELi64ELb0ELb0EEEJNSB_IJSI_SI_SK_EEENSB_IJNSZ_ISI_SE_EENSZ_INSC_ILi64EEESE_EEEEESM_NSB_IJNSB_IJllllEEESE_S11_EEESM_S1Z_NS1O_6fusion15FusionCallbacksIS1S_NS20_17LinearCombinationISM_fSM_fLNS_15FloatRoundStyleE2EEES1T_S1X_JEEENSA_5SM1004TMEM4LOAD26SM100_TMEM_LOAD_32dp32b64xENSA_20SM90_TMA_LOAD_IM2COLENS1A_INS1B_ILi2ELi4ELi3EEES1E_NSZ_INSB_IJS1F_S1V_EEENSB_IJS1V_SE_EEEEEEENSA_39AutoVectorizingCopyWithAssumedAlignmentILi128EEENSA_21SM90_TMA_STORE_IM2COLES2F_S2H_S2H_EEEvvEEEEvNT_6ParamsE --------------------------
	.section	.nv.shared._ZN7cutlass13device_kernelINS_4conv6kernel13ConvUniversalINS1_16ConvProblemShapeILNS1_8OperatorE0ELi3EEENS1_10collective14CollectiveConvINS1_47MainloopSm100TmaUmmaWarpSpecializedImplicitGemmILS5_0ELi32ELi3ELi1ELi2EN4cute5tupleIJNSA_1CILi2EEENSC_ILi1EEESE_EEEEENSB_IJNSC_ILi256EEENSC_ILi128EEENSB_IJNSC_ILi32EEEEEEEEENS_12float_e4m3_tESM_NSA_8TiledMMAINSA_8MMA_AtomIJNSA_10MMA_TraitsINSA_25SM100_MMA_F8F6F4_2x1SM_SSEJSM_SM_fSH_SI_NSA_17integral_constantINSA_4UMMA5MajorELST_0EEESU_NSR_INSS_7ScaleInELSV_0EEESW_EEEEEENSA_6LayoutINSB_IJSE_SE_SE_EEENSB_IJNSC_ILi0EEES11_S11_EEEEENSB_IJNSA_10UnderscoreES14_S14_EEEEENS7_6detail27Sm100ImplicitGemmTileTraitsINSA_25SM100_TMA_2SM_LOAD_IM2COLENSA_14ComposedLayoutINSA_7SwizzleILi1ELi4ELi3EEENSA_18smem_ptr_flag_bitsILi8EEENSZ_INSB_IJNSC_ILi8EEESJ_EEENSB_IJSJ_SE_EEEEEEEvEENS18_INSA_18SM100_TMA_2SM_LOADES1J_vEEEENS_8epilogue10collective18CollectiveEpilogueINS1O_23Sm100TmaWarpSpecializedILi2ELi2ELi64ELb0ELb0EEEJNSB_IJSI_SI_SK_EEENSB_IJNSZ_ISI_SE_EENSZ_INSC_ILi64EEESE_EEEEESM_NSB_IJNSB_IJllllEEESE_S11_EEESM_S1Z_NS1O_6fusion15FusionCallbacksIS1S_NS20_17LinearCombinationISM_fSM_fLNS_15FloatRoundStyleE2EEES1T_S1X_JEEENSA_5SM1004TMEM4LOAD26SM100_TMEM_LOAD_32dp32b64xENSA_20SM90_TMA_LOAD_IM2COLENS1A_INS1B_ILi2ELi4ELi3EEES1E_NSZ_INSB_IJS1F_S1V_EEENSB_IJS1V_SE_EEEEEEENSA_39AutoVectorizingCopyWithAssumedAlignmentILi128EEENSA_21SM90_TMA_STORE_IM2COLES2F_S2H_S2H_EEEvvEEEEvNT_6ParamsE,"aw",@nobits
	.sectionflags	@""
	.align	16
	.zero		1024


//--------------------- .nv.shared.reserved.0     --------------------------
	.section	.nv.shared.reserved.0,"aw",@nobits
	.weak		__nv_reservedSMEM_offset_0_alias
	.size		__nv_reservedSMEM_offset_0_alias, 0, 64
	.other		__nv_reservedSMEM_offset_0_alias,@"STO_CUDA_RESERVED_SHARED STV_DEFAULT"
__nv_reservedSMEM_offset_0_alias:
	.zero		0
.nv.shared.reserved.0:
	.zero		64
	.weak		__nv_reservedSMEM_tcgen05_partition
	.type		__nv_reservedSMEM_tcgen05_partition,@object
	.size		__nv_reservedSMEM_tcgen05_partition,(.L_0 - __nv_reservedSMEM_tcgen05_partition)
__nv_reservedSMEM_tcgen05_partition:
	.zero		32
.L_0:


//--------------------- .nv.global                --------------------------
	.section	.nv.global,"aw",@nobits
.nv.global:
	.type		_ZN39_INTERNAL_4e241dc3_4_k_cu_dd13ca55_34804cute1_E,@object
	.size		_ZN39_INTERNAL_4e241dc3_4_k_cu_dd13ca55_34804cute1_E,(_ZN39_INTERNAL_4e241dc3_4_k_cu_dd13ca55_34804cuda3std3__45__cpo6cbeginE - _ZN39_INTERNAL_4e241dc3_4_k_cu_dd13ca55_34804cute1_E)
_ZN39_INTERNAL_4e241dc3_4_k_cu_dd13ca55_34804cute1_E:
	.zero		1
	.type		_ZN39_INTERNAL_4e241dc3_4_k_cu_dd13ca55_34804cuda3std3__45__cpo6cbeginE,@object
	.size		_ZN39_INTERNAL_4e241dc3_4_k_cu_dd13ca55_34804cuda3std3__45__cpo6cbeginE,(_ZN39_INTERNAL_4e241dc3_4_k_cu_dd13ca55_34804cuda3std3__48in_placeE - _ZN39_INTERNAL_4e241dc3_4_k_cu_dd13ca55_34804cuda3std3__45__cpo6cbeginE)
_ZN39_INTERNAL_4e241dc3_4_k_cu_dd13ca55_34804cuda3std3__45__cpo6cbeginE:
	.zero		1
	.type		_ZN39_INTERNAL_4e241dc3_4_k_cu_dd13ca55_34804cuda3std3__48in_placeE,@object
	.size		_ZN39_INTERNAL_4e241dc3_4_k_cu_dd13ca55_34804cuda3std3__48in_placeE,(_ZN39_INTERNAL_4e241dc3_4_k_cu_dd13ca55_34804cuda3std6ranges3__45__cpo9iter_moveE - _ZN39_INTERNAL_4e241dc3_4_k_cu_dd13ca55_34804cuda3std3__48in_placeE)
_ZN39_INTERNAL_4e241dc3_4_k_cu_dd13ca55_34804cuda3std3__48in_placeE:
	.zero		1
	.type		_ZN39_INTERNAL_4e241dc3_4_k_cu_dd13ca55_34804cuda3std6ranges3__45__cpo9iter_moveE,@object
	.size		_ZN39_INTERNAL_4e241dc3_4_k_cu_dd13ca55_34804cuda3std6ranges3__45__cpo9iter_moveE,(_ZN39_INTERNAL_4e241dc3_4_k_cu_dd13ca55_34804cuda3std3__45__cpo5beginE - _ZN39_INTERNAL_4e241dc3_4_k_cu_dd13ca55_34804cuda3std6ranges3__45__cpo9iter_moveE)
_ZN39_INTERNAL_4e241dc3_4_k_cu_dd13ca55_34804cuda3std6ranges3__45__cpo9iter_moveE:
	.zero		1
	.type		_ZN39_INTERNAL_4e241dc3_4_k_cu_dd13ca55_34804cuda3std3__45__cpo5beginE,@object
	.size		_ZN39_INTERNAL_4e241dc3_4_k_cu_dd13ca55_34804cuda3std3__45__cpo5beginE,(_ZN39_INTERNAL_4e241dc3_4_k_cu_dd13ca55_34804cuda3std3__441_GLOBAL__N__4e241dc3_4_k_cu_dd13ca55_34806ignoreE - _ZN39_INTERNAL_4e241dc3_4_k_cu_dd13ca55_34804cuda3std3__45__cpo5beginE)
_ZN39_INTERNAL_4e241dc3_4_k_cu_dd13ca55_34804cuda3std3__45__cpo5beginE:
	.zero		1
	.type		_ZN39_INTERNAL_4e241dc3_4_k_cu_dd13ca55_34804cuda3std3__441_GLOBAL__N__4e241dc3_4_k_cu_dd13ca55_34806ignoreE,@object
	.size		_ZN39_INTERNAL_4e241dc3_4_k_cu_dd13ca55_34804cuda3std3__441_GLOBAL__N__4e241dc3_4_k_cu_dd13ca55_34806ignoreE,(_ZN39_INTERNAL_4e241dc3_4_k_cu_dd13ca55_34804cute7productE - _ZN39_INTERNAL_4e241dc3_4_k_cu_dd13ca55_34804cuda3std3__441_GLOBAL__N__4e241dc3_4_k_cu_dd13ca55_34806ignoreE)
_ZN39_INTERNAL_4e241dc3_4_k_cu_dd13ca55_34804cuda3std3__441_GLOBAL__N__4e241dc3_4_k_cu_dd13ca55_34806ignoreE:
	.zero		1
	.type		_ZN39_INTERNAL_4e241dc3_4_k_cu_dd13ca55_34804cute7productE,@object
	.size		_ZN39_INTERNAL_4e241dc3_4_k_cu_dd13ca55_34804cute7productE,(_ZN39_INTERNAL_4e241dc3_4_k_cu_dd13ca55_34804cuda3std3__45__cpo3endE - _ZN39_INTERNAL_4e241dc3_4_k_cu_dd13ca55_34804cute7productE)
_ZN39_INTERNAL_4e241dc3_4_k_cu_dd13ca55_34804cute7productE:
	.zero		1
	.type		_ZN39_INTERNAL_4e241dc3_4_k_cu_dd13ca55_34804cuda3std3__45__cpo3endE,@object
	.size		_ZN39_INTERNAL_4e241dc3_4_k_cu_dd13ca55_34804cuda3std3__45__cpo3endE,(_ZN39_INTERNAL_4e241dc3_4_k_cu_dd13ca55_34804cuda3std3__419piecewise_constructE - _ZN39_INTERNAL_4e241dc3_4_k_cu_dd13ca55_34804cuda3std3__45__cpo3endE)
_ZN39_INTERNAL_4e241dc3_4_k_cu_dd13ca55_34804cuda3std3__45__cpo3endE:
	.zero		1
	.type		_ZN39_INTERNAL_4e241dc3_4_k_cu_dd13ca55_34804cuda3std3__419piecewise_constructE,@object
	.size		_ZN39_INTERNAL_4e241dc3_4_k_cu_dd13ca55_34804cuda3std3__419piecewise_constructE,(_ZN39_INTERNAL_4e241dc3_4_k_cu_dd13ca55_34804cuda3std3__45__cpo4cendE - _ZN39_INTERNAL_4e241dc3_4_k_cu_dd13ca55_34804cuda3std3__419piecewise_constructE)
_ZN39_INTERNAL_4e241dc3_4_k_cu_dd13ca55_34804cuda3std3__419piecewise_constructE:
	.zero		1
	.type		_ZN39_INTERNAL_4e241dc3_4_k_cu_dd13ca55_34804cuda3std3__45__cpo4cendE,@object
	.size		_ZN39_INTERNAL_4e241dc3_4_k_cu_dd13ca55_34804cuda3std3__45__cpo4cendE,(_ZN39_INTERNAL_4e241dc3_4_k_cu_dd13ca55_34804cuda3std6ranges3__45__cpo4swapE - _ZN39_INTERNAL_4e241dc3_4_k_cu_dd13ca55_34804cuda3std3__45__cpo4cendE)
_ZN39_INTERNAL_4e241dc3_4_k_cu_dd13ca55_34804cuda3std3__45__cpo4cendE:
	.zero		1
	.type		_ZN39_INTERNAL_4e241dc3_4_k_cu_dd13ca55_34804cuda3std6ranges3__45__cpo4swapE,@object
	.size		_ZN39_INTERNAL_4e241dc3_4_k_cu_dd13ca55_34804cuda3std6ranges3__45__cpo4swapE,(.L_10 - _ZN39_INTERNAL_4e241dc3_4_k_cu_dd13ca55_34804cuda3std6ranges3__45__cpo4swapE)
_ZN39_INTERNAL_4e241dc3_4_k_cu_dd13ca55_34804cuda3std6ranges3__45__cpo4swapE:
	.zero		1
.L_10:


//--------------------- .nv.constant0._ZN7cutlass13device_kernelINS_4conv6kernel13ConvUniversalINS1_16ConvProblemShapeILNS1_8OperatorE0ELi3EEENS1_10collective14CollectiveConvINS1_47MainloopSm100TmaUmmaWarpSpecializedImplicitGemmILS5_0ELi32ELi3ELi1ELi2EN4cute5tupleIJNSA_1CILi2EEENSC_ILi1EEESE_EEEEENSB_IJNSC_ILi256EEENSC_ILi128EEENSB_IJNSC_ILi32EEEEEEEEENS_12float_e4m3_tESM_NSA_8TiledMMAINSA_8MMA_AtomIJNSA_10MMA_TraitsINSA_25SM100_MMA_F8F6F4_2x1SM_SSEJSM_SM_fSH_SI_NSA_17integral_constantINSA_4UMMA5MajorELST_0EEESU_NSR_INSS_7ScaleInELSV_0EEESW_EEEEEENSA_6LayoutINSB_IJSE_SE_SE_EEENSB_IJNSC_ILi0EEES11_S11_EEEEENSB_IJNSA_10UnderscoreES14_S14_EEEEENS7_6detail27Sm100ImplicitGemmTileTraitsINSA_25SM100_TMA_2SM_LOAD_IM2COLENSA_14ComposedLayoutINSA_7SwizzleILi1ELi4ELi3EEENSA_18smem_ptr_flag_bitsILi8EEENSZ_INSB_IJNSC_ILi8EEESJ_EEENSB_IJSJ_SE_EEEEEEEvEENS18_INSA_18SM100_TMA_2SM_LOADES1J_vEEEENS_8epilogue10collective18CollectiveEpilogueINS1O_23Sm100TmaWarpSpecializedILi2ELi2ELi64ELb0ELb0EEEJNSB_IJSI_SI_SK_EEENSB_IJNSZ_ISI_SE_EENSZ_INSC_ILi64EEESE_EEEEESM_NSB_IJNSB_IJllllEEESE_S11_EEESM_S1Z_NS1O_6fusion15FusionCallbacksIS1S_NS20_17LinearCombinationISM_fSM_fLNS_15FloatRoundStyleE2EEES1T_S1X_JEEENSA_5SM1004TMEM4LOAD26SM100_TMEM_LOAD_32dp32b64xENSA_20SM90_TMA_LOAD_IM2COLENS1A_INS1B_ILi2ELi4ELi3EEES1E_NSZ_INSB_IJS1F_S1V_EEENSB_IJS1V_SE_EEEEEEENSA_39AutoVectorizingCopyWithAssumedAlignmentILi128EEENSA_21SM90_TMA_STORE_IM2COLES2F_S2H_S2H_EEEvvEEEEvNT_6ParamsE --------------------------
	.section	.nv.constant0._ZN7cutlass13device_kernelINS_4conv6kernel13ConvUniversalINS1_16ConvProblemShapeILNS1_8OperatorE0ELi3EEENS1_10collective14CollectiveConvINS1_47MainloopSm100TmaUmmaWarpSpecializedImplicitGemmILS5_0ELi32ELi3ELi1ELi2EN4cute5tupleIJNSA_1CILi2EEENSC_ILi1EEESE_EEEEENSB_IJNSC_ILi256EEENSC_ILi128EEENSB_IJNSC_ILi32EEEEEEEEENS_12float_e4m3_tESM_NSA_8TiledMMAINSA_8MMA_AtomIJNSA_10MMA_TraitsINSA_25SM100_MMA_F8F6F4_2x1SM_SSEJSM_SM_fSH_SI_NSA_17integral_constantINSA_4UMMA5MajorELST_0EEESU_NSR_INSS_7ScaleInELSV_0EEESW_EEEEEENSA_6LayoutINSB_IJSE_SE_SE_EEENSB_IJNSC_ILi0EEES11_S11_EEEEENSB_IJNSA_10UnderscoreES14_S14_EEEEENS7_6detail27Sm100ImplicitGemmTileTraitsINSA_25SM100_TMA_2SM_LOAD_IM2COLENSA_14ComposedLayoutINSA_7SwizzleILi1ELi4ELi3EEENSA_18smem_ptr_flag_bitsILi8EEENSZ_INSB_IJNSC_ILi8EEESJ_EEENSB_IJSJ_SE_EEEEEEEvEENS18_INSA_18SM100_TMA_2SM_LOADES1J_vEEEENS_8epilogue10collective18CollectiveEpilogueINS1O_23Sm100TmaWarpSpecializedILi2ELi2ELi64ELb0ELb0EEEJNSB_IJSI_SI_SK_EEENSB_IJNSZ_ISI_SE_EENSZ_INSC_ILi64EEESE_EEEEESM_NSB_IJNSB_IJllllEEESE_S11_EEESM_S1Z_NS1O_6fusion15FusionCallbacksIS1S_NS20_17LinearCombinationISM_fSM_fLNS_15FloatRoundStyleE2EEES1T_S1X_JEEENSA_5SM1004TMEM4LOAD26SM100_TMEM_LOAD_32dp32b64xENSA_20SM90_TMA_LOAD_IM2COLENS1A_INS1B_ILi2ELi4ELi3EEES1E_NSZ_INSB_IJS1F_S1V_EEENSB_IJS1V_SE_EEEEEEENSA_39AutoVectorizingCopyWithAssumedAlignmentILi128EEENSA_21SM90_TMA_STORE_IM2COLES2F_S2H_S2H_EEEvvEEEEvNT_6ParamsE,"a",@progbits
	.sectionflags	@""
	.align	4
.nv.constant0._ZN7cutlass13device_kernelINS_4conv6kernel13ConvUniversalINS1_16ConvProblemShapeILNS1_8OperatorE0ELi3EEENS1_10collective14CollectiveConvINS1_47MainloopSm100TmaUmmaWarpSpecializedImplicitGemmILS5_0ELi32ELi3ELi1ELi2EN4cute5tupleIJNSA_1CILi2EEENSC_ILi1EEESE_EEEEENSB_IJNSC_ILi256EEENSC_ILi128EEENSB_IJNSC_ILi32EEEEEEEEENS_12float_e4m3_tESM_NSA_8TiledMMAINSA_8MMA_AtomIJNSA_10MMA_TraitsINSA_25SM100_MMA_F8F6F4_2x1SM_SSEJSM_SM_fSH_SI_NSA_17integral_constantINSA_4UMMA5MajorELST_0EEESU_NSR_INSS_7ScaleInELSV_0EEESW_EEEEEENSA_6LayoutINSB_IJSE_SE_SE_EEENSB_IJNSC_ILi0EEES11_S11_EEEEENSB_IJNSA_10UnderscoreES14_S14_EEEEENS7_6detail27Sm100ImplicitGemmTileTraitsINSA_25SM100_TMA_2SM_LOAD_IM2COLENSA_14ComposedLayoutINSA_7SwizzleILi1ELi4ELi3EEENSA_18smem_ptr_flag_bitsILi8EEENSZ_INSB_IJNSC_ILi8EEESJ_EEENSB_IJSJ_SE_EEEEEEEvEENS18_INSA_18SM100_TMA_2SM_LOADES1J_vEEEENS_8epilogue10collective18CollectiveEpilogueINS1O_23Sm100TmaWarpSpecializedILi2ELi2ELi64ELb0ELb0EEEJNSB_IJSI_SI_SK_EEENSB_IJNSZ_ISI_SE_EENSZ_INSC_ILi64EEESE_EEEEESM_NSB_IJNSB_IJllllEEESE_S11_EEESM_S1Z_NS1O_6fusion15FusionCallbacksIS1S_NS20_17LinearCombinationISM_fSM_fLNS_15FloatRoundStyleE2EEES1T_S1X_JEEENSA_5SM1004TMEM4LOAD26SM100_TMEM_LOAD_32dp32b64xENSA_20SM90_TMA_LOAD_IM2COLENS1A_INS1B_ILi2ELi4ELi3EEES1E_NSZ_INSB_IJS1F_S1V_EEENSB_IJS1V_SE_EEEEEEENSA_39AutoVectorizingCopyWithAssumedAlignmentILi128EEENSA_21SM90_TMA_STORE_IM2COLES2F_S2H_S2H_EEEvvEEEEvNT_6ParamsE:
	.zero		3200


//--------------------- SYMBOLS --------------------------

	.type		.nv.reservedSmem.offset0,@object
	.size		.nv.reservedSmem.offset0,0x4
	.type		.nv.reservedSmem.cap,@object
	.size		.nv.reservedSmem.cap,0x4
	.type		__assertfail,@function
